def attn_fwd(
    Q,
    K,
    V,
    Out,
    Lse,
    sm_scale,
    stride_qz,
    stride_qh,
    stride_qm,
    stride_qk,
    stride_kz,
    stride_kh,
    stride_kn,
    stride_kk,
    stride_vz,
    stride_vh,
    stride_vn,
    stride_vk,
    stride_oz,
    stride_oh,
    stride_om,
    stride_ok,
    seqlen_q,
    seqlen_k,
    BLOCK_M: tl.constexpr,
    BLOCK_N: tl.constexpr,
    HEAD_DIM: tl.constexpr,
    CAUSAL: tl.constexpr,
):
    start_m = tl.program_id(0)
    off_hz = tl.program_id(1)
    q_off = off_hz * stride_qh
    k_off = off_hz * stride_kh
    v_off = off_hz * stride_vh
    offs_m = start_m * BLOCK_M + tl.arange(0, BLOCK_M)
    offs_d = tl.arange(0, HEAD_DIM)
    offs_n = tl.arange(0, BLOCK_N)
    q_ptrs = Q + q_off + offs_m[:, None] * stride_qm + offs_d[None, :] * stride_qk
    k_ptrs = K + k_off + offs_d[:, None] * stride_kk + offs_n[None, :] * stride_kn
    v_ptrs = V + v_off + offs_n[:, None] * stride_vn + offs_d[None, :] * stride_vk
    m_i = tl.full([BLOCK_M], float("-inf"), dtype=tl.float32)
    l_i = tl.zeros([BLOCK_M], dtype=tl.float32) + 1.0
    acc = tl.zeros([BLOCK_M, HEAD_DIM], dtype=tl.float32)
    q = tl.load(q_ptrs)
    acc, l_i, m_i = _attn_fwd_inner(
        acc,
        l_i,
        m_i,
        q,
        k_ptrs,
        v_ptrs,
        sm_scale,
        stride_kn,
        stride_vn,
        start_m,
        seqlen_k,
        BLOCK_M,
        BLOCK_N,
        HEAD_DIM,
        CAUSAL,
    )
    acc = acc / l_i[:, None]
    lse = m_i + tl.math.log2(l_i) / 1.4426950408889634
    o_ptrs = (
        Out
        + off_hz * stride_oh
        + offs_m[:, None] * stride_om
        + offs_d[None, :] * stride_ok
    )
    tl.store(o_ptrs, acc.to(Out.dtype.element_ty))
    tl.store(Lse + off_hz * seqlen_q + offs_m, lse)

# config = {"BLOCK_M": 128, "BLOCK_N": 32, "HEAD_DIM": 256, "arch": "sm_100", "causal": true, "dtype": "fp16", "num_stages": 2, "num_warps": 4}
# arch = sm_100


// ===== COMPILED SASS (sm_100a) =====

	.target	sm_100a

	.elftype	@"ET_EXEC"


//--------------------- .note.nv.tkinfo           --------------------------
	.section	.note.nv.tkinfo,"",@"SHT_NOTE"
	.sectionflags	@"SHF_NOTE_NV_TKINFO"
	.tkinfo
        /*0018*/ 	.word	0x00000081
        /*0030*/ 	.string	""
        /*0030*/ 	.string	"ptxas-blackwell"
        /*0030*/ 	.string	"Cuda compilation tools, release 12.9, V12.9.86"
        /*0030*/ 	.string	"Build cuda_12.9.r12.9/compiler.36037853_0"
        /*0030*/ 	.string	"-v  -suppress-debug-info  -lineinfo  -arch sm_100a "



//--------------------- .note.nv.cuver            --------------------------
	.section	.note.nv.cuver,"",@"SHT_NOTE"
	.sectionflags	@"SHF_NOTE_NV_CUVER"
        /*0018*/ 	.short	0x0001
        /*001a*/ 	.short	0x0064
        /*001c*/ 	.short	0x0001
        /*001e*/ 	.short	0x0000
        /*0020*/ 	.short	0x0001
        /*0022*/ 	.short	0x0000


//--------------------- .nv.info                  --------------------------
	.section	.nv.info,"",@"SHT_CUDA_INFO"
	.align	4


	//----- nvinfo : EIATTR_REGCOUNT
	.align		4
        /*0000*/ 	.byte	0x04, 0x2f
        /*0002*/ 	.short	(.L_5 - .L_4)
	.align		4
.L_4:
        /*0004*/ 	.word	index@(attn_fwd)
        /*0008*/ 	.word	0x000000ff


	//----- nvinfo : EIATTR_FRAME_SIZE
	.align		4
.L_5:
        /*000c*/ 	.byte	0x04, 0x11
        /*000e*/ 	.short	(.L_7 - .L_6)
	.align		4
.L_6:
        /*0010*/ 	.word	index@($__internal_2_$__cuda_sm10x_tcgen05_guardrail_trap_unallocated_columns_being_dealloced)
        /*0014*/ 	.word	0x00000660


	//----- nvinfo : EIATTR_FRAME_SIZE
	.align		4
.L_7:
        /*0018*/ 	.byte	0x04, 0x11
        /*001a*/ 	.short	(.L_9 - .L_8)
	.align		4
.L_8:
        /*001c*/ 	.word	index@($__internal_1_$__cuda_sm10x_tcgen05_guardrail_trap_phase_invalid_during_alloc)
        /*0020*/ 	.word	0x00000660


	//----- nvinfo : EIATTR_FRAME_SIZE
	.align		4
.L_9:
        /*0024*/ 	.byte	0x04, 0x11
        /*0026*/ 	.short	(.L_11 - .L_10)
	.align		4
.L_10:
        /*0028*/ 	.word	index@($__internal_0_$__cuda_sm10x_tcgen05_guardrail_trap_col_being_dealloced_not_returned_by_alloc)
        /*002c*/ 	.word	0x00000660


	//----- nvinfo : EIATTR_FRAME_SIZE
	.align		4
.L_11:
        /*0030*/ 	.byte	0x04, 0x11
        /*0032*/ 	.short	(.L_13 - .L_12)
	.align		4
.L_12:
        /*0034*/ 	.word	index@(attn_fwd)
        /*0038*/ 	.word	0x00000660


	//----- nvinfo : EIATTR_MIN_STACK_SIZE
	.align		4
.L_13:
        /*003c*/ 	.byte	0x04, 0x12
        /*003e*/ 	.short	(.L_15 - .L_14)
	.align		4
.L_14:
        /*0040*/ 	.word	index@(attn_fwd)
        /*0044*/ 	.word	0x00000660
.L_15:


//--------------------- .nv.info.attn_fwd         --------------------------
	.section	.nv.info.attn_fwd,"",@"SHT_CUDA_INFO"
	.sectionflags	@""
	.align	4


	//----- nvinfo : EIATTR_CUDA_API_VERSION
	.align		4
        /*0000*/ 	.byte	0x04, 0x37
        /*0002*/ 	.short	(.L_17 - .L_16)
.L_16:
        /*0004*/ 	.word	0x00000081


	//----- nvinfo : EIATTR_KPARAM_INFO
	.align		4
.L_17:
        /*0008*/ 	.byte	0x04, 0x17
        /*000a*/ 	.short	(.L_19 - .L_18)
.L_18:
        /*000c*/ 	.word	0x00000000
        /*0010*/ 	.short	0x0019
        /*0012*/ 	.short	0x0080
        /*0014*/ 	.byte	0x00, 0xf4, 0x21, 0x00


	//----- nvinfo : EIATTR_KPARAM_INFO
	.align		4
.L_19:
        /*0018*/ 	.byte	0x04, 0x17
        /*001a*/ 	.short	(.L_21 - .L_20)
.L_20:
        /*001c*/ 	.word	0x00000000
        /*0020*/ 	.short	0x0018
        /*0022*/ 	.short	0x0078
        /*0024*/ 	.byte	0x00, 0xf4, 0x21, 0x00


	//----- nvinfo : EIATTR_KPARAM_INFO
	.align		4
.L_21:
        /*0028*/ 	.byte	0x04, 0x17
        /*002a*/ 	.short	(.L_23 - .L_22)
.L_22:
        /*002c*/ 	.word	0x00000000
        /*0030*/ 	.short	0x0017
        /*0032*/ 	.short	0x0070
        /*0034*/ 	.byte	0x00, 0xf0, 0x11, 0x00


	//----- nvinfo : EIATTR_KPARAM_INFO
	.align		4
.L_23:
        /*0038*/ 	.byte	0x04, 0x17
        /*003a*/ 	.short	(.L_25 - .L_24)
.L_24:
        /*003c*/ 	.word	0x00000000
        /*0040*/ 	.short	0x0016
        /*0042*/ 	.short	0x006c
        /*0044*/ 	.byte	0x00, 0xf0, 0x11, 0x00


	//----- nvinfo : EIATTR_KPARAM_INFO
	.align		4
.L_25:
        /*0048*/ 	.byte	0x04, 0x17
        /*004a*/ 	.short	(.L_27 - .L_26)
.L_26:
        /*004c*/ 	.word	0x00000000
        /*0050*/ 	.short	0x0015
        /*0052*/ 	.short	0x0068
        /*0054*/ 	.byte	0x00, 0xf0, 0x11, 0x00


	//----- nvinfo : EIATTR_KPARAM_INFO
	.align		4
.L_27:
        /*0058*/ 	.byte	0x04, 0x17
        /*005a*/ 	.short	(.L_29 - .L_28)
.L_28:
        /*005c*/ 	.word	0x00000000
        /*0060*/ 	.short	0x0014
        /*0062*/ 	.short	0x0064
        /*0064*/ 	.byte	0x00, 0xf0, 0x11, 0x00


	//----- nvinfo : EIATTR_KPARAM_INFO
	.align		4
.L_29:
        /*0068*/ 	.byte	0x04, 0x17
        /*006a*/ 	.short	(.L_31 - .L_30)
.L_30:
        /*006c*/ 	.word	0x00000000
        /*0070*/ 	.short	0x0013
        /*0072*/ 	.short	0x0060
        /*0074*/ 	.byte	0x00, 0xf0, 0x11, 0x00


	//----- nvinfo : EIATTR_KPARAM_INFO
	.align		4
.L_31:
        /*0078*/ 	.byte	0x04, 0x17
        /*007a*/ 	.short	(.L_33 - .L_32)
.L_32:
        /*007c*/ 	.word	0x00000000
        /*0080*/ 	.short	0x0012
        /*0082*/ 	.short	0x005c
        /*0084*/ 	.byte	0x00, 0xf0, 0x11, 0x00


	//----- nvinfo : EIATTR_KPARAM_INFO
	.align		4
.L_33:
        /*0088*/ 	.byte	0x04, 0x17
        /*008a*/ 	.short	(.L_35 - .L_34)
.L_34:
        /*008c*/ 	.word	0x00000000
        /*0090*/ 	.short	0x0011
        /*0092*/ 	.short	0x0058
        /*0094*/ 	.byte	0x00, 0xf0, 0x11, 0x00


	//----- nvinfo : EIATTR_KPARAM_INFO
	.align		4
.L_35:
        /*0098*/ 	.byte	0x04, 0x17
        /*009a*/ 	.short	(.L_37 - .L_36)
.L_36:
        /*009c*/ 	.word	0x00000000
        /*00a0*/ 	.short	0x0010
        /*00a2*/ 	.short	0x0054
        /*00a4*/ 	.byte	0x00, 0xf0, 0x11, 0x00


	//----- nvinfo : EIATTR_KPARAM_INFO
	.align		4
.L_37:
        /*00a8*/ 	.byte	0x04, 0x17
        /*00aa*/ 	.short	(.L_39 - .L_38)
.L_38:
        /*00ac*/ 	.word	0x00000000
        /*00b0*/ 	.short	0x000f
        /*00b2*/ 	.short	0x0050
        /*00b4*/ 	.byte	0x00, 0xf0, 0x11, 0x00


	//----- nvinfo : EIATTR_KPARAM_INFO
	.align		4
.L_39:
        /*00b8*/ 	.byte	0x04, 0x17
        /*00ba*/ 	.short	(.L_41 - .L_40)
.L_40:
        /*00bc*/ 	.word	0x00000000
        /*00c0*/ 	.short	0x000e
        /*00c2*/ 	.short	0x004c
        /*00c4*/ 	.byte	0x00, 0xf0, 0x11, 0x00


	//----- nvinfo : EIATTR_KPARAM_INFO
	.align		4
.L_41:
        /*00c8*/ 	.byte	0x04, 0x17
        /*00ca*/ 	.short	(.L_43 - .L_42)
.L_42:
        /*00cc*/ 	.word	0x00000000
        /*00d0*/ 	.short	0x000d
        /*00d2*/ 	.short	0x0048
        /*00d4*/ 	.byte	0x00, 0xf0, 0x11, 0x00


	//----- nvinfo : EIATTR_KPARAM_INFO
	.align		4
.L_43:
        /*00d8*/ 	.byte	0x04, 0x17
        /*00da*/ 	.short	(.L_45 - .L_44)
.L_44:
        /*00dc*/ 	.word	0x00000000
        /*00e0*/ 	.short	0x000c
        /*00e2*/ 	.short	0x0044
        /*00e4*/ 	.byte	0x00, 0xf0, 0x11, 0x00


	//----- nvinfo : EIATTR_KPARAM_INFO
	.align		4
.L_45:
        /*00e8*/ 	.byte	0x04, 0x17
        /*00ea*/ 	.short	(.L_47 - .L_46)
.L_46:
        /*00ec*/ 	.word	0x00000000
        /*00f0*/ 	.short	0x000b
        /*00f2*/ 	.short	0x0040
        /*00f4*/ 	.byte	0x00, 0xf0, 0x11, 0x00


	//----- nvinfo : EIATTR_KPARAM_INFO
	.align		4
.L_47:
        /*00f8*/ 	.byte	0x04, 0x17
        /*00fa*/ 	.short	(.L_49 - .L_48)
.L_48:
        /*00fc*/ 	.word	0x00000000
        /*0100*/ 	.short	0x000a
        /*0102*/ 	.short	0x003c
        /*0104*/ 	.byte	0x00, 0xf0, 0x11, 0x00


	//----- nvinfo : EIATTR_KPARAM_INFO
	.align		4
.L_49:
        /*0108*/ 	.byte	0x04, 0x17
        /*010a*/ 	.short	(.L_51 - .L_50)
.L_50:
        /*010c*/ 	.word	0x00000000
        /*0110*/ 	.short	0x0009
        /*0112*/ 	.short	0x0038
        /*0114*/ 	.byte	0x00, 0xf0, 0x11, 0x00


	//----- nvinfo : EIATTR_KPARAM_INFO
	.align		4
.L_51:
        /*0118*/ 	.byte	0x04, 0x17
        /*011a*/ 	.short	(.L_53 - .L_52)
.L_52:
        /*011c*/ 	.word	0x00000000
        /*0120*/ 	.short	0x0008
        /*0122*/ 	.short	0x0034
        /*0124*/ 	.byte	0x00, 0xf0, 0x11, 0x00


	//----- nvinfo : EIATTR_KPARAM_INFO
	.align		4
.L_53:
        /*0128*/ 	.byte	0x04, 0x17
        /*012a*/ 	.short	(.L_55 - .L_54)
.L_54:
        /*012c*/ 	.word	0x00000000
        /*0130*/ 	.short	0x0007
        /*0132*/ 	.short	0x0030
        /*0134*/ 	.byte	0x00, 0xf0, 0x11, 0x00


	//----- nvinfo : EIATTR_KPARAM_INFO
	.align		4
.L_55:
        /*0138*/ 	.byte	0x04, 0x17
        /*013a*/ 	.short	(.L_57 - .L_56)
.L_56:
        /*013c*/ 	.word	0x00000000
        /*0140*/ 	.short	0x0006
        /*0142*/ 	.short	0x002c
        /*0144*/ 	.byte	0x00, 0xf0, 0x11, 0x00


	//----- nvinfo : EIATTR_KPARAM_INFO
	.align		4
.L_57:
        /*0148*/ 	.byte	0x04, 0x17
        /*014a*/ 	.short	(.L_59 - .L_58)
.L_58:
        /*014c*/ 	.word	0x00000000
        /*0150*/ 	.short	0x0005
        /*0152*/ 	.short	0x0028
        /*0154*/ 	.byte	0x00, 0xf0, 0x11, 0x00


	//----- nvinfo : EIATTR_KPARAM_INFO
	.align		4
.L_59:
        /*0158*/ 	.byte	0x04, 0x17
        /*015a*/ 	.short	(.L_61 - .L_60)
.L_60:
        /*015c*/ 	.word	0x00000000
        /*0160*/ 	.short	0x0004
        /*0162*/ 	.short	0x0020
        /*0164*/ 	.byte	0x00, 0xf4, 0x21, 0x00


	//----- nvinfo : EIATTR_KPARAM_INFO
	.align		4
.L_61:
        /*0168*/ 	.byte	0x04, 0x17
        /*016a*/ 	.short	(.L_63 - .L_62)
.L_62:
        /*016c*/ 	.word	0x00000000
        /*0170*/ 	.short	0x0003
        /*0172*/ 	.short	0x0018
        /*0174*/ 	.byte	0x00, 0xf4, 0x21, 0x00


	//----- nvinfo : EIATTR_KPARAM_INFO
	.align		4
.L_63:
        /*0178*/ 	.byte	0x04, 0x17
        /*017a*/ 	.short	(.L_65 - .L_64)
.L_64:
        /*017c*/ 	.word	0x00000000
        /*0180*/ 	.short	0x0002
        /*0182*/ 	.short	0x0010
        /*0184*/ 	.byte	0x00, 0xf4, 0x21, 0x00


	//----- nvinfo : EIATTR_KPARAM_INFO
	.align		4
.L_65:
        /*0188*/ 	.byte	0x04, 0x17
        /*018a*/ 	.short	(.L_67 - .L_66)
.L_66:
        /*018c*/ 	.word	0x00000000
        /*0190*/ 	.short	0x0001
        /*0192*/ 	.short	0x0008
        /*0194*/ 	.byte	0x00, 0xf4, 0x21, 0x00


	//----- nvinfo : EIATTR_KPARAM_INFO
	.align		4
.L_67:
        /*0198*/ 	.byte	0x04, 0x17
        /*019a*/ 	.short	(.L_69 - .L_68)
.L_68:
        /*019c*/ 	.word	0x00000000
        /*01a0*/ 	.short	0x0000
        /*01a2*/ 	.short	0x0000
        /*01a4*/ 	.byte	0x00, 0xf4, 0x21, 0x00


	//----- nvinfo : EIATTR_AT_ENTRY_FRAGMENTS
	.align		4
.L_69:
        /*01a8*/ 	.byte	0x04, 0x4f
        /*01aa*/ 	.short	(.L_71 - .L_70)


	//   ....[0]....
.L_70:
        /*01ac*/ 	.word	0x00000004


	//----- nvinfo : EIATTR_RESERVED_SMEM_USED
	.align		4
.L_71:
        /*01b0*/ 	.byte	0x01, 0x41
	.zero		2


	//----- nvinfo : EIATTR_SPARSE_MMA_MASK
	.align		4
        /*01b4*/ 	.byte	0x03, 0x50
        /*01b6*/ 	.short	0x0000


	//----- nvinfo : EIATTR_TCGEN05_1CTA_USED
	.align		4
        /*01b8*/ 	.byte	0x01, 0x51
	.zero		2


	//----- nvinfo : EIATTR_MAXREG_COUNT
	.align		4
        /*01bc*/ 	.byte	0x03, 0x1b
        /*01be*/ 	.short	0x00ff


	//----- nvinfo : EIATTR_NUM_BARRIERS
	.align		4
        /*01c0*/ 	.byte	0x02, 0x4c
        /*01c2*/ 	.byte	0x01
	.zero		1


	//----- nvinfo : EIATTR_ANNOTATIONS
	.align		4
        /*01c4*/ 	.byte	0x04, 0x55
        /*01c6*/ 	.short	(.L_73 - .L_72)


	//   ....[0]....
.L_72:
        /*01c8*/ 	.word	0x00000001
        /*01cc*/ 	.byte	0x40, 0x79, 0x00, 0x00, 0x01, 0x00, 0x00, 0x00, 0x90, 0x7c, 0x00, 0x00, 0x01, 0x00, 0x00, 0x00
        /* <DEDUP_REMOVED lines=294> */
        /*143c*/ 	.byte	0x60, 0x7d, 0x01, 0x00, 0x01, 0x00, 0x00, 0x00, 0x70, 0x7d, 0x01, 0x00


	//----- nvinfo : EIATTR_INT_WARP_WIDE_INSTR_OFFSETS
	.align		4
.L_73:
        /*1448*/ 	.byte	0x04, 0x31
        /*144a*/ 	.short	(.L_75 - .L_74)


	//   ....[0]....
.L_74:
        /*144c*/ 	.word	0x000056c0


	//   ....[1]....
        /*1450*/ 	.word	0x000059d0


	//   ....[2]....
        /*1454*/ 	.word	0x00007a70


	//   ....[3]....
        /*1458*/ 	.word	0x000080c0


	//   ....[4]....
        /*145c*/ 	.word	0x0000ef90


	//   ....[5]....
        /*1460*/ 	.word	0x0001e080


	//   ....[6]....
        /*1464*/ 	.word	0x0001e0d0


	//----- nvinfo : EIATTR_COOP_GROUP_MASK_REGIDS
	.align		4
.L_75:
        /*1468*/ 	.byte	0x04, 0x29
        /*146a*/ 	.short	(.L_77 - .L_76)


	//   ....[0]....
.L_76:
        /*146c*/ 	.word	0xffffffff


	//   ....[1]....
        /*1470*/ 	.word	0xffffffff


	//   ....[2]....
        /*1474*/ 	.word	0xffffffff


	//   ....[3]....
        /*1478*/ 	.word	0xffffffff


	//----- nvinfo : EIATTR_COOP_GROUP_INSTR_OFFSETS
	.align		4
.L_77:
        /*147c*/ 	.byte	0x04, 0x28
        /*147e*/ 	.short	(.L_79 - .L_78)


	//   ....[0]....
.L_78:
        /*1480*/ 	.word	0x00000070


	//   ....[1]....
        /*1484*/ 	.word	0x00000330


	//   ....[2]....
        /*1488*/ 	.word	0x0001df10


	//   ....[3]....
        /*148c*/ 	.word	0x0001e180


	//----- nvinfo : EIATTR_VRC_CTA_INIT_COUNT
	.align		4
.L_79:
        /*1490*/ 	.byte	0x02, 0x4a
        /*1492*/ 	.byte	0x80
	.zero		1


	//----- nvinfo : EIATTR_MBARRIER_INSTR_OFFSETS
	.align		4
        /*1494*/ 	.byte	0x04, 0x39
        /*1496*/ 	.short	(.L_81 - .L_80)


	//   ....[0]....
.L_80:
        /*1498*/ 	.word	0x00006f10
        /*149c*/ 	.word	0x000000ff
        /*14a0*/ 	.word	0x0001c000
        /*14a4*/ 	.short	0x0100
        /*14a6*/ 	.byte	0x04
	.zero		1


	//   ....[1]....
        /*14a8*/ 	.word	0x00007b10
        /*14ac*/ 	.word	0x000000ff
        /*14b0*/ 	.word	0x0001c008
        /*14b4*/ 	.short	0x0100
        /*14b6*/ 	.byte	0x04
	.zero		1


	//   ....[2]....
        /*14b8*/ 	.word	0x000095f0
        /*14bc*/ 	.word	0x000000ff
        /*14c0*/ 	.word	0x00014000
        /*14c4*/ 	.short	0x0100
        /*14c6*/ 	.byte	0x04
	.zero		1


	//   ....[3]....
        /*14c8*/ 	.word	0x00009c20
        /*14cc*/ 	.word	0x000000ff
        /*14d0*/ 	.word	0x00014000
        /*14d4*/ 	.short	0x010a
        /*14d6*/ 	.byte	0x04
	.zero		1


	//   ....[4]....
        /*14d8*/ 	.word	0x00009d10
        /*14dc*/ 	.word	0x000000ff
        /*14e0*/ 	.word	0x00014000
        /*14e4*/ 	.short	0x0108
        /*14e6*/ 	.byte	0x04
	.zero		1


	//   ....[5]....
        /*14e8*/ 	.word	0x0000f1c0
        /*14ec*/ 	.word	0x000000ff
        /*14f0*/ 	.word	0x0001c010
        /*14f4*/ 	.short	0x0100
        /*14f6*/ 	.byte	0x04
	.zero		1


	//   ....[6]....
        /*14f8*/ 	.word	0x0000f760
        /*14fc*/ 	.word	0x000000ff
        /*1500*/ 	.word	0x0001c010
        /*1504*/ 	.short	0x010a
        /*1506*/ 	.byte	0x04
	.zero		1


	//   ....[7]....
        /*1508*/ 	.word	0x0000fe80
        /*150c*/ 	.word	0x000000ff
        /*1510*/ 	.word	0x0001c010
        /*1514*/ 	.short	0x0108
        /*1516*/ 	.byte	0x04
	.zero		1


	//   ....[8]....
        /*1518*/ 	.word	0x0000ff20
        /*151c*/ 	.word	0x00000024
        /*1520*/ 	.word	0x00000000
        /*1524*/ 	.short	0x010a
        /*1526*/ 	.byte	0xff
	.zero		1


	//   ....[9]....
        /*1528*/ 	.word	0x000140f0
        /*152c*/ 	.word	0x00000024
        /*1530*/ 	.word	0x00000000
        /*1534*/ 	.short	0x010a
        /*1536*/ 	.byte	0xff
	.zero		1


	//   ....[10]....
        /*1538*/ 	.word	0x00014260
        /*153c*/ 	.word	0x000000ff
        /*1540*/ 	.word	0x0001c000
        /*1544*/ 	.short	0x0108
        /*1546*/ 	.byte	0x04
	.zero		1


	//   ....[11]....
        /*1548*/ 	.word	0x00014300
        /*154c*/ 	.word	0x000000ff
        /*1550*/ 	.word	0x0001c008
        /*1554*/ 	.short	0x0108
        /*1556*/ 	.byte	0x04
	.zero		1


	//   ....[12]....
        /*1558*/ 	.word	0x0001e1a0
        /*155c*/ 	.word	0x000000ff
        /*1560*/ 	.word	0x00014000
        /*1564*/ 	.short	0x010a
        /*1566*/ 	.byte	0x04
	.zero		1


	//   ....[13]....
        /*1568*/ 	.word	0x0001e1d0
        /*156c*/ 	.word	0x000000ff
        /*1570*/ 	.word	0x0001c010
        /*1574*/ 	.short	0x010a
        /*1576*/ 	.byte	0x04
	.zero		1


	//   ....[14]....
        /*1578*/ 	.word	0x0001e200
        /*157c*/ 	.word	0x00000024
        /*1580*/ 	.word	0x00000000
        /*1584*/ 	.short	0x010a
        /*1586*/ 	.byte	0xff
	.zero		1


	//   ....[15]....
        /*1588*/ 	.word	0x0001e230
        /*158c*/ 	.word	0x00000024
        /*1590*/ 	.word	0x00000000
        /*1594*/ 	.short	0x010a
        /*1596*/ 	.byte	0xff
	.zero		1


	//----- nvinfo : EIATTR_NUM_MBARRIERS
	.align		4
.L_81:
        /*1598*/ 	.byte	0x03, 0x38
        /*159a*/ 	.short	0xffff


	//----- nvinfo : EIATTR_EXIT_INSTR_OFFSETS
	.align		4
        /*159c*/ 	.byte	0x04, 0x1c
        /*159e*/ 	.short	(.L_83 - .L_82)


	//   ....[0]....
.L_82:
        /*15a0*/ 	.word	0x0001e190


	//----- nvinfo : EIATTR_REQNTID
	.align		4
.L_83:
        /*15a4*/ 	.byte	0x04, 0x10
        /*15a6*/ 	.short	(.L_85 - .L_84)
.L_84:
        /*15a8*/ 	.word	0x00000080
        /*15ac*/ 	.word	0x00000001
        /*15b0*/ 	.word	0x00000001


	//----- nvinfo : EIATTR_CRS_STACK_SIZE
	.align		4
.L_85:
        /*15b4*/ 	.byte	0x04, 0x1e
        /*15b6*/ 	.short	(.L_87 - .L_86)
.L_86:
        /*15b8*/ 	.word	0x00000000


	//----- nvinfo : EIATTR_CBANK_PARAM_SIZE
	.align		4
.L_87:
        /*15bc*/ 	.byte	0x03, 0x19
        /*15be*/ 	.short	0x0088


	//----- nvinfo : EIATTR_PARAM_CBANK
	.align		4
        /*15c0*/ 	.byte	0x04, 0x0a
        /*15c2*/ 	.short	(.L_89 - .L_88)
	.align		4
.L_88:
        /*15c4*/ 	.word	index@(.nv.constant0.attn_fwd)
        /*15c8*/ 	.short	0x0380
        /*15ca*/ 	.short	0x0088


	//----- nvinfo : EIATTR_SW_WAR
	.align		4
.L_89:
        /*15cc*/ 	.byte	0x04, 0x36
        /*15ce*/ 	.short	(.L_91 - .L_90)
.L_90:
        /*15d0*/ 	.word	0x00000008
.L_91:


//--------------------- .nv.compat                --------------------------
	.section	.nv.compat,"",@"SHT_CUDA_COMPAT_INFO"
	.align	4
        /*0000*/ 	.byte	0x02, 0x02, 0x02, 0x00, 0x02, 0x05, 0x05, 0x00, 0x02, 0x03, 0x00, 0x00, 0x02, 0x06, 0x01, 0x00


//--------------------- .nv.callgraph             --------------------------
	.section	.nv.callgraph,"",@"SHT_CUDA_CALLGRAPH"
	.align	4
	.sectionentsize	8
	.align		4
        /*0000*/ 	.word	0x00000000
	.align		4
        /*0004*/ 	.word	0xffffffff
	.align		4
        /*0008*/ 	.word	0x00000000
	.align		4
        /*000c*/ 	.word	0xfffffffe
	.align		4
        /*0010*/ 	.word	0x00000000
	.align		4
        /*0014*/ 	.word	0xfffffffd
	.align		4
        /*0018*/ 	.word	0x00000000
	.align		4
        /*001c*/ 	.word	0xfffffffc


//--------------------- .nv.constant4             --------------------------
	.section	.nv.constant4,"a",@progbits
	.align	8
	.align		8
.nv.constant4:
        /*0000*/ 	.dword	_$_str


//--------------------- .text.attn_fwd            --------------------------
	.section	.text.attn_fwd,"ax",@progbits
	.align	128
        .global         attn_fwd
        .type           attn_fwd,@function
        .size           attn_fwd,(.L_x_32 - attn_fwd)
        .other          attn_fwd,@"STO_CUDA_ENTRY STV_DEFAULT"
attn_fwd:
.text.attn_fwd:
[----:B------:R-:W0:Y:S01]  /*0000*/  LDC R1, c[0x0][0x37c] ;  /* 0x0000df00ff017b82 */ /* 0x000e220000000800 */
[----:B------:R-:W1:Y:S01]  /*0010*/  S2R R210, SR_TID.X ;  /* 0x0000000000d27919 */ /* 0x000e620000002100 */
[----:B0-----:R-:W-:Y:S02]  /*0020*/  IADD3 R1, PT, PT, R1, -0x660, RZ ;  /* 0xfffff9a001017810 */ /* 0x001fe40007ffe0ff */
[----:B-1----:R-:W-:-:S13]  /*0030*/  ISETP.GE.U32.AND P0, PT, R210, 0x20, PT ;  /* 0x00000020d200780c */ /* 0x002fda0003f06070 */
[----:B------:R-:W-:Y:S02]  /*0040*/  VOTEU.ANY UP0, P0 ;  /* 0x0000000000ff7886 */ /* 0x000fe40000000100 */
[----:B------:R-:W-:Y:S05]  /*0050*/  BRA.U UP0, `(.L_x_0) ;  /* 0x0000000100b87547 */ /* 0x000fea000b800000 */
[----:B------:R-:W0:Y:S01]  /*0060*/  S2UR UR6, SR_CgaCtaId ;  /* 0x00000000000679c3 */ /* 0x000e220000008800 */
[----:B------:R-:W-:Y:S01]  /*0070*/  NOP ;  /* 0x0000000000007918 */ /* 0x000fe20000000000 */
[----:B------:R-:W-:Y:S02]  /*0080*/  UMOV UR4, 0x40 ;  /* 0x0000004000047882 */ /* 0x000fe40000000000 */
[----:B0-----:R-:W-:-:S09]  /*0090*/  ULEA UR4, UR6, UR4, 0x18 ;  /* 0x0000000406047291 */ /* 0x001fd2000f8ec0ff */
[----:B------:R-:W0:Y:S01]  /*00a0*/  LDS.U8 R0, [UR4] ;  /* 0x00000004ff007984 */ /* 0x000e220008000000 */
[----:B------:R-:W-:Y:S02]  /*00b0*/  UMOV UR4, 0x400 ;  /* 0x0000040000047882 */ /* 0x000fe40000000000 */
[----:B------:R-:W-:Y:S01]  /*00c0*/  ULEA UR4, UR6, UR4, 0x18 ;  /* 0x0000000406047291 */ /* 0x000fe2000f8ec0ff */
[----:B0-----:R-:W-:-:S13]  /*00d0*/  ISETP.NE.AND P0, PT, R0, RZ, PT ;  /* 0x000000ff0000720c */ /* 0x001fda0003f05270 */
[----:B------:R-:W-:Y:S05]  /*00e0*/  @P0 BRA `(.L_x_1) ;  /* 0x00000000007c0947 */ /* 0x000fea0003800000 */
[----:B------:R-:W-:-:S13]  /*00f0*/  ELECT P0, URZ, PT ;  /* 0x0000000000ff782f */ /* 0x000fda0003800000 */
[----:B------:R-:W-:Y:S05]  /*0100*/  @!P0 BRA `(.L_x_2) ;  /* 0x0000000000848947 */ /* 0x000fea0003800000 */
[----:B------:R-:W-:Y:S01]  /*0110*/  UMOV UR5, 0x10 ;  /* 0x0000001000057882 */ /* 0x000fe20000000000 */
[----:B------:R-:W-:Y:S01]  /*0120*/  HFMA2 R4, -RZ, RZ, 0, 5.9604644775390625e-08 ;  /* 0x00000001ff047431 */ /* 0x000fe200000001ff */
[----:B------:R-:W-:-:S03]  /*0130*/  MOV R5, 0xffff ;  /* 0x0000ffff00057802 */ /* 0x000fc60000000f00 */
[----:B------:R-:W-:Y:S04]  /*0140*/  DEPBAR.LE SB0, 0x36 ;  /* 0x00008d800000791a */ /* 0x000fe80000000000 */
[----:B------:R-:W0:Y:S02]  /*0150*/  UTCATOMSWS.FIND_AND_SET.ALIGN UP1, UR5, UR5 ;  /* 0x00000005000575e3 */ /* 0x000e240008020800 */
[----:B0-----:R-:W-:-:S04]  /*0160*/  PLOP3.LUT P0, PT, PT, PT, UP1, 0x80, 0x8 ;  /* 0x000000000008781c */ /* 0x001fc80003f0f018 */
[----:B------:R-:W-:-:S04]  /*0170*/  SEL R0, RZ, 0xffffffff, !P0 ;  /* 0xffffffffff007807 */ /* 0x000fc80004000000 */
[----:B------:R-:W-:Y:S02]  /*0180*/  ISETP.NE.AND P0, PT, R0, RZ, PT ;  /* 0x000000ff0000720c */ /* 0x000fe40003f05270 */
[----:B------:R-:W-:-:S11]  /*0190*/  MOV R0, UR5 ;  /* 0x0000000500007c02 */ /* 0x000fd60008000f00 */
[----:B------:R-:W-:Y:S05]  /*01a0*/  @P0 BRA `(.L_x_3) ;  /* 0x0000000000240947 */ /* 0x000fea0003800000 */
.L_x_4:
[----:B------:R-:W-:Y:S05]  /*01b0*/  NANOSLEEP 0x64 ;  /* 0x000000640000795d */ /* 0x000fea0003800000 */
[----:B------:R-:W-:-:S05]  /*01c0*/  UMOV UR5, 0x10 ;  /* 0x0000001000057882 */ /* 0x000fca0000000000 */
[----:B------:R-:W-:Y:S04]  /*01d0*/  DEPBAR.LE SB0, 0x36 ;  /* 0x00008d800000791a */ /* 0x000fe80000000000 */
[----:B------:R-:W0:Y:S02]  /*01e0*/  UTCATOMSWS.FIND_AND_SET.ALIGN UP1, UR5, UR5 ;  /* 0x00000005000575e3 */ /* 0x000e240008020800 */
[----:B0-----:R-:W-:-:S04]  /*01f0*/  PLOP3.LUT P0, PT, PT, PT, UP1, 0x80, 0x8 ;  /* 0x000000000008781c */ /* 0x001fc80003f0f018 */
[----:B------:R-:W-:-:S04]  /*0200*/  SEL R0, RZ, 0xffffffff, !P0 ;  /* 0xffffffffff007807 */ /* 0x000fc80004000000 */
[----:B------:R-:W-:Y:S02]  /*0210*/  ISETP.NE.AND P0, PT, R0, RZ, PT ;  /* 0x000000ff0000720c */ /* 0x000fe40003f05270 */
[----:B------:R-:W-:-:S11]  /*0220*/  MOV R0, UR5 ;  /* 0x0000000500007c02 */ /* 0x000fd60008000f00 */
[----:B------:R-:W-:Y:S05]  /*0230*/  @!P0 BRA `(.L_x_4) ;  /* 0xfffffffc00dc8947 */ /* 0x000fea000383ffff */
.L_x_3:
[----:B------:R-:W-:Y:S01]  /*0240*/  IADD3 R3, PT, PT, R0, 0x10, RZ ;  /* 0x0000001000037810 */ /* 0x000fe20007ffe0ff */
[----:B------:R-:W-:Y:S01]  /*0250*/  UMOV UR5, 0x50 ;  /* 0x0000005000057882 */ /* 0x000fe20000000000 */
[----:B------:R-:W-:Y:S01]  /*0260*/  SHF.L.U32 R2, R5, R0, RZ ;  /* 0x0000000005027219 */ /* 0x000fe200000006ff */
[----:B------:R-:W-:Y:S01]  /*0270*/  ULEA UR5, UR6, UR5, 0x18 ;  /* 0x0000000506057291 */ /* 0x000fe2000f8ec0ff */
[----:B------:R-:W-:Y:S02]  /*0280*/  SHF.L.U32 R3, R4, R3, RZ ;  /* 0x0000000304037219 */ /* 0x000fe400000006ff */
[----:B------:R-:W-:Y:S02]  /*0290*/  SHF.L.U32 R0, R0, 0x5, RZ ;  /* 0x0000000500007819 */ /* 0x000fe400000006ff */
[----:B------:R-:W-:-:S05]  /*02a0*/  LOP3.LUT R2, R3, R2, RZ, 0xfc, !PT ;  /* 0x0000000203027212 */ /* 0x000fca00078efcff */
[----:B------:R0:W-:Y:S04]  /*02b0*/  ATOMS.OR RZ, [UR5], R2 ;  /* 0x00000002ffff798c */ /* 0x0001e8000b000005 */
[----:B------:R0:W-:Y:S01]  /*02c0*/  STS [UR4], R0 ;  /* 0x00000000ff007988 */ /* 0x0001e20008000804 */
[----:B------:R-:W-:Y:S05]  /*02d0*/  BRA `(.L_x_2) ;  /* 0x0000000000107947 */ /* 0x000fea0003800000 */
.L_x_1:
[----:B------:R-:W-:Y:S02]  /*02e0*/  MOV R0, 0xffffffff ;  /* 0xffffffff00007802 */ /* 0x000fe40000000f00 */
[----:B------:R-:W-:-:S03]  /*02f0*/  MOV R2, 0x320 ;  /* 0x0000032000027802 */ /* 0x000fc60000000f00 */
[----:B------:R0:W-:Y:S04]  /*0300*/  STS [UR4], R0 ;  /* 0x00000000ff007988 */ /* 0x0001e80008000804 */
[----:B0-----:R-:W-:Y:S05]  /*0310*/  CALL.REL.NOINC `($__internal_1_$__cuda_sm10x_tcgen05_guardrail_trap_phase_invalid_during_alloc) ;  /* 0x000001dc00dc7944 */ /* 0x001fea0003c00000 */
.L_x_2:
[----:B------:R-:W-:Y:S05]  /*0320*/  WARPSYNC.ALL ;  /* 0x0000000000007948 */ /* 0x000fea0003800000 */
[----:B------:R-:W-:Y:S01]  /*0330*/  NOP ;  /* 0x0000000000007918 */ /* 0x000fe20000000000 */
.L_x_0:
[----:B0-----:R-:W0:Y:S01]  /*0340*/  S2R R0, SR_CTAID.X ;  /* 0x0000000000007919 */ /* 0x001e220000002500 */
[----:B------:R-:W1:Y:S01]  /*0350*/  S2UR UR8, SR_CTAID.Y ;  /* 0x00000000000879c3 */ /* 0x000e620000002600 */
[----:B------:R-:W1:Y:S01]  /*0360*/  LDCU.64 UR6, c[0x0][0x3b0] ;  /* 0x00007600ff0677ac */ /* 0x000e620008000a00 */
[----:B------:R-:W-:Y:S01]  /*0370*/  UMOV UR4, 0x400 ;  /* 0x0000040000047882 */ /* 0x000fe20000000000 */
[----:B------:R-:W2:Y:S05]  /*0380*/  LDCU.64 UR10, c[0x0][0x358] ;  /* 0x00006b00ff0a77ac */ /* 0x000eaa0008000a00 */
[----:B------:R-:W3:Y:S08]  /*0390*/  S2UR UR5, SR_CgaCtaId ;  /* 0x00000000000579c3 */ /* 0x000ef00000008800 */
[----:B------:R-:W4:Y:S01]  /*03a0*/  LDC.64 R2, c[0x0][0x380] ;  /* 0x0000e000ff027b82 */ /* 0x000f220000000a00 */
[----:B-1----:R-:W-:-:S04]  /*03b0*/  UIMAD UR6, UR8, UR6, URZ ;  /* 0x00000006080672a4 */ /* 0x002fc8000f8e02ff */
[----:B------:R-:W-:Y:S01]  /*03c0*/  USHF.L.U32 UR8, UR6, 0x1, URZ ;  /* 0x0000000106087899 */ /* 0x000fe200080006ff */
[----:B0-----:R-:W-:Y:S01]  /*03d0*/  SHF.L.U32 R248, R0, 0x7, RZ ;  /* 0x0000000700f87819 */ /* 0x001fe200000006ff */
[----:B---3--:R-:W-:-:S03]  /*03e0*/  ULEA UR4, UR5, UR4, 0x18 ;  /* 0x0000000405047291 */ /* 0x008fc6000f8ec0ff */
[----:B------:R-:W-:-:S05]  /*03f0*/  LOP3.LUT R218, R248, 0x7f, R210, 0xf8, !PT ;  /* 0x0000007ff8da7812 */ /* 0x000fca00078ef8d2 */
[----:B------:R-:W-:Y:S01]  /*0400*/  IMAD R0, R218, UR7, RZ ;  /* 0x00000007da007c24 */ /* 0x000fe2000f8e02ff */
[----:B------:R-:W-:-:S04]  /*0410*/  UIMAD.WIDE UR6, UR6, 0x2, URZ ;  /* 0x00000002060678a5 */ /* 0x000fc8000f8e02ff */
[C---:B------:R-:W-:Y:S01]  /*0420*/  SHF.L.U32 R5, R0.reuse, 0x1, RZ ;  /* 0x0000000100057819 */ /* 0x040fe200000006ff */
[----:B------:R-:W-:Y:S01]  /*0430*/  IMAD.HI R0, R0, 0x2, RZ ;  /* 0x0000000200007827 */ /* 0x000fe200078e02ff */
[----:B------:R-:W-:Y:S02]  /*0440*/  BAR.SYNC.DEFER_BLOCKING 0x0 ;  /* 0x0000000000007b1d */ /* 0x000fe40000010000 */
[----:B----4-:R-:W-:-:S04]  /*0450*/  IADD3 R4, P1, P0, R5, UR8, R2 ;  /* 0x0000000805047c10 */ /* 0x010fc8000f83e002 */
[----:B------:R-:W-:Y:S01]  /*0460*/  IADD3.X R5, PT, PT, R0, UR7, R3, P1, P0 ;  /* 0x0000000700057c10 */ /* 0x000fe20008fe0403 */
[----:B------:R-:W0:Y:S01]  /*0470*/  LDS R2, [UR4] ;  /* 0x00000004ff027984 */ /* 0x000e220008000800 */
[----:B------:R-:W-:Y:S06]  /*0480*/  BAR.SYNC.DEFER_BLOCKING 0x0 ;  /* 0x0000000000007b1d */ /* 0x000fec0000010000 */
[----:B--2---:R-:W-:Y:S05]  /*0490*/  BRA.U UP0, `(.L_x_5) ;  /* 0x0000000100187547 */ /* 0x004fea000b800000 */
[----:B------:R-:W-:Y:S01]  /*04a0*/  ELECT P0, URZ, PT ;  /* 0x0000000000ff782f */ /* 0x000fe20003800000 */
[----:B------:R-:W-:Y:S01]  /*04b0*/  HFMA2 R0, -RZ, RZ, 0, 5.9604644775390625e-08 ;  /* 0x00000001ff007431 */ /* 0x000fe200000001ff */
[----:B------:R-:W-:Y:S01]  /*04c0*/  UMOV UR6, 0x40 ;  /* 0x0000004000067882 */ /* 0x000fe20000000000 */
[----:B------:R-:W-:Y:S01]  /*04d0*/  UVIRTCOUNT.DEALLOC.SMPOOL 0x80 ;  /* 0x000000800000784c */ /* 0x000fe20000000000 */
[----:B------:R-:W-:-:S09]  /*04e0*/  ULEA UR6, UR5, UR6, 0x18 ;  /* 0x0000000605067291 */ /* 0x000fd2000f8ec0ff */
[----:B------:R1:W-:Y:S03]  /*04f0*/  @P0 STS.U8 [UR6], R0 ;  /* 0x00000000ff000988 */ /* 0x0003e60008000006 */
.L_x_5:
[----:B------:R2:W3:Y:S01]  /*0500*/  LDG.E.U16 R13, desc[UR10][R4.64] ;  /* 0x0000000a040d7981 */ /* 0x0004e2000c1e1500 */
[----:B------:R-:W4:Y:S01]  /*0510*/  S2UR UR13, SR_CTAID.Y ;  /* 0x00000000000d79c3 */ /* 0x000f220000002600 */
[----:B------:R-:W4:Y:S01]  /*0520*/  LDCU.64 UR6, c[0x0][0x3b0] ;  /* 0x00007600ff0677ac */ /* 0x000f220008000a00 */
[C---:B------:R-:W-:Y:S02]  /*0530*/  SHF.L.U32 R199, R210.reuse, 0x1, RZ ;  /* 0x00000001d2c77819 */ /* 0x040fe400000006ff */
[----:B-1----:R-:W-:Y:S01]  /*0540*/  LOP3.LUT R0, R210, 0x40, RZ, 0xc0, !PT ;  /* 0x00000040d2007812 */ /* 0x002fe200078ec0ff */
[----:B------:R-:W1:Y:S01]  /*0550*/  LDCU.64 UR8, c[0x0][0x388] ;  /* 0x00007100ff0877ac */ /* 0x000e620008000a00 */
[----:B------:R-:W-:Y:S02]  /*0560*/  LOP3.LUT R199, R199, 0x7e, RZ, 0xc0, !PT ;  /* 0x0000007ec7c77812 */ /* 0x000fe400078ec0ff */
[----:B------:R-:W5:Y:S08]  /*0570*/  LDC.64 R10, c[0x0][0x380] ;  /* 0x0000e000ff0a7b82 */ /* 0x000f700000000a00 */
[----:B------:R-:W0:Y:S01]  /*0580*/  LDC R7, c[0x0][0x3b8] ;  /* 0x0000ee00ff077b82 */ /* 0x000e220000000800 */
[----:B------:R-:W-:-:S07]  /*0590*/  LEA R6, R0, R199, 0x9 ;  /* 0x000000c700067211 */ /* 0x000fce00078e48ff */
[----:B------:R-:W1:Y:S01]  /*05a0*/  LDC R150, c[0x0][0x3b8] ;  /* 0x0000ee00ff967b82 */ /* 0x000e620000000800 */
[----:B----4-:R-:W-:Y:S01]  /*05b0*/  UIMAD UR6, UR13, UR6, URZ ;  /* 0x000000060d0672a4 */ /* 0x010fe2000f8e02ff */
[----:B------:R-:W-:-:S06]  /*05c0*/  IMAD R3, R218, UR7, RZ ;  /* 0x00000007da037c24 */ /* 0x000fcc000f8e02ff */
[----:B------:R-:W4:Y:S01]  /*05d0*/  LDC R94, c[0x0][0x3b8] ;  /* 0x0000ee00ff5e7b82 */ /* 0x000f220000000800 */
[----:B------:R-:W-:Y:S01]  /*05e0*/  USHF.L.U32 UR5, UR6, 0x1, URZ ;  /* 0x0000000106057899 */ /* 0x000fe200080006ff */
[C---:B------:R-:W-:Y:S01]  /*05f0*/  SHF.L.U32 R9, R3.reuse, 0x1, RZ ;  /* 0x0000000103097819 */ /* 0x040fe200000006ff */
[----:B------:R-:W-:Y:S01]  /*0600*/  UIMAD.WIDE UR6, UR6, 0x2, URZ ;  /* 0x00000002060678a5 */ /* 0x000fe2000f8e02ff */
[----:B--2---:R-:W-:-:S04]  /*0610*/  IMAD.HI R4, R3, 0x2, RZ ;  /* 0x0000000203047827 */ /* 0x004fc800078e02ff */
[----:B------:R-:W2:Y:S01]  /*0620*/  LDC R148, c[0x0][0x3b8] ;  /* 0x0000ee00ff947b82 */ /* 0x000ea20000000800 */
[----:B-----5:R-:W-:Y:S01]  /*0630*/  IADD3 R5, P0, P1, R9, UR5, R10 ;  /* 0x0000000509057c10 */ /* 0x020fe2000f91e00a */
[C---:B0-----:R-:W-:Y:S01]  /*0640*/  IMAD R10, R7.reuse, 0x22, RZ ;  /* 0x00000022070a7824 */ /* 0x041fe200078e02ff */
[C---:B------:R-:W-:Y:S01]  /*0650*/  LEA R9, R7.reuse, R7, 0x4 ;  /* 0x0000000707097211 */ /* 0x040fe200078e20ff */
[C---:B------:R-:W-:Y:S01]  /*0660*/  IMAD R8, R7.reuse, 0x12, RZ ;  /* 0x0000001207087824 */ /* 0x040fe200078e02ff */
[----:B------:R-:W-:Y:S01]  /*0670*/  IADD3.X R4, PT, PT, R4, UR7, R11, P0, P1 ;  /* 0x0000000704047c10 */ /* 0x000fe200087e240b */
[C---:B------:R-:W-:Y:S01]  /*0680*/  IMAD R11, R7.reuse, 0x44, RZ ;  /* 0x00000044070b7824 */ /* 0x040fe200078e02ff */
[C---:B------:R-:W-:Y:S01]  /*0690*/  IADD3 R146, P0, PT, R10.reuse, R5, RZ ;  /* 0x000000050a927210 */ /* 0x040fe20007f1e0ff */
[C---:B------:R-:W-:Y:S01]  /*06a0*/  IMAD R30, R7.reuse, 0x88, RZ ;  /* 0x00000088071e7824 */ /* 0x040fe200078e02ff */
[C---:B------:R-:W-:Y:S01]  /*06b0*/  LEA R3, R7.reuse, R7, 0x3 ;  /* 0x0000000707037211 */ /* 0x040fe200078e18ff */
[----:B------:R-:W-:Y:S01]  /*06c0*/  IMAD R31, R7, 0x90, RZ ;  /* 0x00000090071f7824 */ /* 0x000fe200078e02ff */
[-C--:B------:R-:W-:Y:S01]  /*06d0*/  IADD3 R168, P1, PT, R11, R5.reuse, RZ ;  /* 0x000000050ba87210 */ /* 0x080fe20007f3e0ff */
[----:B------:R-:W-:Y:S01]  /*06e0*/  IMAD R12, R7, 0x4c, RZ ;  /* 0x0000004c070c7824 */ /* 0x000fe200078e02ff */
[-C--:B------:R-:W-:Y:S01]  /*06f0*/  LEA.HI.X.SX32 R147, R9, R4.reuse, 0x1, P0 ;  /* 0x0000000409937211 */ /* 0x080fe200000f0eff */
[C---:B------:R-:W-:Y:S01]  /*0700*/  IMAD R9, R7.reuse, 0x24, RZ ;  /* 0x0000002407097824 */ /* 0x040fe200078e02ff */
[-C--:B------:R-:W-:Y:S01]  /*0710*/  LEA.HI.X.SX32 R169, R10, R4.reuse, 0x1, P1 ;  /* 0x000000040aa97211 */ /* 0x080fe200008f0eff */
[C---:B------:R-:W-:Y:S01]  /*0720*/  IMAD R10, R7.reuse, 0x48, RZ ;  /* 0x00000048070a7824 */ /* 0x040fe200078e02ff */
[-C--:B------:R-:W-:Y:S01]  /*0730*/  IADD3 R158, P0, PT, R8, R5.reuse, RZ ;  /* 0x00000005089e7210 */ /* 0x080fe20007f1e0ff */
[C---:B------:R-:W-:Y:S01]  /*0740*/  IMAD R23, R7.reuse, 0x98, RZ ;  /* 0x0000009807177824 */ /* 0x040fe200078e02ff */
[-C--:B------:R-:W-:Y:S01]  /*0750*/  IADD3 R60, P2, PT, R30, R5.reuse, RZ ;  /* 0x000000051e3c7210 */ /* 0x080fe20007f5e0ff */
[----:B------:R-:W-:Y:S01]  /*0760*/  IMAD R14, R7, 0x28, RZ ;  /* 0x00000028070e7824 */ /* 0x000fe200078e02ff */
[-C--:B------:R-:W-:Y:S01]  /*0770*/  IADD3 R194, P1, PT, R9, R5.reuse, RZ ;  /* 0x0000000509c27210 */ /* 0x080fe20007f3e0ff */
[----:B------:R-:W-:Y:S01]  /*0780*/  IMAD R24, R7, 0xa0, RZ ;  /* 0x000000a007187824 */ /* 0x000fe200078e02ff */
[-C--:B------:R-:W-:Y:S01]  /*0790*/  LEA.HI.X.SX32 R159, R3, R4.reuse, 0x1, P0 ;  /* 0x00000004039f7211 */ /* 0x080fe200000f0eff */
[----:B------:R-:W-:Y:S01]  /*07a0*/  IMAD R15, R7, 0x50, RZ ;  /* 0x00000050070f7824 */ /* 0x000fe200078e02ff */
[-C--:B------:R-:W-:Y:S01]  /*07b0*/  LEA.HI.X.SX32 R61, R11, R4.reuse, 0x1, P2 ;  /* 0x000000040b3d7211 */ /* 0x080fe200010f0eff */
[C---:B------:R-:W-:Y:S01]  /*07c0*/  IMAD R47, R7.reuse, 0xa8, RZ ;  /* 0x000000a8072f7824 */ /* 0x040fe200078e02ff */
[-C--:B------:R-:W-:Y:S01]  /*07d0*/  LEA.HI.X.SX32 R195, R8, R4.reuse, 0x1, P1 ;  /* 0x0000000408c37211 */ /* 0x080fe200008f0eff */
[C---:B------:R-:W-:Y:S01]  /*07e0*/  IMAD R3, R7.reuse, 0x13, RZ ;  /* 0x0000001307037824 */ /* 0x040fe200078e02ff */
[-C--:B------:R-:W-:Y:S01]  /*07f0*/  IADD3 R138, P0, PT, R10, R5.reuse, RZ ;  /* 0x000000050a8a7210 */ /* 0x080fe20007f1e0ff */
[----:B------:R-:W-:Y:S01]  /*0800*/  IMAD R11, R7, 0x26, RZ ;  /* 0x00000026070b7824 */ /* 0x000fe200078e02ff */
[-C--:B------:R-:W-:Y:S01]  /*0810*/  IADD3 R8, P2, PT, R31, R5.reuse, RZ ;  /* 0x000000051f087210 */ /* 0x080fe20007f5e0ff */
[----:B------:R-:W-:Y:S01]  /*0820*/  IMAD R19, R7, 0x58, RZ ;  /* 0x0000005807137824 */ /* 0x000fe200078e02ff */
[-C--:B------:R-:W-:Y:S01]  /*0830*/  LEA.HI.X.SX32 R139, R9, R4.reuse, 0x1, P0 ;  /* 0x00000004098b7211 */ /* 0x080fe200000f0eff */
[C---:B------:R-:W-:Y:S01]  /*0840*/  IMAD R21, R7.reuse, 0x2e, RZ ;  /* 0x0000002e07157824 */ /* 0x040fe200078e02ff */
[-C--:B------:R-:W-:Y:S01]  /*0850*/  IADD3 R134, P1, PT, R12, R5.reuse, RZ ;  /* 0x000000050c867210 */ /* 0x080fe20007f3e0ff */
[C---:B------:R-:W-:Y:S01]  /*0860*/  IMAD R50, R7.reuse, 0xb0, RZ ;  /* 0x000000b007327824 */ /* 0x040fe200078e02ff */
[-C--:B------:R-:W-:Y:S01]  /*0870*/  LEA.HI.X.SX32 R9, R10, R4.reuse, 0x1, P2 ;  /* 0x000000040a097211 */ /* 0x080fe200010f0eff */
[----:B------:R-:W-:Y:S01]  /*0880*/  IMAD R26, R7, 0xb8, RZ ;  /* 0x000000b8071a7824 */ /* 0x000fe200078e02ff */
[-C--:B------:R-:W-:Y:S01]  /*0890*/  IADD3 R10, P2, PT, R23, R5.reuse, RZ ;  /* 0x00000005170a7210 */ /* 0x080fe20007f5e0ff */
[----:B------:R-:W-:Y:S01]  /*08a0*/  IMAD R51, R7, 0xc0, RZ ;  /* 0x000000c007337824 */ /* 0x000fe200078e02ff */
[C---:B------:R-:W-:Y:S01]  /*08b0*/  IADD3 R192, P0, PT, R11.reuse, R5, RZ ;  /* 0x000000050bc07210 */ /* 0x040fe20007f1e0ff */
[----:B------:R-:W5:Y:S01]  /*08c0*/  LDG.E.U16 R22, desc[UR10][R8.64] ;  /* 0x0000000a08167981 */ /* 0x000f62000c1e1500 */
[-C--:B------:R-:W-:Y:S01]  /*08d0*/  LEA.HI.X.SX32 R135, R11, R4.reuse, 0x1, P1 ;  /* 0x000000040b877211 */ /* 0x080fe200008f0eff */
[C---:B------:R-:W-:Y:S01]  /*08e0*/  IMAD R28, R7.reuse, 0x1c, RZ ;  /* 0x0000001c071c7824 */ /* 0x040fe200078e02ff */
[-C--:B------:R-:W-:Y:S01]  /*08f0*/  LEA.HI.X.SX32 R11, R12, R4.reuse, 0x1, P2 ;  /* 0x000000040c0b7211 */ /* 0x080fe200010f0eff */
[----:B------:R-:W-:Y:S01]  /*0900*/  IMAD R12, R7, 0xa, RZ ;  /* 0x0000000a070c7824 */ /* 0x000fe200078e02ff */
[-C--:B------:R-:W-:Y:S01]  /*0910*/  LEA.HI.X.SX32 R193, R3, R4.reuse, 0x1, P0 ;  /* 0x0000000403c17211 */ /* 0x080fe200000f0eff */
[C---:B------:R-:W-:Y:S01]  /*0920*/  IMAD R78, R7.reuse, 0xc8, RZ ;  /* 0x000000c8074e7824 */ /* 0x040fe200078e02ff */
[C---:B------:R-:W-:Y:S01]  /*0930*/  LEA R3, R7.reuse, R7, 0x2 ;  /* 0x0000000707037211 */ /* 0x040fe200078e10ff */
[----:B------:R0:W2:Y:S01]  /*0940*/  LDG.E.U16 R59, desc[UR10][R10.64] ;  /* 0x0000000a0a3b7981 */ /* 0x0000a2000c1e1500 */
[-C--:B------:R-:W-:Y:S01]  /*0950*/  IADD3 R214, P0, PT, R12, R5.reuse, RZ ;  /* 0x000000050cd67210 */ /* 0x080fe20007f1e0ff */
[----:B------:R-:W-:Y:S01]  /*0960*/  IMAD R52, R7, 0xd8, RZ ;  /* 0x000000d807347824 */ /* 0x000fe200078e02ff */
[-C--:B------:R-:W-:Y:S01]  /*0970*/  IADD3 R132, P2, PT, R15, R5.reuse, RZ ;  /* 0x000000050f847210 */ /* 0x080fe20007f5e0ff */
[----:B------:R-:W-:Y:S01]  /*0980*/  IMAD R29, R7, 0x6c, RZ ;  /* 0x0000006c071d7824 */ /* 0x000fe200078e02ff */
[-C--:B------:R-:W-:Y:S01]  /*0990*/  LEA.HI.X.SX32 R215, R3, R4.reuse, 0x1, P0 ;  /* 0x0000000403d77211 */ /* 0x080fe200000f0eff */
[C---:B------:R-:W-:Y:S01]  /*09a0*/  IMAD R32, R7.reuse, 0x3c, RZ ;  /* 0x0000003c07207824 */ /* 0x040fe200078e02ff */
[CC--:B------:R-:W-:Y:S01]  /*09b0*/  IADD3 R190, P0, PT, R14.reuse, R5.reuse, RZ ;  /* 0x000000050ebe7210 */ /* 0x0c0fe20007f1e0ff */
[C---:B------:R-:W-:Y:S01]  /*09c0*/  IMAD R33, R7.reuse, 0x78, RZ ;  /* 0x0000007807217824 */ /* 0x040fe200078e02ff */
[----:B------:R-:W2:Y:S01]  /*09d0*/  LDG.E.U16 R60, desc[UR10][R60.64] ;  /* 0x0000000a3c3c7981 */ /* 0x000ea2000c1e1500 */
[C---:B0-----:R-:W-:Y:S01]  /*09e0*/  IMAD R11, R7.reuse, 0x2a, RZ ;  /* 0x0000002a070b7824 */ /* 0x041fe200078e02ff */
[----:B------:R-:W0:Y:S01]  /*09f0*/  LDC R140, c[0x0][0x3b8] ;  /* 0x0000ee00ff8c7b82 */ /* 0x000e220000000800 */
[C---:B------:R-:W-:Y:S01]  /*0a00*/  IMAD R3, R7.reuse, 0x15, RZ ;  /* 0x0000001507037824 */ /* 0x040fe200078e02ff */
[----:B------:R-:W-:Y:S01]  /*0a10*/  LEA.HI.X.SX32 R133, R14, R4, 0x1, P2 ;  /* 0x000000040e857211 */ /* 0x000fe200010f0eff */
[----:B------:R-:W-:Y:S01]  /*0a20*/  IMAD R14, R7, 0x54, RZ ;  /* 0x00000054070e7824 */ /* 0x000fe200078e02ff */
[----:B------:R-:W-:Y:S01]  /*0a30*/  IADD3 R16, P2, PT, R47, R5, RZ ;  /* 0x000000052f107210 */ /* 0x000fe20007f5e0ff */
[----:B------:R-:W-:-:S03]  /*0a40*/  IMAD R222, R7, 0x76, RZ ;  /* 0x0000007607de7824 */ /* 0x000fc600078e02ff */
[----:B------:R-:W0:Y:S01]  /*0a50*/  LDC R79, c[0x0][0x3b8] ;  /* 0x0000ee00ff4f7b82 */ /* 0x000e220000000800 */
[----:B------:R-:W-:Y:S01]  /*0a60*/  LEA.HI.X.SX32 R17, R14, R4, 0x1, P2 ;  /* 0x000000040e117211 */ /* 0x000fe200010f0eff */
[C---:B------:R-:W-:Y:S01]  /*0a70*/  IMAD R80, R7.reuse, 0xf0, RZ ;  /* 0x000000f007507824 */ /* 0x040fe200078e02ff */
[----:B------:R-:W-:Y:S01]  /*0a80*/  IADD3 R18, P2, PT, R50, R5, RZ ;  /* 0x0000000532127210 */ /* 0x000fe20007f5e0ff */
[----:B------:R-:W-:-:S04]  /*0a90*/  IMAD R35, R7, 0x7a, RZ ;  /* 0x0000007a07237824 */ /* 0x000fc800078e02ff */
[----:B------:R-:W0:Y:S01]  /*0aa0*/  LDC R81, c[0x0][0x3b8] ;  /* 0x0000ee00ff517b82 */ /* 0x000e220000000800 */
[----:B------:R1:W2:Y:S01]  /*0ab0*/  LDG.E.U16 R58, desc[UR10][R16.64] ;  /* 0x0000000a103a7981 */ /* 0x0002a2000c1e1500 */
[----:B------:R-:W-:-:S06]  /*0ac0*/  IMAD R36, R7, 0x7c, RZ ;  /* 0x0000007c07247824 */ /* 0x000fcc00078e02ff */
[----:B------:R-:W0:Y:S01]  /*0ad0*/  LDC R83, c[0x0][0x3b8] ;  /* 0x0000ee00ff537b82 */ /* 0x000e220000000800 */
[----:B------:R-:W-:-:S07]  /*0ae0*/  IMAD R82, R7, 0xf4, RZ ;  /* 0x000000f407527824 */ /* 0x000fce00078e02ff */
[----:B------:R-:W0:Y:S01]  /*0af0*/  LDC R116, c[0x0][0x3b8] ;  /* 0x0000ee00ff747b82 */ /* 0x000e220000000800 */
[----:B-1----:R-:W-:-:S07]  /*0b00*/  IMAD R16, R7, 0x30, RZ ;  /* 0x0000003007107824 */ /* 0x002fce00078e02ff */
[----:B------:R-:W1:Y:S01]  /*0b10*/  LDC R118, c[0x0][0x3b8] ;  /* 0x0000ee00ff767b82 */ /* 0x000e620000000800 */
[----:B------:R-:W-:-:S07]  /*0b20*/  IMAD R17, R7, 0x34, RZ ;  /* 0x0000003407117824 */ /* 0x000fce00078e02ff */
[----:B------:R-:W0:Y:S01]  /*0b30*/  LDC R113, c[0x0][0x3b8] ;  /* 0x0000ee00ff717b82 */ /* 0x000e220000000800 */
[----:B------:R-:W-:-:S07]  /*0b40*/  IMAD R244, R7, 0xf6, RZ ;  /* 0x000000f607f47824 */ /* 0x000fce00078e02ff */
[----:B------:R-:W0:Y:S01]  /*0b50*/  LDC R120, c[0x0][0x3b8] ;  /* 0x0000ee00ff787b82 */ /* 0x000e220000000800 */
[----:B------:R-:W-:-:S07]  /*0b60*/  IMAD R74, R7, 0xfa, RZ ;  /* 0x000000fa074a7824 */ /* 0x000fce00078e02ff */
[----:B------:R-:W0:Y:S01]  /*0b70*/  LDC R115, c[0x0][0x3b8] ;  /* 0x0000ee00ff737b82 */ /* 0x000e220000000800 */
[C---:B------:R-:W-:Y:S01]  /*0b80*/  IMAD R44, R7.reuse, 0x42, RZ ;  /* 0x00000042072c7824 */ /* 0x040fe200078e02ff */
[C---:B------:R-:W-:Y:S01]  /*0b90*/  SHF.L.U32 R38, R7.reuse, 0x1, RZ ;  /* 0x0000000107267819 */ /* 0x040fe200000006ff */
[C---:B------:R-:W-:Y:S01]  /*0ba0*/  IMAD R64, R7.reuse, 0x52, RZ ;  /* 0x0000005207407824 */ /* 0x040fe200078e02ff */
[----:B------:R0:W2:Y:S01]  /*0bb0*/  LDG.E.U16 R138, desc[UR10][R138.64] ;  /* 0x0000000a8a8a7981 */ /* 0x0000a2000c1e1500 */
[C---:B------:R-:W-:Y:S01]  /*0bc0*/  IMAD R121, R7.reuse, 0x82, RZ ;  /* 0x0000008207797824 */ /* 0x040fe200078e02ff */
[----:B------:R-:W0:Y:S01]  /*0bd0*/  LDCU.64 UR6, c[0x0][0x3b0] ;  /* 0x00007600ff0677ac */ /* 0x000e220008000a00 */
[C---:B------:R-:W-:Y:S01]  /*0be0*/  IMAD R66, R7.reuse, 0x72, RZ ;  /* 0x0000007207427824 */ /* 0x040fe200078e02ff */
[----:B------:R0:W2:Y:S01]  /*0bf0*/  LDG.E.U16 R132, desc[UR10][R132.64] ;  /* 0x0000000a84847981 */ /* 0x0000a2000c1e1500 */
[C---:B------:R-:W-:Y:S01]  /*0c00*/  IMAD R65, R7.reuse, 0x62, RZ ;  /* 0x0000006207417824 */ /* 0x040fe200078e02ff */
[----:B------:R-:W0:Y:S01]  /*0c10*/  LDC R117, c[0x0][0x3b8] ;  /* 0x0000ee00ff757b82 */ /* 0x000e220000000800 */
[C---:B------:R-:W-:Y:S01]  /*0c20*/  IMAD R129, R7.reuse, 0x92, RZ ;  /* 0x0000009207817824 */ /* 0x040fe200078e02ff */
[----:B------:R0:W2:Y:S06]  /*0c30*/  LDG.E.U16 R134, desc[UR10][R134.64] ;  /* 0x0000000a86867981 */ /* 0x0000ac000c1e1500 */
[----:B------:R-:W0:Y:S08]  /*0c40*/  LDC R123, c[0x0][0x3b8] ;  /* 0x0000ee00ff7b7b82 */ /* 0x000e300000000800 */
[----:B------:R-:W0:Y:S08]  /*0c50*/  LDC R124, c[0x0][0x3b8] ;  /* 0x0000ee00ff7c7b82 */ /* 0x000e300000000800 */
[----:B------:R-:W0:Y:S08]  /*0c60*/  LDC R125, c[0x0][0x3b8] ;  /* 0x0000ee00ff7d7b82 */ /* 0x000e300000000800 */
[----:B------:R-:W0:Y:S08]  /*0c70*/  LDC R128, c[0x0][0x3b8] ;  /* 0x0000ee00ff807b82 */ /* 0x000e300000000800 */
[----:B------:R-:W0:Y:S08]  /*0c80*/  LDC R154, c[0x0][0x3b8] ;  /* 0x0000ee00ff9a7b82 */ /* 0x000e300000000800 */
[----:B------:R-:W0:Y:S08]  /*0c90*/  LDC R155, c[0x0][0x3b8] ;  /* 0x0000ee00ff9b7b82 */ /* 0x000e300000000800 */
[----:B------:R-:W0:Y:S08]  /*0ca0*/  LDC R153, c[0x0][0x3b8] ;  /* 0x0000ee00ff997b82 */ /* 0x000e300000000800 */
[----:B------:R-:W0:Y:S08]  /*0cb0*/  LDC R157, c[0x0][0x3b8] ;  /* 0x0000ee00ff9d7b82 */ /* 0x000e300000000800 */
[----:B------:R-:W1:Y:S08]  /*0cc0*/  LDC R161, c[0x0][0x3b8] ;  /* 0x0000ee00ffa17b82 */ /* 0x000e700000000800 */
[----:B------:R-:W1:Y:S08]  /*0cd0*/  LDC R165, c[0x0][0x3b8] ;  /* 0x0000ee00ffa57b82 */ /* 0x000e700000000800 */
[----:B------:R-:W1:Y:S08]  /*0ce0*/  LDC R211, c[0x0][0x3b8] ;  /* 0x0000ee00ffd37b82 */ /* 0x000e700000000800 */
[----:B------:R-:W1:Y:S01]  /*0cf0*/  LDC R224, c[0x0][0x3b8] ;  /* 0x0000ee00ffe07b82 */ /* 0x000e620000000800 */
[----:B------:R-:W-:Y:S01]  /*0d00*/  UMOV UR12, 0x1 ;  /* 0x00000001000c7882 */ /* 0x000fe20000000000 */
[----:B------:R-:W-:Y:S01]  /*0d10*/  IADD3 R248, PT, PT, R248, 0x80, RZ ;  /* 0x00000080f8f87810 */ /* 0x000fe20007ffe0ff */
[----:B------:R-:W0:Y:S01]  /*0d20*/  LDCU UR45, c[0x0][0x3d4] ;  /* 0x00007a80ff2d77ac */ /* 0x000e220008000800 */
[----:B---3--:R3:W-:Y:S01]  /*0d30*/  STS.U16 [R6+UR4], R13 ;  /* 0x0000000d06007988 */ /* 0x0087e20008000404 */
[----:B------:R-:W-:-:S02]  /*0d40*/  IMAD R126, R7, 0xa2, RZ ;  /* 0x000000a2077e7824 */ /* 0x000fc400078e02ff */
[C---:B------:R-:W-:Y:S01]  /*0d50*/  IMAD R127, R7.reuse, 0x9a, RZ ;  /* 0x0000009a077f7824 */ /* 0x040fe200078e02ff */
[----:B------:R0:W2:Y:S01]  /*0d60*/  LDG.E.U16 R146, desc[UR10][R146.64] ;  /* 0x0000000a92927981 */ /* 0x0000a2000c1e1500 */
[C---:B------:R-:W-:Y:S02]  /*0d70*/  IMAD R152, R7.reuse, 0xe2, RZ ;  /* 0x000000e207987824 */ /* 0x040fe400078e02ff */
[C---:B------:R-:W-:Y:S01]  /*0d80*/  IMAD R137, R7.reuse, 0xca, RZ ;  /* 0x000000ca07897824 */ /* 0x040fe200078e02ff */
[----:B------:R-:W2:Y:S01]  /*0d90*/  LDG.E.U16 R158, desc[UR10][R158.64] ;  /* 0x0000000a9e9e7981 */ /* 0x000ea2000c1e1500 */
[C---:B---3--:R-:W-:Y:S02]  /*0da0*/  IMAD R13, R7.reuse, 0x14, RZ ;  /* 0x00000014070d7824 */ /* 0x048fe400078e02ff */
[----:B------:R-:W-:Y:S01]  /*0db0*/  IMAD R164, R7, 0x84, RZ ;  /* 0x0000008407a47824 */ /* 0x000fe200078e02ff */
[----:B------:R-:W3:Y:S02]  /*0dc0*/  LDG.E.U16 R168, desc[UR10][R168.64] ;  /* 0x0000000aa8a87981 */ /* 0x000ee4000c1e1500 */
[-C--:B------:R-:W-:Y:S01]  /*0dd0*/  IADD3 R8, P1, PT, R13, R5.reuse, RZ ;  /* 0x000000050d087210 */ /* 0x080fe20007f3e0ff */
[C---:B0-----:R-:W-:Y:S01]  /*0de0*/  IMAD R139, R7.reuse, 0xc2, RZ ;  /* 0x000000c2078b7824 */ /* 0x041fe200078e02ff */
[----:B------:R-:W2:Y:S01]  /*0df0*/  LDG.E.U16 R194, desc[UR10][R194.64] ;  /* 0x0000000ac2c27981 */ /* 0x000ea2000c1e1500 */
[C---:B------:R-:W-:Y:S01]  /*0e00*/  IMAD R133, R7.reuse, 0xb2, RZ ;  /* 0x000000b207857824 */ /* 0x040fe200078e02ff */
[-C--:B------:R-:W-:Y:S01]  /*0e10*/  LEA.HI.X.SX32 R9, R12, R4.reuse, 0x1, P1 ;  /* 0x000000040c097211 */ /* 0x080fe200008f0eff */
[C---:B------:R-:W-:Y:S01]  /*0e20*/  IMAD R135, R7.reuse, 0xba, RZ ;  /* 0x000000ba07877824 */ /* 0x040fe200078e02ff */
[-C--:B------:R-:W-:Y:S01]  /*0e30*/  IADD3 R12, P1, PT, R24, R5.reuse, RZ ;  /* 0x00000005180c7210 */ /* 0x080fe20007f3e0ff */
[----:B------:R-:W-:Y:S01]  /*0e40*/  IMAD R147, R7, 0xea, RZ ;  /* 0x000000ea07937824 */ /* 0x000fe200078e02ff */
[-C--:B------:R-:W-:Y:S01]  /*0e50*/  LEA.HI.X.SX32 R191, R13, R4.reuse, 0x1, P0 ;  /* 0x000000040dbf7211 */ /* 0x080fe200000f0eff */
[----:B------:R0:W2:Y:S01]  /*0e60*/  LDG.E.U16 R207, desc[UR10][R8.64] ;  /* 0x0000000a08cf7981 */ /* 0x0000a2000c1e1500 */
[----:B------:R-:W-:Y:S01]  /*0e70*/  LEA.HI.X.SX32 R13, R15, R4, 0x1, P1 ;  /* 0x000000040f0d7211 */ /* 0x000fe200008f0eff */
[----:B------:R-:W-:Y:S01]  /*0e80*/  IMAD R15, R7, 0x16, RZ ;  /* 0x00000016070f7824 */ /* 0x000fe200078e02ff */
[----:B------:R-:W-:Y:S01]  /*0e90*/  IADD3 R188, P0, PT, R11, R5, RZ ;  /* 0x000000050bbc7210 */ /* 0x000fe20007f1e0ff */
[----:B------:R-:W-:-:S02]  /*0ea0*/  IMAD R45, R7, 0x4a, RZ ;  /* 0x0000004a072d7824 */ /* 0x000fc400078e02ff */
[----:B------:R-:W-:Y:S01]  /*0eb0*/  IMAD R239, R7, 0x66, RZ ;  /* 0x0000006607ef7824 */ /* 0x000fe200078e02ff */
[-C--:B------:R-:W-:Y:S01]  /*0ec0*/  LEA.HI.X.SX32 R189, R3, R4.reuse, 0x1, P0 ;  /* 0x0000000403bd7211 */ /* 0x080fe200000f0eff */
[----:B------:R1:W2:Y:S01]  /*0ed0*/  LDG.E.U16 R12, desc[UR10][R12.64] ;  /* 0x0000000a0c0c7981 */ /* 0x0002a2000c1e1500 */
[----:B------:R-:W-:Y:S01]  /*0ee0*/  IMAD R3, R7, 0xb, RZ ;  /* 0x0000000b07037824 */ /* 0x000fe200078e02ff */
[-C--:B0-----:R-:W-:Y:S01]  /*0ef0*/  IADD3 R8, P0, PT, R15, R5.reuse, RZ ;  /* 0x000000050f087210 */ /* 0x081fe20007f1e0ff */
[----:B------:R-:W-:Y:S01]  /*0f00*/  IMAD R229, R7, 0x46, RZ ;  /* 0x0000004607e57824 */ /* 0x000fe200078e02ff */
[----:B------:R-:W-:Y:S01]  /*0f10*/  IADD3 R10, P1, PT, R14, R5, RZ ;  /* 0x000000050e0a7210 */ /* 0x000fe20007f3e0ff */
[----:B------:R-:W2:Y:S01]  /*0f20*/  LDG.E.U16 R188, desc[UR10][R188.64] ;  /* 0x0000000abcbc7981 */ /* 0x000ea2000c1e1500 */
[----:B------:R-:W-:Y:S01]  /*0f30*/  LEA.HI.X.SX32 R9, R3, R4, 0x1, P0 ;  /* 0x0000000403097211 */ /* 0x000fe200000f0eff */
[C---:B------:R-:W-:Y:S02]  /*0f40*/  IMAD R243, R7.reuse, 0x86, RZ ;  /* 0x0000008607f37824 */ /* 0x040fe400078e02ff */
[----:B------:R-:W-:-:S02]  /*0f50*/  IMAD R234, R7, 0x56, RZ ;  /* 0x0000005607ea7824 */ /* 0x000fc400078e02ff */
[C---:B------:R-:W-:Y:S02]  /*0f60*/  IMAD R240, R7.reuse, 0xb6, RZ ;  /* 0x000000b607f07824 */ /* 0x040fe400078e02ff */
[C---:B------:R-:W-:Y:S02]  /*0f70*/  IMAD R242, R7.reuse, 0x96, RZ ;  /* 0x0000009607f27824 */ /* 0x040fe400078e02ff */
[C---:B------:R-:W-:Y:S02]  /*0f80*/  IMAD R241, R7.reuse, 0xa6, RZ ;  /* 0x000000a607f17824 */ /* 0x040fe400078e02ff */
[C---:B------:R-:W-:Y:S02]  /*0f90*/  IMAD R235, R7.reuse, 0xe6, RZ ;  /* 0x000000e607eb7824 */ /* 0x040fe400078e02ff */
[C---:B------:R-:W-:Y:S02]  /*0fa0*/  IMAD R238, R7.reuse, 0xc6, RZ ;  /* 0x000000c607ee7824 */ /* 0x040fe400078e02ff */
[C---:B------:R-:W-:Y:S01]  /*0fb0*/  IMAD R236, R7.reuse, 0xd6, RZ ;  /* 0x000000d607ec7824 */ /* 0x040fe200078e02ff */
[----:B------:R-:W-:Y:S01]  /*0fc0*/  UIMAD UR6, UR13, UR6, URZ ;  /* 0x000000060d0672a4 */ /* 0x000fe2000f8e02ff */
[----:B-1----:R-:W-:Y:S01]  /*0fd0*/  IMAD R13, R7, 0x2c, RZ ;  /* 0x0000002c070d7824 */ /* 0x002fe200078e02ff */
[-C--:B------:R-:W-:Y:S01]  /*0fe0*/  LEA.HI.X.SX32 R11, R11, R4.reuse, 0x1, P1 ;  /* 0x000000040b0b7211 */ /* 0x080fe200008f0eff */
[----:B------:R0:W2:Y:S01]  /*0ff0*/  LDG.E.U16 R205, desc[UR10][R8.64] ;  /* 0x0000000a08cd7981 */ /* 0x0000a2000c1e1500 */
[-C--:B------:R-:W-:Y:S01]  /*1000*/  IADD3 R14, P1, PT, R19, R5.reuse, RZ ;  /* 0x00000005130e7210 */ /* 0x080fe20007f3e0ff */
[----:B------:R-:W-:Y:S01]  /*1010*/  IMAD R220, R7, 0xec, RZ ;  /* 0x000000ec07dc7824 */ /* 0x000fe200078e02ff */
[-C--:B------:R-:W-:Y:S01]  /*1020*/  IADD3 R186, P0, PT, R13, R5.reuse, RZ ;  /* 0x000000050dba7210 */ /* 0x080fe20007f1e0ff */
[C---:B------:R-:W-:Y:S01]  /*1030*/  IMAD R3, R7.reuse, 0x17, RZ ;  /* 0x0000001707037824 */ /* 0x040fe200078e02ff */
[----:B------:R1:W2:Y:S01]  /*1040*/  LDG.E.U16 R101, desc[UR10][R10.64] ;  /* 0x0000000a0a657981 */ /* 0x0002a2000c1e1500 */
[----:B------:R-:W-:Y:S01]  /*1050*/  IMAD R223, R7, 0xfc, RZ ;  /* 0x000000fc07df7824 */ /* 0x000fe200078e02ff */
[-C--:B------:R-:W-:Y:S01]  /*1060*/  LEA.HI.X.SX32 R187, R15, R4.reuse, 0x1, P0 ;  /* 0x000000040fbb7211 */ /* 0x080fe200000f0eff */
[----:B------:R-:W-:Y:S01]  /*1070*/  IMAD R122, R113, 0x112, RZ ;  /* 0x00000112717a7824 */ /* 0x000fe200078e02ff */
[-C--:B------:R-:W-:Y:S01]  /*1080*/  IADD3 R184, P0, PT, R21, R5.reuse, RZ ;  /* 0x0000000515b87210 */ /* 0x080fe20007f1e0ff */
[----:B0-----:R-:W-:Y:S01]  /*1090*/  IMAD R8, R7, 0x5c, RZ ;  /* 0x0000005c07087824 */ /* 0x001fe200078e02ff */
[-C--:B------:R-:W-:Y:S01]  /*10a0*/  LEA.HI.X.SX32 R15, R13, R4.reuse, 0x1, P1 ;  /* 0x000000040d0f7211 */ /* 0x080fe200008f0eff */
[----:B------:R-:W-:Y:S01]  /*10b0*/  IMAD R9, R7, 0x6, RZ ;  /* 0x0000000607097824 */ /* 0x000fe200078e02ff */
[-C--:B------:R-:W-:Y:S01]  /*10c0*/  LEA.HI.X.SX32 R185, R3, R4.reuse, 0x1, P0 ;  /* 0x0000000403b97211 */ /* 0x080fe200000f0eff */
[----:B------:R-:W-:Y:S01]  /*10d0*/  IMAD R13, R7, 0xc, RZ ;  /* 0x0000000c070d7824 */ /* 0x000fe200078e02ff */
[-C--:B------:R-:W-:Y:S01]  /*10e0*/  LEA.HI.X.SX32 R19, R19, R4.reuse, 0x1, P2 ;  /* 0x0000000413137211 */ /* 0x080fe200010f0eff */
[----:B------:R0:W2:Y:S01]  /*10f0*/  LDG.E.U16 R63, desc[UR10][R14.64] ;  /* 0x0000000a0e3f7981 */ /* 0x0000a2000c1e1500 */
[-C--:B------:R-:W-:Y:S01]  /*1100*/  IADD3 R20, P0, PT, R8, R5.reuse, RZ ;  /* 0x0000000508147210 */ /* 0x080fe20007f1e0ff */
[----:B------:R-:W-:Y:S01]  /*1110*/  IMAD R124, R124, 0x182, RZ ;  /* 0x000001827c7c7824 */ /* 0x000fe200078e02ff */
[----:B-1----:R-:W-:Y:S01]  /*1120*/  IADD3 R10, P2, PT, R26, R5, RZ ;  /* 0x000000051a0a7210 */ /* 0x002fe20007f5e0ff */
[----:B------:R1:W2:Y:S01]  /*1130*/  LDG.E.U16 R49, desc[UR10][R18.64] ;  /* 0x0000000a12317981 */ /* 0x0002a2000c1e1500 */
[-C--:B------:R-:W-:Y:S01]  /*1140*/  LEA.HI.X.SX32 R21, R21, R4.reuse, 0x1, P0 ;  /* 0x0000000415157211 */ /* 0x080fe200000f0eff */
[----:B------:R-:W-:Y:S01]  /*1150*/  IMAD R128, R128, 0x1a2, RZ ;  /* 0x000001a280807824 */ /* 0x000fe200078e02ff */
[C---:B------:R-:W-:Y:S01]  /*1160*/  LEA R3, R7.reuse, R7, 0x1 ;  /* 0x0000000707037211 */ /* 0x040fe200078e08ff */
[C---:B------:R-:W-:Y:S01]  /*1170*/  IMAD R189, R7.reuse, 0xe4, RZ ;  /* 0x000000e407bd7824 */ /* 0x040fe200078e02ff */
[----:B------:R-:W-:Y:S01]  /*1180*/  USHF.L.U32 UR6, UR6, 0x1, URZ ;  /* 0x0000000106067899 */ /* 0x000fe200080006ff */
[----:B0-----:R-:W-:Y:S01]  /*1190*/  IMAD R15, R7, 0x18, RZ ;  /* 0x00000018070f7824 */ /* 0x001fe200078e02ff */
[-C--:B------:R-:W-:Y:S01]  /*11a0*/  IADD3 R216, P0, PT, R9, R5.reuse, RZ ;  /* 0x0000000509d87210 */ /* 0x080fe20007f1e0ff */
[----:B------:R0:W2:Y:S01]  /*11b0*/  LDG.E.U16 R20, desc[UR10][R20.64] ;  /* 0x0000000a14147981 */ /* 0x0000a2000c1e1500 */
[-C--:B------:R-:W-:Y:S01]  /*11c0*/  IADD3 R212, P1, PT, R13, R5.reuse, RZ ;  /* 0x000000050dd47210 */ /* 0x080fe20007f3e0ff */
[----:B-1----:R-:W-:Y:S01]  /*11d0*/  IMAD R19, R7, 0x60, RZ ;  /* 0x0000006007137824 */ /* 0x002fe200078e02ff */
[-C--:B------:R-:W-:Y:S01]  /*11e0*/  LEA.HI.X.SX32 R11, R8, R4.reuse, 0x1, P2 ;  /* 0x00000004080b7211 */ /* 0x080fe200010f0eff */
[----:B------:R-:W-:Y:S01]  /*11f0*/  IMAD R154, R154, 0x1c2, RZ ;  /* 0x000001c29a9a7824 */ /* 0x000fe200078e02ff */
[-C--:B------:R-:W-:Y:S01]  /*1200*/  IADD3 R8, P2, PT, R15, R5.reuse, RZ ;  /* 0x000000050f087210 */ /* 0x080fe20007f5e0ff */
[----:B------:R-:W-:Y:S01]  /*1210*/  IMAD R162, R153, 0x154, RZ ;  /* 0x0000015499a27824 */ /* 0x000fe200078e02ff */
[-C--:B------:R-:W-:Y:S01]  /*1220*/  LEA.HI.X.SX32 R217, R3, R4.reuse, 0x1, P0 ;  /* 0x0000000403d97211 */ /* 0x080fe200000f0eff */
[----:B------:R1:W2:Y:S01]  /*1230*/  LDG.E.U16 R57, desc[UR10][R10.64] ;  /* 0x0000000a0a397981 */ /* 0x0002a2000c1e1500 */
[-C--:B------:R-:W-:Y:S01]  /*1240*/  LEA.HI.X.SX32 R213, R9, R4.reuse, 0x1, P1 ;  /* 0x0000000409d57211 */ /* 0x080fe200008f0eff */
[C---:B0-----:R-:W-:Y:S01]  /*1250*/  IMAD R21, R7.reuse, 0xe, RZ ;  /* 0x0000000e07157824 */ /* 0x041fe200078e02ff */
[CC--:B------:R-:W-:Y:S01]  /*1260*/  IADD3 R144, P0, PT, R16.reuse, R5.reuse, RZ ;  /* 0x0000000510907210 */ /* 0x0c0fe20007f1e0ff */
[----:B------:R-:W-:Y:S01]  /*1270*/  IMAD R3, R7, 0xd, RZ ;  /* 0x0000000d07037824 */ /* 0x000fe200078e02ff */
[-C--:B------:R-:W-:Y:S01]  /*1280*/  LEA.HI.X.SX32 R9, R13, R4.reuse, 0x1, P2 ;  /* 0x000000040d097211 */ /* 0x080fe200010f0eff */
[----:B------:R-:W-:Y:S01]  /*1290*/  IMAD R13, R7, 0x1a, RZ ;  /* 0x0000001a070d7824 */ /* 0x000fe200078e02ff */
[----:B------:R-:W-:Y:S01]  /*12a0*/  IADD3 R14, P1, PT, R19, R5, RZ ;  /* 0x00000005130e7210 */ /* 0x000fe20007f3e0ff */
[----:B------:R-:W0:Y:S01]  /*12b0*/  LDC R153, c[0x0][0x3b8] ;  /* 0x0000ee00ff997b82 */ /* 0x000e220000000800 */
[-C--:B------:R-:W-:Y:S01]  /*12c0*/  LEA.HI.X.SX32 R145, R15, R4.reuse, 0x1, P0 ;  /* 0x000000040f917211 */ /* 0x080fe200000f0eff */
[----:B------:R4:W2:Y:S01]  /*12d0*/  LDG.E.U16 R203, desc[UR10][R8.64] ;  /* 0x0000000a08cb7981 */ /* 0x0008a2000c1e1500 */
[----:B------:R-:W-:-:S02]  /*12e0*/  LEA.HI.X.SX32 R15, R16, R4, 0x1, P1 ;  /* 0x00000004100f7211 */ /* 0x000fc400008f0eff */
[-C--:B------:R-:W-:Y:S01]  /*12f0*/  IADD3 R182, P1, PT, R17, R5.reuse, RZ ;  /* 0x0000000511b67210 */ /* 0x080fe20007f3e0ff */
[----:B------:R5:W2:Y:S01]  /*1300*/  LDG.E.U16 R144, desc[UR10][R144.64] ;  /* 0x0000000a90907981 */ /* 0x000aa2000c1e1500 */
[-C--:B-1----:R-:W-:Y:S01]  /*1310*/  IADD3 R10, P0, PT, R13, R5.reuse, RZ ;  /* 0x000000050d0a7210 */ /* 0x082fe20007f1e0ff */
[----:B------:R-:W1:Y:S01]  /*1320*/  LDC R159, c[0x0][0x3b8] ;  /* 0x0000ee00ff9f7b82 */ /* 0x000e620000000800 */
[-C--:B------:R-:W-:Y:S01]  /*1330*/  IADD3 R18, P2, PT, R51, R5.reuse, RZ ;  /* 0x0000000533127210 */ /* 0x080fe20007f5e0ff */
[----:B------:R5:W2:Y:S01]  /*1340*/  LDG.E.U16 R27, desc[UR10][R14.64] ;  /* 0x0000000a0e1b7981 */ /* 0x000aa2000c1e1500 */
[-C--:B------:R-:W-:Y:S01]  /*1350*/  LEA.HI.X.SX32 R183, R13, R4.reuse, 0x1, P1 ;  /* 0x000000040db77211 */ /* 0x080fe200008f0eff */
[----:B----4-:R-:W-:Y:S01]  /*1360*/  IMAD R9, R7, 0x68, RZ ;  /* 0x0000006807097824 */ /* 0x010fe200078e02ff */
[-C--:B------:R-:W-:Y:S01]  /*1370*/  LEA.HI.X.SX32 R11, R3, R4.reuse, 0x1, P0 ;  /* 0x00000004030b7211 */ /* 0x080fe200000f0eff */
[----:B------:R-:W-:Y:S01]  /*1380*/  IMAD R13, R7, 0xd0, RZ ;  /* 0x000000d0070d7824 */ /* 0x000fe200078e02ff */
[-C--:B------:R-:W-:Y:S01]  /*1390*/  LEA.HI.X.SX32 R19, R19, R4.reuse, 0x1, P2 ;  /* 0x0000000413137211 */ /* 0x080fe200010f0eff */
[----:B-----5:R-:W-:Y:S01]  /*13a0*/  IMAD R145, R7, 0xda, RZ ;  /* 0x000000da07917824 */ /* 0x020fe200078e02ff */
[-C--:B------:R-:W-:Y:S01]  /*13b0*/  IADD3 R16, P0, PT, R9, R5.reuse, RZ ;  /* 0x0000000509107210 */ /* 0x080fe20007f1e0ff */
[----:B------:R4:W5:Y:S01]  /*13c0*/  LDG.E.U16 R201, desc[UR10][R10.64] ;  /* 0x0000000a0ac97981 */ /* 0x000962000c1e1500 */
[----:B------:R-:W-:Y:S01]  /*13d0*/  IADD3 R76, P2, PT, R13, R5, RZ ;  /* 0x000000050d4c7210 */ /* 0x000fe20007f5e0ff */
[----:B------:R-:W-:Y:S01]  /*13e0*/  IMAD R15, R7, 0x38, RZ ;  /* 0x00000038070f7824 */ /* 0x000fe200078e02ff */
[----:B------:R-:W-:Y:S01]  /*13f0*/  LEA.HI.X.SX32 R17, R17, R4, 0x1, P0 ;  /* 0x0000000411117211 */ /* 0x000fe200000f0eff */
[----:B------:R4:W2:Y:S01]  /*1400*/  LDG.E.U16 R25, desc[UR10][R18.64] ;  /* 0x0000000a12197981 */ /* 0x0008a2000c1e1500 */
[----:B------:R-:W-:Y:S01]  /*1410*/  LEA R3, R7, -R7, 0x3 ;  /* 0x8000000707037211 */ /* 0x000fe200078e18ff */
[----:B------:R-:W0:Y:S01]  /*1420*/  LDC R169, c[0x0][0x3b8] ;  /* 0x0000ee00ffa97b82 */ /* 0x000e220000000800 */
[-C--:B------:R-:W-:Y:S01]  /*1430*/  IADD3 R8, P0, PT, R21, R5.reuse, RZ ;  /* 0x0000000515087210 */ /* 0x080fe20007f1e0ff */
[----:B------:R4:W2:Y:S02]  /*1440*/  LDG.E.U16 R62, desc[UR10][R16.64] ;  /* 0x0000000a103e7981 */ /* 0x0008a4000c1e1500 */
[----:B----4-:R-:W-:-:S02]  /*1450*/  IADD3 R10, P1, PT, R28, R5, RZ ;  /* 0x000000051c0a7210 */ /* 0x010fc40007f3e0ff */
[-C--:B------:R-:W-:Y:S01]  /*1460*/  LEA.HI.X.SX32 R77, R9, R4.reuse, 0x1, P2 ;  /* 0x00000004094d7211 */ /* 0x080fe200010f0eff */
[----:B------:R-:W4:Y:S01]  /*1470*/  LDG.E.U16 R182, desc[UR10][R182.64] ;  /* 0x0000000ab6b67981 */ /* 0x000f22000c1e1500 */
        /* <DEDUP_REMOVED lines=8> */
[----:B------:R-:W-:Y:S01]  /*1500*/  IMAD R28, R7, 0x64, RZ ;  /* 0x00000064071c7824 */ /* 0x000fe200078e02ff */
[-C--:B------:R-:W-:Y:S01]  /*1510*/  IADD3 R14, P0, PT, R19, R5.reuse, RZ ;  /* 0x00000005130e7210 */ /* 0x080fe20007f1e0ff */
[----:B------:R-:W-:Y:S01]  /*1520*/  IMAD R3, R7, 0x19, RZ ;  /* 0x0000001907037824 */ /* 0x000fe200078e02ff */
[-C--:B------:R-:W-:Y:S01]  /*1530*/  IADD3 R18, P2, PT, R21, R5.reuse, RZ ;  /* 0x0000000515127210 */ /* 0x080fe20007f5e0ff */
[----:B------:R1:W2:Y:S01]  /*1540*/  LDG.E.U16 R209, desc[UR10][R8.64] ;  /* 0x0000000a08d17981 */ /* 0x0002a2000c1e1500 */
[-C--:B------:R-:W-:Y:S01]  /*1550*/  LEA.HI.X.SX32 R15, R15, R4.reuse, 0x1, P0 ;  /* 0x000000040f0f7211 */ /* 0x080fe200000f0eff */
[----:B------:R-:W-:Y:S01]  /*1560*/  IMAD R227, R7, 0x8c, RZ ;  /* 0x0000008c07e37824 */ /* 0x000fe200078e02ff */
[-C--:B------:R-:W-:Y:S01]  /*1570*/  IADD3 R142, P0, PT, R17, R5.reuse, RZ ;  /* 0x00000005118e7210 */ /* 0x080fe20007f1e0ff */
[----:B------:R1:W2:Y:S01]  /*1580*/  LDG.E.U16 R198, desc[UR10][R10.64] ;  /* 0x0000000a0ac67981 */ /* 0x0002a2000c1e1500 */
[----:B------:R-:W-:Y:S01]  /*1590*/  LEA.HI.X.SX32 R19, R19, R4, 0x1, P2 ;  /* 0x0000000413137211 */ /* 0x000fe200010f0eff */
[----:B------:R-:W0:Y:S01]  /*15a0*/  LDC R195, c[0x0][0x3b8] ;  /* 0x0000ee00ffc37b82 */ /* 0x000e220000000800 */
[-C--:B------:R-:W-:Y:S01]  /*15b0*/  IADD3 R16, P2, PT, R78, R5.reuse, RZ ;  /* 0x000000054e107210 */ /* 0x080fe20007f5e0ff */
[----:B------:R1:W2:Y:S02]  /*15c0*/  LDG.E.U16 R75, desc[UR10][R14.64] ;  /* 0x0000000a0e4b7981 */ /* 0x0002a4000c1e1500 */
[----:B-1----:R-:W-:-:S02]  /*15d0*/  IADD3 R8, P1, PT, R28, R5, RZ ;  /* 0x000000051c087210 */ /* 0x002fc40007f3e0ff */
[-C--:B------:R-:W-:Y:S01]  /*15e0*/  LEA.HI.X.SX32 R143, R3, R4.reuse, 0x1, P0 ;  /* 0x00000004038f7211 */ /* 0x080fe200000f0eff */
[----:B------:R1:W2:Y:S01]  /*15f0*/  LDG.E.U16 R76, desc[UR10][R76.64] ;  /* 0x0000000a4c4c7981 */ /* 0x0002a2000c1e1500 */
[----:B------:R-:W-:Y:S01]  /*1600*/  IMAD R11, R7, 0x36, RZ ;  /* 0x00000036070b7824 */ /* 0x000fe200078e02ff */
[-C--:B------:R-:W-:Y:S01]  /*1610*/  LEA.HI.X.SX32 R9, R17, R4.reuse, 0x1, P1 ;  /* 0x0000000411097211 */ /* 0x080fe200008f0eff */
[C---:B------:R-:W-:Y:S01]  /*1620*/  IMAD R3, R7.reuse, 0x1b, RZ ;  /* 0x0000001b07037824 */ /* 0x040fe200078e02ff */
[-C--:B------:R-:W-:Y:S01]  /*1630*/  LEA.HI.X.SX32 R17, R28, R4.reuse, 0x1, P2 ;  /* 0x000000041c117211 */ /* 0x080fe200010f0eff */
[----:B------:R-:W-:Y:S01]  /*1640*/  IMAD R28, R7, 0x3a, RZ ;  /* 0x0000003a071c7824 */ /* 0x000fe200078e02ff */
[-C--:B------:R-:W-:Y:S01]  /*1650*/  IADD3 R180, P0, PT, R11, R5.reuse, RZ ;  /* 0x000000050bb47210 */ /* 0x080fe20007f1e0ff */
[----:B------:R-:W2:Y:S03]  /*1660*/  LDG.E.U16 R100, desc[UR10][R8.64] ;  /* 0x0000000a08647981 */ /* 0x000ea6000c1e1500 */
[----:B------:R-:W-:Y:S01]  /*1670*/  LEA.HI.X.SX32 R181, R3, R4, 0x1, P0 ;  /* 0x0000000403b57211 */ /* 0x000fe200000f0eff */
[----:B------:R1:W2:Y:S01]  /*1680*/  LDG.E.U16 R56, desc[UR10][R16.64] ;  /* 0x0000000a10387981 */ /* 0x0002a2000c1e1500 */
[----:B------:R-:W-:Y:S01]  /*1690*/  IMAD R3, R7, 0x1d, RZ ;  /* 0x0000001d07037824 */ /* 0x000fe200078e02ff */
[----:B------:R-:W-:-:S02]  /*16a0*/  IADD3 R176, P0, PT, R28, R5, RZ ;  /* 0x000000051cb07210 */ /* 0x000fc40007f1e0ff */
[-C--:B------:R-:W-:Y:S01]  /*16b0*/  IADD3 R14, P2, PT, R52, R5.reuse, RZ ;  /* 0x00000005340e7210 */ /* 0x080fe20007f5e0ff */
[----:B------:R1:W2:Y:S01]  /*16c0*/  LDG.E.U16 R46, desc[UR10][R18.64] ;  /* 0x0000000a122e7981 */ /* 0x0002a2000c1e1500 */
[-C--:B------:R-:W-:Y:S02]  /*16d0*/  LEA.HI.X.SX32 R177, R3, R4.reuse, 0x1, P0 ;  /* 0x0000000403b17211 */ /* 0x080fe400000f0eff */
[-C--:B------:R-:W-:Y:S01]  /*16e0*/  IADD3 R10, P1, PT, R29, R5.reuse, RZ ;  /* 0x000000051d0a7210 */ /* 0x080fe20007f3e0ff */
[C---:B-1----:R-:W-:Y:S01]  /*16f0*/  IMAD R77, R7.reuse, 0xf8, RZ ;  /* 0x000000f8074d7824 */ /* 0x042fe200078e02ff */
[----:B------:R-:W2:Y:S01]  /*1700*/  LDG.E.U16 R142, desc[UR10][R142.64] ;  /* 0x0000000a8e8e7981 */ /* 0x000ea2000c1e1500 */
[C---:B------:R-:W-:Y:S02]  /*1710*/  IMAD R17, R7.reuse, 0x74, RZ ;  /* 0x0000007407117824 */ /* 0x040fe400078e02ff */
[----:B------:R-:W-:Y:S01]  /*1720*/  IMAD R3, R7, 0xe8, RZ ;  /* 0x000000e807037824 */ /* 0x000fe200078e02ff */
[-C--:B------:R-:W-:Y:S01]  /*1730*/  LEA.HI.X.SX32 R15, R29, R4.reuse, 0x1, P2 ;  /* 0x000000041d0f7211 */ /* 0x080fe200010f0eff */
[----:B------:R-:W-:Y:S01]  /*1740*/  IMAD R18, R7, 0x1e, RZ ;  /* 0x0000001e07127824 */ /* 0x000fe200078e02ff */
[-C--:B------:R-:W-:Y:S01]  /*1750*/  IADD3 R8, P0, PT, R17, R5.reuse, RZ ;  /* 0x0000000511087210 */ /* 0x080fe20007f1e0ff */
[----:B------:R-:W2:Y:S03]  /*1760*/  LDG.E.U16 R178, desc[UR10][R178.64] ;  /* 0x0000000ab2b27981 */ /* 0x000ea6000c1e1500 */
[----:B------:R-:W-:Y:S01]  /*1770*/  LEA.HI.X.SX32 R9, R28, R4, 0x1, P0 ;  /* 0x000000041c097211 */ /* 0x000fe200000f0eff */
[----:B------:R-:W2:Y:S01]  /*1780*/  LDG.E.U16 R55, desc[UR10][R14.64] ;  /* 0x0000000a0e377981 */ /* 0x000ea2000c1e1500 */
[----:B------:R-:W-:-:S02]  /*1790*/  IADD3 R16, P2, PT, R3, R5, RZ ;  /* 0x0000000503107210 */ /* 0x000fc40007f5e0ff */
[-C--:B------:R-:W-:Y:S01]  /*17a0*/  LEA.HI.X.SX32 R11, R11, R4.reuse, 0x1, P1 ;  /* 0x000000040b0b7211 */ /* 0x080fe200008f0eff */
[----:B------:R1:W2:Y:S01]  /*17b0*/  LDG.E.U16 R99, desc[UR10][R8.64] ;  /* 0x0000000a08637981 */ /* 0x0002a2000c1e1500 */
[----:B------:R-:W-:Y:S02]  /*17c0*/  LEA R29, R7, -R7, 0x4 ;  /* 0x80000007071d7211 */ /* 0x000fe400078e20ff */
[-C--:B------:R-:W-:Y:S01]  /*17d0*/  IADD3 R196, P0, PT, R18, R5.reuse, RZ ;  /* 0x0000000512c47210 */ /* 0x080fe20007f1e0ff */
[----:B------:R0:W2:Y:S01]  /*17e0*/  LDG.E.U16 R19, desc[UR10][R10.64] ;  /* 0x0000000a0a137981 */ /* 0x0000a2000c1e1500 */
[-C--:B------:R-:W-:Y:S02]  /*17f0*/  IADD3 R174, P1, PT, R32, R5.reuse, RZ ;  /* 0x0000000520ae7210 */ /* 0x080fe40007f3e0ff */
[-C--:B------:R-:W-:Y:S01]  /*1800*/  LEA.HI.X.SX32 R17, R17, R4.reuse, 0x1, P2 ;  /* 0x0000000411117211 */ /* 0x080fe200010f0eff */
[----:B------:R-:W2:Y:S01]  /*1810*/  LDG.E.U16 R180, desc[UR10][R180.64] ;  /* 0x0000000ab4b47981 */ /* 0x000ea2000c1e1500 */
[----:B-1----:R-:W-:Y:S01]  /*1820*/  IMAD R8, R7, 0x3e, RZ ;  /* 0x0000003e07087824 */ /* 0x002fe200078e02ff */
[----:B------:R-:W-:Y:S01]  /*1830*/  IADD3 R14, P2, PT, R33, R5, RZ ;  /* 0x00000005210e7210 */ /* 0x000fe20007f5e0ff */
[----:B------:R-:W-:Y:S01]  /*1840*/  IMAD R9, R7, 0x3b, RZ ;  /* 0x0000003b07097824 */ /* 0x000fe200078e02ff */
[-C--:B------:R-:W-:Y:S01]  /*1850*/  LEA.HI.X.SX32 R197, R29, R4.reuse, 0x1, P0 ;  /* 0x000000041dc57211 */ /* 0x080fe200000f0eff */
[----:B------:R1:W2:Y:S01]  /*1860*/  LDG.E.U16 R54, desc[UR10][R16.64] ;  /* 0x0000000a10367981 */ /* 0x0002a2000c1e1500 */
[----:B------:R-:W-:-:S02]  /*1870*/  LEA.HI.X.SX32 R175, R18, R4, 0x1, P1 ;  /* 0x0000000412af7211 */ /* 0x000fc400008f0eff */
[C---:B0-----:R-:W-:Y:S01]  /*1880*/  LEA R11, R7.reuse, -R7, 0x5 ;  /* 0x80000007070b7211 */ /* 0x041fe200078e28ff */
[C---:B------:R-:W-:Y:S01]  /*1890*/  IMAD R143, R7.reuse, 0xd2, RZ ;  /* 0x000000d2078f7824 */ /* 0x040fe200078e02ff */
[-C--:B------:R-:W-:Y:S01]  /*18a0*/  IADD3 R172, P0, PT, R8, R5.reuse, RZ ;  /* 0x0000000508ac7210 */ /* 0x080fe20007f1e0ff */
[C---:B------:R-:W-:Y:S01]  /*18b0*/  IMAD R179, R7.reuse, 0xb4, RZ ;  /* 0x000000b407b37824 */ /* 0x040fe200078e02ff */
[-C--:B------:R-:W-:Y:S01]  /*18c0*/  IADD3 R10, P1, PT, R222, R5.reuse, RZ ;  /* 0x00000005de0a7210 */ /* 0x080fe20007f3e0ff */
[C---:B------:R-:W-:Y:S01]  /*18d0*/  IMAD R183, R7.reuse, 0xd4, RZ ;  /* 0x000000d407b77824 */ /* 0x040fe200078e02ff */
[-C--:B------:R-:W-:Y:S01]  /*18e0*/  LEA.HI.X.SX32 R15, R32, R4.reuse, 0x1, P2 ;  /* 0x00000004200f7211 */ /* 0x080fe200010f0eff */
[C---:B-1----:R-:W-:Y:S01]  /*18f0*/  IMAD R17, R7.reuse, 0x79, RZ ;  /* 0x0000007907117824 */ /* 0x042fe200078e02ff */
[-C--:B------:R-:W-:Y:S01]  /*1900*/  IADD3 R28, P2, PT, R80, R5.reuse, RZ ;  /* 0x00000005501c7210 */ /* 0x080fe20007f5e0ff */
[----:B------:R-:W-:Y:S01]  /*1910*/  IMAD R181, R7, 0xc4, RZ ;  /* 0x000000c407b57824 */ /* 0x000fe200078e02ff */
[-C--:B------:R-:W-:Y:S01]  /*1920*/  LEA.HI.X.SX32 R173, R11, R4.reuse, 0x1, P0 ;  /* 0x000000040bad7211 */ /* 0x080fe200000f0eff */
[----:B------:R0:W2:Y:S01]  /*1930*/  LDG.E.U16 R61, desc[UR10][R14.64] ;  /* 0x0000000a0e3d7981 */ /* 0x0000a2000c1e1500 */
[-C--:B------:R-:W-:Y:S01]  /*1940*/  LEA.HI.X.SX32 R11, R9, R4.reuse, 0x1, P1 ;  /* 0x00000004090b7211 */ /* 0x080fe200008f0eff */
[----:B------:R-:W-:Y:S01]  /*1950*/  IMAD R9, R7, 0xf2, RZ ;  /* 0x000000f207097824 */ /* 0x000fe200078e02ff */
[----:B------:R-:W-:Y:S01]  /*1960*/  LEA.HI.X.SX32 R29, R33, R4, 0x1, P2 ;  /* 0x00000004211d7211 */ /* 0x000fe200010f0eff */
[----:B------:R-:W2:Y:S01]  /*1970*/  LDG.E.U16 R172, desc[UR10][R172.64] ;  /* 0x0000000aacac7981 */ /* 0x000ea2000c1e1500 */
[----:B------:R-:W-:-:S02]  /*1980*/  IADD3 R40, P2, PT, R35, R5, RZ ;  /* 0x0000000523287210 */ /* 0x000fc40007f5e0ff */
[-C--:B------:R-:W-:Y:S01]  /*1990*/  IADD3 R16, P1, PT, R9, R5.reuse, RZ ;  /* 0x0000000509107210 */ /* 0x080fe20007f3e0ff */
[----:B------:R1:W3:Y:S01]  /*19a0*/  LDG.E.U16 R48, desc[UR10][R28.64] ;  /* 0x0000000a1c307981 */ /* 0x0002e2000c1e1500 */
[C---:B0-----:R-:W-:Y:S01]  /*19b0*/  IMAD R15, R7.reuse, 0x3d, RZ ;  /* 0x0000003d070f7824 */ /* 0x041fe200078e02ff */
[-C--:B------:R-:W-:Y:S01]  /*19c0*/  IADD3 R14, P0, PT, R36, R5.reuse, RZ ;  /* 0x00000005240e7210 */ /* 0x080fe20007f1e0ff */
[----:B------:R-:W-:Y:S01]  /*19d0*/  IMAD R33, R7, 0x7b, RZ ;  /* 0x0000007b07217824 */ /* 0x000fe200078e02ff */
[-C--:B------:R-:W-:Y:S01]  /*19e0*/  LEA.HI.X.SX32 R17, R17, R4.reuse, 0x1, P1 ;  /* 0x0000000411117211 */ /* 0x080fe200008f0eff */
[----:B------:R0:W3:Y:S01]  /*19f0*/  LDG.E.U16 R85, desc[UR10][R10.64] ;  /* 0x0000000a0a557981 */ /* 0x0000e2000c1e1500 */
[-C--:B------:R-:W-:Y:S02]  /*1a00*/  LEA.HI.X.SX32 R41, R15, R4.reuse, 0x1, P2 ;  /* 0x000000040f297211 */ /* 0x080fe400010f0eff */
[-C--:B------:R-:W-:Y:S01]  /*1a10*/  LEA.HI.X.SX32 R15, R8, R4.reuse, 0x1, P0 ;  /* 0x00000004080f7211 */ /* 0x080fe200000f0eff */
[----:B------:R-:W-:Y:S01]  /*1a20*/  IMAD R200, R159, 0x1d4, RZ ;  /* 0x000001d49fc87824 */ /* 0x000fe200078e02ff */
[-C--:B-1----:R-:W-:Y:S01]  /*1a30*/  IADD3 R28, P0, PT, R82, R5.reuse, RZ ;  /* 0x00000005521c7210 */ /* 0x082fe20007f1e0ff */
[----:B------:R1:W3:Y:S01]  /*1a40*/  LDG.E.U16 R8, desc[UR10][R16.64] ;  /* 0x0000000a10087981 */ /* 0x0002e2000c1e1500 */
[-C--:B------:R-:W-:Y:S01]  /*1a50*/  IADD3 R32, P2, PT, R244, R5.reuse, RZ ;  /* 0x00000005f4207210 */ /* 0x080fe20007f5e0ff */
[----:B------:R-:W-:Y:S01]  /*1a60*/  IMAD R173, R7, 0xa4, RZ ;  /* 0x000000a407ad7824 */ /* 0x000fe200078e02ff */
[-C--:B------:R-:W-:Y:S01]  /*1a70*/  IADD3 R34, P1, PT, R77, R5.reuse, RZ ;  /* 0x000000054d227210 */ /* 0x080fe20007f3e0ff */
[----:B0-----:R-:W-:Y:S01]  /*1a80*/  IMAD R11, R7, 0x7d, RZ ;  /* 0x0000007d070b7824 */ /* 0x001fe200078e02ff */
[-C--:B------:R-:W-:Y:S01]  /*1a90*/  LEA.HI.X.SX32 R29, R35, R4.reuse, 0x1, P0 ;  /* 0x00000004231d7211 */ /* 0x080fe200000f0eff */
[----:B------:R0:W3:Y:S01]  /*1aa0*/  LDG.E.U16 R18, desc[UR10][R14.64] ;  /* 0x0000000a0e127981 */ /* 0x0000e2000c1e1500 */
[-C--:B------:R-:W-:Y:S01]  /*1ab0*/  LEA.HI.X.SX32 R33, R33, R4.reuse, 0x1, P2 ;  /* 0x0000000421217211 */ /* 0x080fe200010f0eff */
[----:B------:R-:W2:Y:S01]  /*1ac0*/  LDC R159, c[0x0][0x3b8] ;  /* 0x0000ee00ff9f7b82 */ /* 0x000ea20000000800 */
[----:B------:R-:W-:Y:S01]  /*1ad0*/  LEA.HI.X.SX32 R35, R36, R4, 0x1, P1 ;  /* 0x0000000424237211 */ /* 0x000fe200008f0eff */
[----:B------:R-:W3:Y:S01]  /*1ae0*/  LDG.E.U16 R98, desc[UR10][R28.64] ;  /* 0x0000000a1c627981 */ /* 0x000ee2000c1e1500 */
[----:B------:R-:W-:-:S02]  /*1af0*/  IADD3 R36, P2, PT, R74, R5, RZ ;  /* 0x000000054a247210 */ /* 0x000fc40007f5e0ff */
[----:B-1----:R-:W-:Y:S01]  /*1b00*/  LEA R17, R7, R7, 0x5 ;  /* 0x0000000707117211 */ /* 0x002fe200078e28ff */
[----:B------:R1:W3:Y:S01]  /*1b10*/  LDG.E.U16 R84, desc[UR10][R32.64] ;  /* 0x0000000a20547981 */ /* 0x0002e2000c1e1500 */
[-C--:B------:R-:W-:Y:S02]  /*1b20*/  LEA.HI.X.SX32 R37, R11, R4.reuse, 0x1, P2 ;  /* 0x000000040b257211 */ /* 0x080fe400010f0eff */
[-C--:B------:R-:W-:Y:S01]  /*1b30*/  IADD3 R170, P2, PT, R44, R5.reuse, RZ ;  /* 0x000000052caa7210 */ /* 0x080fe20007f5e0ff */
[----:B------:R1:W3:Y:S01]  /*1b40*/  LDG.E.U16 R53, desc[UR10][R34.64] ;  /* 0x0000000a22357981 */ /* 0x0002e2000c1e1500 */
[CC--:B------:R-:W-:Y:S02]  /*1b50*/  IADD3 R10, P0, PT, R38.reuse, R5.reuse, RZ ;  /* 0x00000005260a7210 */ /* 0x0c0fe40007f1e0ff */
[-C--:B0-----:R-:W-:Y:S01]  /*1b60*/  LEA R14, P1, R7, R5.reuse, 0x2 ;  /* 0x00000005070e7211 */ /* 0x081fe200078210ff */
[----:B------:R-:W3:Y:S01]  /*1b70*/  LDG.E.U16 R40, desc[UR10][R40.64] ;  /* 0x0000000a28287981 */ /* 0x000ee2000c1e1500 */
[-C--:B------:R-:W-:Y:S01]  /*1b80*/  LEA.HI.X.SX32 R171, R17, R4.reuse, 0x1, P2 ;  /* 0x0000000411ab7211 */ /* 0x080fe200010f0eff */
[C---:B------:R-:W-:Y:S01]  /*1b90*/  IMAD R17, R7.reuse, 0x29, RZ ;  /* 0x0000002907117824 */ /* 0x040fe200078e02ff */
[CC--:B------:R-:W-:Y:S01]  /*1ba0*/  LEA.HI.X.SX32 R11, R7.reuse, R4.reuse, 0x1, P0 ;  /* 0x00000004070b7211 */ /* 0x0c0fe200000f0eff */
[C---:B-1----:R-:W-:Y:S01]  /*1bb0*/  IMAD R33, R7.reuse, 0x39, RZ ;  /* 0x0000003907217824 */ /* 0x042fe200078e02ff */
[-C--:B------:R-:W-:Y:S01]  /*1bc0*/  LEA.HI.X.SX32 R15, R38, R4.reuse, 0x1, P1 ;  /* 0x00000004260f7211 */ /* 0x080fe200008f0eff */
[----:B------:R-:W-:Y:S01]  /*1bd0*/  IMAD R29, R7, 0x31, RZ ;  /* 0x00000031071d7824 */ /* 0x000fe200078e02ff */
[-C--:B------:R-:W-:Y:S01]  /*1be0*/  IADD3 R130, P0, PT, R64, R5.reuse, RZ ;  /* 0x0000000540827210 */ /* 0x080fe20007f1e0ff */
[----:B------:R0:W3:Y:S03]  /*1bf0*/  LDG.E.U16 R221, desc[UR10][R10.64] ;  /* 0x0000000a0add7981 */ /* 0x0000e6000c1e1500 */
[----:B------:R-:W-:Y:S01]  /*1c00*/  LEA.HI.X.SX32 R131, R17, R4, 0x1, P0 ;  /* 0x0000000411837211 */ /* 0x000fe200000f0eff */
[----:B------:R1:W3:Y:S01]  /*1c10*/  LDG.E.U16 R219, desc[UR10][R14.64] ;  /* 0x0000000a0edb7981 */ /* 0x0002e2000c1e1500 */
[----:B------:R-:W-:Y:S01]  /*1c20*/  IMAD R17, R7, 0x49, RZ ;  /* 0x0000004907117824 */ /* 0x000fe200078e02ff */
[-C--:B------:R-:W-:Y:S01]  /*1c30*/  IADD3 R110, P1, PT, R65, R5.reuse, RZ ;  /* 0x00000005416e7210 */ /* 0x080fe20007f3e0ff */
[----:B------:R-:W-:Y:S01]  /*1c40*/  IMAD R35, R7, 0x69, RZ ;  /* 0x0000006907237824 */ /* 0x000fe200078e02ff */
[----:B------:R1:W3:Y:S01]  /*1c50*/  LDG.E.U16 R130, desc[UR10][R130.64] ;  /* 0x0000000a82827981 */ /* 0x0002e2000c1e1500 */
[----:B0-----:R-:W-:-:S03]  /*1c60*/  IADD3 R10, P2, PT, R66, R5, RZ ;  /* 0x00000005420a7210 */ /* 0x001fc60007f5e0ff */
[----:B------:R-:W3:Y:S01]  /*1c70*/  LDG.E.U16 R32, desc[UR10][R36.64] ;  /* 0x0000000a24207981 */ /* 0x000ee2000c1e1500 */
[----:B-1----:R-:W-:Y:S02]  /*1c80*/  LEA R15, R7, R7, 0x6 ;  /* 0x00000007070f7211 */ /* 0x002fe400078e30ff */
[-C--:B------:R-:W-:Y:S01]  /*1c90*/  IADD3 R14, P0, PT, R121, R5.reuse, RZ ;  /* 0x00000005790e7210 */ /* 0x080fe20007f1e0ff */
[----:B------:R-:W3:Y:S01]  /*1ca0*/  LDG.E.U16 R170, desc[UR10][R170.64] ;  /* 0x0000000aaaaa7981 */ /* 0x000ee2000c1e1500 */
[-C--:B------:R-:W-:Y:S02]  /*1cb0*/  LEA.HI.X.SX32 R11, R33, R4.reuse, 0x1, P2 ;  /* 0x00000004210b7211 */ /* 0x080fe400010f0eff */
[-C--:B------:R-:W-:Y:S01]  /*1cc0*/  LEA.HI.X.SX32 R15, R15, R4.reuse, 0x1, P0 ;  /* 0x000000040f0f7211 */ /* 0x080fe200000f0eff */
[----:B------:R0:W3:Y:S01]  /*1cd0*/  LDG.E.U16 R174, desc[UR10][R174.64] ;  /* 0x0000000aaeae7981 */ /* 0x0000e2000c1e1500 */
[-C--:B------:R-:W-:Y:S01]  /*1ce0*/  IADD3 R16, P0, PT, R129, R5.reuse, RZ ;  /* 0x0000000581107210 */ /* 0x080fe20007f1e0ff */
[----:B------:R-:W-:Y:S01]  /*1cf0*/  IMAD R33, R7, 0x59, RZ ;  /* 0x0000005907217824 */ /* 0x000fe200078e02ff */
[-C--:B------:R-:W-:Y:S01]  /*1d00*/  LEA.HI.X.SX32 R111, R29, R4.reuse, 0x1, P1 ;  /* 0x000000041d6f7211 */ /* 0x080fe200008f0eff */
[----:B------:R1:W3:Y:S01]  /*1d10*/  LDG.E.U16 R108, desc[UR10][R14.64] ;  /* 0x0000000a0e6c7981 */ /* 0x0002e2000c1e1500 */
[----:B------:R-:W-:Y:S01]  /*1d20*/  LEA.HI.X.SX32 R17, R17, R4, 0x1, P0 ;  /* 0x0000000411117211 */ /* 0x000fe200000f0eff */
[C---:B------:R-:W-:Y:S01]  /*1d30*/  IMAD R29, R7.reuse, 0x51, RZ ;  /* 0x00000051071d7824 */ /* 0x040fe200078e02ff */
[-C--:B------:R-:W-:Y:S01]  /*1d40*/  IADD3 R28, P1, PT, R126, R5.reuse, RZ ;  /* 0x000000057e1c7210 */ /* 0x080fe20007f3e0ff */
[----:B------:R1:W3:Y:S01]  /*1d50*/  LDG.E.U16 R109, desc[UR10][R10.64] ;  /* 0x0000000a0a6d7981 */ /* 0x0002e2000c1e1500 */
[C---:B------:R-:W-:Y:S01]  /*1d60*/  IMAD R131, R7.reuse, 0xaa, RZ ;  /* 0x000000aa07837824 */ /* 0x040fe200078e02ff */
[----:B0-----:R-:W0:Y:S02]  /*1d70*/  LDC R175, c[0x0][0x3b8] ;  /* 0x0000ee00ffaf7b82 */ /* 0x001e240000000800 */
[----:B------:R1:W3:Y:S02]  /*1d80*/  LDG.E.U16 R110, desc[UR10][R110.64] ;  /* 0x0000000a6e6e7981 */ /* 0x0002e4000c1e1500 */
[----:B-1----:R-:W-:Y:S01]  /*1d90*/  IMAD R15, R7, 0x61, RZ ;  /* 0x00000061070f7824 */ /* 0x002fe200078e02ff */
[-C--:B------:R-:W-:Y:S01]  /*1da0*/  IADD3 R14, P0, PT, R139, R5.reuse, RZ ;  /* 0x000000058b0e7210 */ /* 0x080fe20007f1e0ff */
[----:B------:R1:W3:Y:S01]  /*1db0*/  LDG.E.U16 R107, desc[UR10][R16.64] ;  /* 0x0000000a106b7981 */ /* 0x0002e2000c1e1500 */
[----:B------:R-:W-:-:S02]  /*1dc0*/  IADD3 R10, P2, PT, R133, R5, RZ ;  /* 0x00000005850a7210 */ /* 0x000fc40007f5e0ff */
[-C--:B------:R-:W-:Y:S01]  /*1dd0*/  LEA.HI.X.SX32 R15, R15, R4.reuse, 0x1, P0 ;  /* 0x000000040f0f7211 */ /* 0x080fe200000f0eff */
[----:B------:R1:W3:Y:S01]  /*1de0*/  LDG.E.U16 R186, desc[UR10][R186.64] ;  /* 0x0000000ababa7981 */ /* 0x0002e2000c1e1500 */
[-C--:B------:R-:W-:Y:S01]  /*1df0*/  LEA.HI.X.SX32 R29, R29, R4.reuse, 0x1, P1 ;  /* 0x000000041d1d7211 */ /* 0x080fe200008f0eff */
[----:B------:R-:W-:Y:S01]  /*1e00*/  IMAD R111, R7, 0x8a, RZ ;  /* 0x0000008a076f7824 */ /* 0x000fe200078e02ff */
[-C--:B------:R-:W-:Y:S01]  /*1e10*/  LEA.HI.X.SX32 R11, R33, R4.reuse, 0x1, P2 ;  /* 0x00000004210b7211 */ /* 0x080fe200010f0eff */
[----:B------:R1:W3:Y:S02]  /*1e20*/  LDG.E.U16 R105, desc[UR10][R14.64] ;  /* 0x0000000a0e697981 */ /* 0x0002e4000c1e1500 */
[-C--:B-1----:R-:W-:Y:S01]  /*1e30*/  IADD3 R16, P1, PT, R143, R5.reuse, RZ ;  /* 0x000000058f107210 */ /* 0x082fe20007f3e0ff */
[----:B------:R-:W-:Y:S01]  /*1e40*/  IMAD R33, R7, 0x45, RZ ;  /* 0x0000004507217824 */ /* 0x000fe200078e02ff */
[----:B------:R1:W3:Y:S02]  /*1e50*/  LDG.E.U16 R106, desc[UR10][R28.64] ;  /* 0x0000000a1c6a7981 */ /* 0x0002e4000c1e1500 */
[----:B------:R-:W-:Y:S01]  /*1e60*/  LEA.HI.X.SX32 R17, R35, R4, 0x1, P1 ;  /* 0x0000000423117211 */ /* 0x000fe200008f0eff */
[C---:B------:R-:W-:Y:S01]  /*1e70*/  IMAD R37, R7.reuse, 0x71, RZ ;  /* 0x0000007107257824 */ /* 0x040fe200078e02ff */
[----:B------:R-:W0:Y:S01]  /*1e80*/  LDC R187, c[0x0][0x3b8] ;  /* 0x0000ee00ffbb7b82 */ /* 0x000e220000000800 */
[----:B------:R1:W3:Y:S01]  /*1e90*/  LDG.E.U16 R87, desc[UR10][R10.64] ;  /* 0x0000000a0a577981 */ /* 0x0002e2000c1e1500 */
[----:B------:R-:W-:Y:S01]  /*1ea0*/  IMAD R15, R7, 0x4d, RZ ;  /* 0x0000004d070f7824 */ /* 0x000fe200078e02ff */
[----:B------:R-:W-:-:S02]  /*1eb0*/  IADD3 R102, P2, PT, R152, R5, RZ ;  /* 0x0000000598667210 */ /* 0x000fc40007f5e0ff */
[----:B------:R1:W3:Y:S02]  /*1ec0*/  LDG.E.U16 R104, desc[UR10][R16.64] ;  /* 0x0000000a10687981 */ /* 0x0002e4000c1e1500 */
[-C--:B-1----:R-:W-:Y:S02]  /*1ed0*/  IADD3 R28, P1, PT, R127, R5.reuse, RZ ;  /* 0x000000057f1c7210 */ /* 0x082fe40007f3e0ff */
[----:B------:R1:W3:Y:S01]  /*1ee0*/  LDG.E.U16 R176, desc[UR10][R176.64] ;  /* 0x0000000ab0b07981 */ /* 0x0002e2000c1e1500 */
[-C--:B------:R-:W-:Y:S02]  /*1ef0*/  IADD3 R10, P0, PT, R111, R5.reuse, RZ ;  /* 0x000000056f0a7210 */ /* 0x080fe40007f1e0ff */
[-C--:B------:R-:W-:Y:S01]  /*1f00*/  LEA.HI.X.SX32 R29, R15, R4.reuse, 0x1, P1 ;  /* 0x000000040f1d7211 */ /* 0x080fe200008f0eff */
[----:B------:R-:W-:Y:S01]  /*1f10*/  IMAD R15, R7, 0x55, RZ ;  /* 0x00000055070f7824 */ /* 0x000fe200078e02ff */
[-C--:B------:R-:W-:Y:S01]  /*1f20*/  LEA.HI.X.SX32 R11, R33, R4.reuse, 0x1, P0 ;  /* 0x00000004210b7211 */ /* 0x080fe200000f0eff */
[----:B------:R-:W3:Y:S01]  /*1f30*/  LDG.E.U16 R184, desc[UR10][R184.64] ;  /* 0x0000000ab8b87981 */ /* 0x000ee2000c1e1500 */
[-C--:B------:R-:W-:Y:S01]  /*1f40*/  IADD3 R42, P0, PT, R131, R5.reuse, RZ ;  /* 0x00000005832a7210 */ /* 0x080fe20007f1e0ff */
[----:B------:R-:W-:Y:S01]  /*1f50*/  IMAD R33, R7, 0x5d, RZ ;  /* 0x0000005d07217824 */ /* 0x000fe200078e02ff */
[-C--:B------:R-:W-:Y:S01]  /*1f60*/  LEA.HI.X.SX32 R103, R37, R4.reuse, 0x1, P2 ;  /* 0x0000000425677211 */ /* 0x080fe200010f0eff */
[----:B------:R1:W3:Y:S01]  /*1f70*/  LDG.E.U16 R39, desc[UR10][R10.64] ;  /* 0x0000000a0a277981 */ /* 0x0002e2000c1e1500 */
[----:B------:R-:W-:Y:S01]  /*1f80*/  LEA.HI.X.SX32 R43, R15, R4, 0x1, P0 ;  /* 0x000000040f2b7211 */ /* 0x000fe200000f0eff */
[----:B------:R-:W-:Y:S01]  /*1f90*/  IMAD R35, R7, 0x65, RZ ;  /* 0x0000006507237824 */ /* 0x000fe200078e02ff */
[-C--:B------:R-:W-:Y:S01]  /*1fa0*/  IADD3 R16, P1, PT, R135, R5.reuse, RZ ;  /* 0x0000000587107210 */ /* 0x080fe20007f3e0ff */
[----:B------:R0:W3:Y:S01]  /*1fb0*/  LDG.E.U16 R38, desc[UR10][R28.64] ;  /* 0x0000000a1c267981 */ /* 0x0000e2000c1e1500 */
[-C--:B------:R-:W-:Y:S01]  /*1fc0*/  IADD3 R14, P2, PT, R137, R5.reuse, RZ ;  /* 0x00000005890e7210 */ /* 0x080fe20007f5e0ff */
[C---:B------:R-:W-:Y:S01]  /*1fd0*/  IMAD R41, R7.reuse, 0x25, RZ ;  /* 0x0000002507297824 */ /* 0x040fe200078e02ff */
[----:B-1----:R-:W1:Y:S01]  /*1fe0*/  LDC R177, c[0x0][0x3b8] ;  /* 0x0000ee00ffb17b82 */ /* 0x002e620000000800 */
[C---:B------:R-:W-:Y:S01]  /*1ff0*/  IMAD R171, R7.reuse, 0x94, RZ ;  /* 0x0000009407ab7824 */ /* 0x040fe200078e02ff */
[----:B------:R-:W3:Y:S01]  /*2000*/  LDG.E.U16 R102, desc[UR10][R102.64] ;  /* 0x0000000a66667981 */ /* 0x000ee2000c1e1500 */
[----:B------:R-:W-:Y:S01]  /*2010*/  IMAD R11, R7, 0x6d, RZ ;  /* 0x0000006d070b7824 */ /* 0x000fe200078e02ff */
[----:B------:R-:W-:-:S02]  /*2020*/  IADD3 R10, P0, PT, R145, R5, RZ ;  /* 0x00000005910a7210 */ /* 0x000fc40007f1e0ff */
[-C--:B------:R-:W-:Y:S01]  /*2030*/  LEA.HI.X.SX32 R17, R33, R4.reuse, 0x1, P1 ;  /* 0x0000000421117211 */ /* 0x080fe200008f0eff */
[----:B0-----:R-:W-:Y:S01]  /*2040*/  IMAD R29, R7, 0x75, RZ ;  /* 0x00000075071d7824 */ /* 0x001fe200078e02ff */
[-C--:B------:R-:W-:Y:S01]  /*2050*/  LEA.HI.X.SX32 R11, R11, R4.reuse, 0x1, P0 ;  /* 0x000000040b0b7211 */ /* 0x080fe200000f0eff */
[----:B------:R-:W3:Y:S01]  /*2060*/  LDG.E.U16 R37, desc[UR10][R42.64] ;  /* 0x0000000a2a257981 */ /* 0x000ee2000c1e1500 */
[-C--:B------:R-:W-:Y:S01]  /*2070*/  LEA.HI.X.SX32 R15, R35, R4.reuse, 0x1, P2 ;  /* 0x00000004230f7211 */ /* 0x080fe200010f0eff */
[----:B------:R-:W-:Y:S01]  /*2080*/  IMAD R202, R175, 0x1b6, RZ ;  /* 0x000001b6afca7824 */ /* 0x000fe200078e02ff */
[-C--:B------:R-:W-:Y:S01]  /*2090*/  IADD3 R28, P0, PT, R147, R5.reuse, RZ ;  /* 0x00000005931c7210 */ /* 0x080fe20007f1e0ff */
[----:B------:R0:W3:Y:S01]  /*20a0*/  LDG.E.U16 R36, desc[UR10][R16.64] ;  /* 0x0000000a10247981 */ /* 0x0000e2000c1e1500 */
[----:B------:R-:W-:Y:S01]  /*20b0*/  IADD3 R92, P1, PT, R164, R5, RZ ;  /* 0x00000005a45c7210 */ /* 0x000fe20007f3e0ff */
[----:B------:R-:W1:Y:S01]  /*20c0*/  LDC R175, c[0x0][0x3b8] ;  /* 0x0000ee00ffaf7b82 */ /* 0x000e620000000800 */
[-C--:B------:R-:W-:Y:S01]  /*20d0*/  LEA.HI.X.SX32 R29, R29, R4.reuse, 0x1, P0 ;  /* 0x000000041d1d7211 */ /* 0x080fe200000f0eff */
[----:B------:R0:W3:Y:S01]  /*20e0*/  LDG.E.U16 R35, desc[UR10][R14.64] ;  /* 0x0000000a0e237981 */ /* 0x0000e2000c1e1500 */
[----:B------:R-:W-:Y:S01]  /*20f0*/  LEA.HI.X.SX32 R93, R44, R4, 0x1, P1 ;  /* 0x000000042c5d7211 */ /* 0x000fe200008f0eff */
[----:B------:R-:W-:-:S02]  /*2100*/  IMAD R44, R7, 0x5a, RZ ;  /* 0x0000005a072c7824 */ /* 0x000fc400078e02ff */
[----:B------:R0:W3:Y:S02]  /*2110*/  LDG.E.U16 R34, desc[UR10][R10.64] ;  /* 0x0000000a0a227981 */ /* 0x0000e4000c1e1500 */
[-C--:B0-----:R-:W-:Y:S01]  /*2120*/  IADD3 R16, P0, PT, R45, R5.reuse, RZ ;  /* 0x000000052d107210 */ /* 0x081fe20007f1e0ff */
[----:B------:R-:W-:Y:S01]  /*2130*/  IMAD R204, R187, 0x1d6, RZ ;  /* 0x000001d6bbcc7824 */ /* 0x000fe200078e02ff */
[----:B------:R0:W3:Y:S01]  /*2140*/  LDG.E.U16 R33, desc[UR10][R28.64] ;  /* 0x0000000a1c217981 */ /* 0x0000e2000c1e1500 */
[----:B------:R-:W1:Y:S01]  /*2150*/  LDC R187, c[0x0][0x3b8] ;  /* 0x0000ee00ffbb7b82 */ /* 0x000e620000000800 */
[-C--:B------:R-:W-:Y:S02]  /*2160*/  IADD3 R14, P1, PT, R173, R5.reuse, RZ ;  /* 0x00000005ad0e7210 */ /* 0x080fe40007f3e0ff */
[-C--:B------:R-:W-:Y:S01]  /*2170*/  LEA.HI.X.SX32 R17, R41, R4.reuse, 0x1, P0 ;  /* 0x0000000429117211 */ /* 0x080fe200000f0eff */
[----:B------:R-:W-:Y:S01]  /*2180*/  IMAD R41, R7, 0x2d, RZ ;  /* 0x0000002d07297824 */ /* 0x000fe200078e02ff */
[-C--:B------:R-:W-:Y:S01]  /*2190*/  IADD3 R10, P2, PT, R171, R5.reuse, RZ ;  /* 0x00000005ab0a7210 */ /* 0x080fe20007f5e0ff */
[----:B------:R0:W3:Y:S01]  /*21a0*/  LDG.E.U16 R92, desc[UR10][R92.64] ;  /* 0x0000000a5c5c7981 */ /* 0x0000e2000c1e1500 */
[-C--:B------:R-:W-:Y:S01]  /*21b0*/  LEA.HI.X.SX32 R15, R64, R4.reuse, 0x1, P1 ;  /* 0x00000004400f7211 */ /* 0x080fe200008f0eff */
[----:B------:R-:W-:Y:S01]  /*21c0*/  IMAD R64, R7, 0x6a, RZ ;  /* 0x0000006a07407824 */ /* 0x000fe200078e02ff */
[CC--:B------:R-:W-:Y:S01]  /*21d0*/  IADD3 R42, P0, PT, R44.reuse, R5.reuse, RZ ;  /* 0x000000052c2a7210 */ /* 0x0c0fe20007f1e0ff */
[----:B------:R0:W3:Y:S01]  /*21e0*/  LDG.E.U16 R136, desc[UR10][R16.64] ;  /* 0x0000000a10887981 */ /* 0x0000e2000c1e1500 */
[-C--:B------:R-:W-:Y:S01]  /*21f0*/  LEA.HI.X.SX32 R11, R45, R4.reuse, 0x1, P2 ;  /* 0x000000042d0b7211 */ /* 0x080fe200010f0eff */
[----:B------:R-:W-:Y:S01]  /*2200*/  IMAD R45, R7, 0x35, RZ ;  /* 0x00000035072d7824 */ /* 0x000fe200078e02ff */
[-C--:B0-----:R-:W-:Y:S01]  /*2210*/  IADD3 R28, P1, PT, R179, R5.reuse, RZ ;  /* 0x00000005b31c7210 */ /* 0x081fe20007f3e0ff */
[----:B------:R0:W3:Y:S01]  /*2220*/  LDG.E.U16 R90, desc[UR10][R14.64] ;  /* 0x0000000a0e5a7981 */ /* 0x0000e2000c1e1500 */
[-C--:B------:R-:W-:Y:S01]  /*2230*/  LEA.HI.X.SX32 R43, R41, R4.reuse, 0x1, P0 ;  /* 0x00000004292b7211 */ /* 0x080fe200000f0eff */
[----:B------:R-:W1:Y:S01]  /*2240*/  LDC R93, c[0x0][0x3b8] ;  /* 0x0000ee00ff5d7b82 */ /* 0x000e620000000800 */
[----:B------:R-:W-:Y:S01]  /*2250*/  LEA.HI.X.SX32 R29, R44, R4, 0x1, P1 ;  /* 0x000000042c1d7211 */ /* 0x000fe200008f0eff */
[----:B------:R0:W3:Y:S01]  /*2260*/  LDG.E.U16 R91, desc[UR10][R10.64] ;  /* 0x0000000a0a5b7981 */ /* 0x0000e2000c1e1500 */
[----:B------:R-:W-:-:S03]  /*2270*/  IADD3 R16, P2, PT, R181, R5, RZ ;  /* 0x00000005b5107210 */ /* 0x000fc60007f5e0ff */
[----:B------:R5:W3:Y:S01]  /*2280*/  LDG.E.U16 R42, desc[UR10][R42.64] ;  /* 0x0000000a2a2a7981 */ /* 0x000ae2000c1e1500 */
[CC--:B0-----:R-:W-:Y:S01]  /*2290*/  IADD3 R14, P0, PT, R64.reuse, R5.reuse, RZ ;  /* 0x00000005400e7210 */ /* 0x0c1fe20007f1e0ff */
[----:B------:R-:W0:Y:S02]  /*22a0*/  LDC R44, c[0x0][0x3b8] ;  /* 0x0000ee00ff2c7b82 */ /* 0x000e240000000800 */
[----:B------:R5:W3:Y:S01]  /*22b0*/  LDG.E.U16 R190, desc[UR10][R190.64] ;  /* 0x0000000abebe7981 */ /* 0x000ae2000c1e1500 */
[----:B------:R-:W-:Y:S02]  /*22c0*/  IADD3 R10, P1, PT, R183, R5, RZ ;  /* 0x00000005b70a7210 */ /* 0x000fe40007f3e0ff */
[-C--:B------:R-:W-:Y:S01]  /*22d0*/  LEA.HI.X.SX32 R15, R45, R4.reuse, 0x1, P0 ;  /* 0x000000042d0f7211 */ /* 0x080fe200000f0eff */
[----:B------:R-:W-:Y:S01]  /*22e0*/  IMAD R233, R7, 0xac, RZ ;  /* 0x000000ac07e97824 */ /* 0x000fe200078e02ff */
[-C--:B------:R-:W-:Y:S01]  /*22f0*/  LEA.HI.X.SX32 R11, R64, R4.reuse, 0x1, P1 ;  /* 0x00000004400b7211 */ /* 0x080fe200008f0eff */
[----:B------:R-:W0:Y:S01]  /*2300*/  LDC R185, c[0x0][0x3b8] ;  /* 0x0000ee00ffb97b82 */ /* 0x000e220000000800 */
[----:B------:R-:W-:Y:S01]  /*2310*/  LEA.HI.X.SX32 R17, R65, R4, 0x1, P2 ;  /* 0x0000000441117211 */ /* 0x000fe200010f0eff */
[----:B------:R5:W3:Y:S01]  /*2320*/  LDG.E.U16 R41, desc[UR10][R14.64] ;  /* 0x0000000a0e297981 */ /* 0x000ae2000c1e1500 */
[----:B------:R-:W-:-:S03]  /*2330*/  IMAD R45, R7, 0x23, RZ ;  /* 0x00000023072d7824 */ /* 0x000fc600078e02ff */
[----:B------:R4:W3:Y:S01]  /*2340*/  LDG.E.U16 R88, desc[UR10][R10.64] ;  /* 0x0000000a0a587981 */ /* 0x0008e2000c1e1500 */
[-C--:B------:R-:W-:Y:S01]  /*2350*/  IADD3 R166, P0, PT, R229, R5.reuse, RZ ;  /* 0x00000005e5a67210 */ /* 0x080fe20007f1e0ff */
[----:B-----5:R-:W-:Y:S01]  /*2360*/  IMAD R43, R7, 0x2b, RZ ;  /* 0x0000002b072b7824 */ /* 0x020fe200078e02ff */
[----:B------:R-:W5:Y:S01]  /*2370*/  LDC R191, c[0x0][0x3b8] ;  /* 0x0000ee00ffbf7b82 */ /* 0x000f620000000800 */
[----:B------:R4:W3:Y:S01]  /*2380*/  LDG.E.U16 R89, desc[UR10][R16.64] ;  /* 0x0000000a10597981 */ /* 0x0008e2000c1e1500 */
[----:B------:R-:W-:-:S03]  /*2390*/  IADD3 R14, P2, PT, R189, R5, RZ ;  /* 0x00000005bd0e7210 */ /* 0x000fc60007f5e0ff */
[----:B------:R4:W3:Y:S01]  /*23a0*/  LDG.E.U16 R65, desc[UR10][R28.64] ;  /* 0x0000000a1c417981 */ /* 0x0008e2000c1e1500 */
[-C--:B------:R-:W-:Y:S01]  /*23b0*/  LEA.HI.X.SX32 R15, R66, R4.reuse, 0x1, P2 ;  /* 0x00000004420f7211 */ /* 0x080fe200010f0eff */
[----:B----4-:R-:W-:Y:S01]  /*23c0*/  IMAD R11, R7, 0x33, RZ ;  /* 0x00000033070b7824 */ /* 0x010fe200078e02ff */
[-C--:B------:R-:W-:Y:S01]  /*23d0*/  IADD3 R10, P2, PT, R239, R5.reuse, RZ ;  /* 0x00000005ef0a7210 */ /* 0x080fe20007f5e0ff */
[----:B------:R4:W3:Y:S01]  /*23e0*/  LDG.E.U16 R196, desc[UR10][R196.64] ;  /* 0x0000000ac4c47981 */ /* 0x0008e2000c1e1500 */
[-C--:B------:R-:W-:Y:S02]  /*23f0*/  LEA.HI.X.SX32 R167, R45, R4.reuse, 0x1, P0 ;  /* 0x000000042da77211 */ /* 0x080fe400000f0eff */
[----:B------:R-:W-:Y:S01]  /*2400*/  LEA.HI.X.SX32 R11, R11, R4, 0x1, P2 ;  /* 0x000000040b0b7211 */ /* 0x000fe200010f0eff */
[----:B------:R-:W-:Y:S01]  /*2410*/  IMAD R17, R7, 0x43, RZ ;  /* 0x0000004307117824 */ /* 0x000fe200078e02ff */
[-C--:B------:R-:W-:Y:S01]  /*2420*/  IADD3 R28, P0, PT, R243, R5.reuse, RZ ;  /* 0x00000005f31c7210 */ /* 0x080fe20007f1e0ff */
[----:B------:R-:W3:Y:S01]  /*2430*/  LDG.E.U16 R86, desc[UR10][R14.64] ;  /* 0x0000000a0e567981 */ /* 0x000ee2000c1e1500 */
[----:B------:R-:W-:-:S03]  /*2440*/  IADD3 R72, P1, PT, R234, R5, RZ ;  /* 0x00000005ea487210 */ /* 0x000fc60007f3e0ff */
[----:B------:R0:W3:Y:S01]  /*2450*/  LDG.E.U16 R71, desc[UR10][R10.64] ;  /* 0x0000000a0a477981 */ /* 0x0000e2000c1e1500 */
[-C--:B------:R-:W-:Y:S01]  /*2460*/  LEA.HI.X.SX32 R29, R17, R4.reuse, 0x1, P0 ;  /* 0x00000004111d7211 */ /* 0x080fe200000f0eff */
[----:B-1----:R-:W-:Y:S01]  /*2470*/  IMAD R96, R93, 0x150, RZ ;  /* 0x000001505d607824 */ /* 0x002fe200078e02ff */
[-C--:B------:R-:W-:Y:S01]  /*2480*/  LEA.HI.X.SX32 R73, R43, R4.reuse, 0x1, P1 ;  /* 0x000000042b497211 */ /* 0x080fe200008f0eff */
[----:B------:R-:W-:Y:S01]  /*2490*/  IMAD R43, R7, 0x4b, RZ ;  /* 0x0000004b072b7824 */ /* 0x000fe200078e02ff */
[-C--:B------:R-:W-:Y:S01]  /*24a0*/  IADD3 R16, P1, PT, R242, R5.reuse, RZ ;  /* 0x00000005f2107210 */ /* 0x080fe20007f3e0ff */
[----:B------:R1:W3:Y:S01]  /*24b0*/  LDG.E.U16 R70, desc[UR10][R28.64] ;  /* 0x0000000a1c467981 */ /* 0x0002e2000c1e1500 */
[----:B0-----:R-:W-:Y:S01]  /*24c0*/  IMAD R208, R185, 0x148, RZ ;  /* 0x00000148b9d07824 */ /* 0x001fe200078e02ff */
[----:B----4-:R-:W0:Y:S01]  /*24d0*/  LDC R197, c[0x0][0x3b8] ;  /* 0x0000ee00ffc57b82 */ /* 0x010e220000000800 */
[C---:B------:R-:W-:Y:S01]  /*24e0*/  IMAD R11, R7.reuse, 0x5b, RZ ;  /* 0x0000005b070b7824 */ /* 0x040fe200078e02ff */
[-C--:B------:R-:W-:Y:S01]  /*24f0*/  IADD3 R10, P2, PT, R240, R5.reuse, RZ ;  /* 0x00000005f00a7210 */ /* 0x080fe20007f5e0ff */
[----:B------:R-:W-:Y:S01]  /*2500*/  IMAD R45, R7, 0x53, RZ ;  /* 0x00000053072d7824 */ /* 0x000fe200078e02ff */
[----:B------:R-:W-:Y:S01]  /*2510*/  IADD3 R14, P0, PT, R241, R5, RZ ;  /* 0x00000005f10e7210 */ /* 0x000fe20007f1e0ff */
[----:B------:R4:W3:Y:S01]  /*2520*/  LDG.E.U16 R72, desc[UR10][R72.64] ;  /* 0x0000000a48487981 */ /* 0x0008e2000c1e1500 */
[----:B------:R-:W-:-:S02]  /*2530*/  LEA.HI.X.SX32 R11, R11, R4, 0x1, P2 ;  /* 0x000000040b0b7211 */ /* 0x000fc400010f0eff */
[----:B-1----:R-:W1:Y:S01]  /*2540*/  LDC R28, c[0x0][0x3b8] ;  /* 0x0000ee00ff1c7b82 */ /* 0x002e620000000800 */
[-C--:B------:R-:W-:Y:S01]  /*2550*/  LEA.HI.X.SX32 R17, R43, R4.reuse, 0x1, P1 ;  /* 0x000000042b117211 */ /* 0x080fe200008f0eff */
[----:B------:R-:W3:Y:S04]  /*2560*/  LDG.E.U16 R166, desc[UR10][R166.64] ;  /* 0x0000000aa6a67981 */ /* 0x000ee8000c1e1500 */
[----:B------:R5:W3:Y:S01]  /*2570*/  LDG.E.U16 R43, desc[UR10][R10.64] ;  /* 0x0000000a0a2b7981 */ /* 0x000ae2000c1e1500 */
[----:B------:R-:W-:Y:S01]  /*2580*/  LEA.HI.X.SX32 R15, R45, R4, 0x1, P0 ;  /* 0x000000042d0f7211 */ /* 0x000fe200000f0eff */
[C---:B------:R-:W-:Y:S01]  /*2590*/  IMAD R29, R7.reuse, 0x63, RZ ;  /* 0x00000063071d7824 */ /* 0x040fe200078e02ff */
[----:B------:R-:W0:Y:S01]  /*25a0*/  LDC R93, c[0x0][0x3b8] ;  /* 0x0000ee00ff5d7b82 */ /* 0x000e220000000800 */
[----:B------:R5:W3:Y:S01]  /*25b0*/  LDG.E.U16 R69, desc[UR10][R16.64] ;  /* 0x0000000a10457981 */ /* 0x000ae2000c1e1500 */
[----:B----4-:R-:W-:-:S03]  /*25c0*/  SHF.L.U32 R73, R7, 0x7, RZ ;  /* 0x0000000707497819 */ /* 0x010fc600000006ff */
[----:B------:R4:W3:Y:S01]  /*25d0*/  LDG.E.U16 R68, desc[UR10][R14.64] ;  /* 0x0000000a0e447981 */ /* 0x0008e2000c1e1500 */
[----:B-----5:R-:W-:Y:S01]  /*25e0*/  IMAD R11, R7, 0x73, RZ ;  /* 0x00000073070b7824 */ /* 0x020fe200078e02ff */
[-C--:B------:R-:W-:Y:S01]  /*25f0*/  IADD3 R10, P2, PT, R235, R5.reuse, RZ ;  /* 0x00000005eb0a7210 */ /* 0x080fe20007f5e0ff */
[----:B------:R-:W5:Y:S01]  /*2600*/  LDC R167, c[0x0][0x3b8] ;  /* 0x0000ee00ffa77b82 */ /* 0x000f620000000800 */
[C---:B------:R-:W-:Y:S01]  /*2610*/  IMAD R231, R7.reuse, 0x9c, RZ ;  /* 0x0000009c07e77824 */ /* 0x040fe200078e02ff */
[----:B------:R-:W-:Y:S01]  /*2620*/  IADD3 R16, P0, PT, R238, R5, RZ ;  /* 0x00000005ee107210 */ /* 0x000fe20007f1e0ff */
[----:B------:R-:W-:Y:S01]  /*2630*/  IMAD R230, R7, 0xbc, RZ ;  /* 0x000000bc07e67824 */ /* 0x000fe200078e02ff */
[-C--:B------:R-:W-:Y:S01]  /*2640*/  LEA.HI.X.SX32 R11, R11, R4.reuse, 0x1, P2 ;  /* 0x000000040b0b7211 */ /* 0x080fe200010f0eff */
[----:B------:R1:W3:Y:S01]  /*2650*/  LDG.E.U16 R192, desc[UR10][R192.64] ;  /* 0x0000000ac0c07981 */ /* 0x0002e2000c1e1500 */
[----:B----4-:R-:W-:Y:S01]  /*2660*/  IMAD R15, R7, 0x6b, RZ ;  /* 0x0000006b070f7824 */ /* 0x010fe200078e02ff */
[----:B------:R-:W-:-:S02]  /*2670*/  LEA.HI.X.SX32 R17, R29, R4, 0x1, P0 ;  /* 0x000000041d117211 */ /* 0x000fc400000f0eff */
[-C--:B------:R-:W-:Y:S01]  /*2680*/  IADD3 R14, P1, PT, R236, R5.reuse, RZ ;  /* 0x00000005ec0e7210 */ /* 0x080fe20007f3e0ff */
[----:B------:R4:W3:Y:S01]  /*2690*/  LDG.E.U16 R64, desc[UR10][R10.64] ;  /* 0x0000000a0a407981 */ /* 0x0008e2000c1e1500 */
[----:B------:R-:W-:Y:S02]  /*26a0*/  SHF.L.U32 R29, R7, 0x3, RZ ;  /* 0x00000003071d7819 */ /* 0x000fe400000006ff */
[-C--:B------:R-:W-:Y:S01]  /*26b0*/  LEA R150, P0, R150, R5.reuse, 0x4 ;  /* 0x0000000596967211 */ /* 0x080fe200078020ff */
[----:B-1----:R-:W-:Y:S01]  /*26c0*/  IMAD R28, R28, 0x110, RZ ;  /* 0x000001101c1c7824 */ /* 0x002fe200078e02ff */
[-C--:B------:R-:W-:Y:S01]  /*26d0*/  LEA.HI.X.SX32 R15, R15, R4.reuse, 0x1, P1 ;  /* 0x000000040f0f7211 */ /* 0x080fe200008f0eff */
[----:B------:R-:W3:Y:S01]  /*26e0*/  LDG.E.U16 R67, desc[UR10][R16.64] ;  /* 0x0000000a10437981 */ /* 0x000ee2000c1e1500 */
[----:B------:R-:W-:Y:S01]  /*26f0*/  LEA.HI.X.SX32 R151, R29, R4, 0x1, P0 ;  /* 0x000000041d977211 */ /* 0x000fe200000f0eff */
[----:B------:R-:W1:Y:S01]  /*2700*/  LDC R193, c[0x0][0x3b8] ;  /* 0x0000ee00ffc17b82 */ /* 0x000e620000000800 */
[----:B----4-:R-:W-:Y:S01]  /*2710*/  LEA R10, P2, R94, R5, 0x8 ;  /* 0x000000055e0a7211 */ /* 0x010fe200078440ff */
[----:B------:R4:W3:Y:S01]  /*2720*/  LDG.E.U16 R66, desc[UR10][R14.64] ;  /* 0x0000000a0e427981 */ /* 0x0008e2000c1e1500 */
[----:B------:R-:W-:-:S02]  /*2730*/  SHF.L.U32 R29, R7, 0x4, RZ ;  /* 0x00000004071d7819 */ /* 0x000fc400000006ff */
[-C--:B--2---:R-:W-:Y:S01]  /*2740*/  LEA R148, P0, R148, R5.reuse, 0x5 ;  /* 0x0000000594947211 */ /* 0x084fe200078028ff */
[----:B------:R-:W2:Y:S01]  /*2750*/  LDG.E.U16 R150, desc[UR10][R150.64] ;  /* 0x0000000a96967981 */ /* 0x000ea2000c1e1500 */
[-C--:B------:R-:W-:Y:S01]  /*2760*/  LEA.HI.X.SX32 R11, R73, R4.reuse, 0x1, P2 ;  /* 0x00000004490b7211 */ /* 0x080fe200010f0eff */
[----:B------:R-:W0:Y:S01]  /*2770*/  LDC R94, c[0x0][0x3b8] ;  /* 0x0000ee00ff5e7b82 */ /* 0x000e220000000800 */
[-C--:B------:R-:W-:Y:S01]  /*2780*/  LEA.HI.X.SX32 R149, R29, R4.reuse, 0x1, P0 ;  /* 0x000000041d957211 */ /* 0x080fe200000f0eff */
[C---:B------:R-:W-:Y:S01]  /*2790*/  IMAD R232, R7.reuse, 0xcc, RZ ;  /* 0x000000cc07e87824 */ /* 0x040fe200078e02ff */
[C---:B------:R-:W-:Y:S01]  /*27a0*/  SHF.L.U32 R45, R7.reuse, 0x5, RZ ;  /* 0x00000005072d7819 */ /* 0x040fe200000006ff */
[----:B------:R-:W-:Y:S01]  /*27b0*/  IMAD R228, R7, 0xdc, RZ ;  /* 0x000000dc07e47824 */ /* 0x000fe200078e02ff */
[----:B------:R-:W2:Y:S03]  /*27c0*/  LDG.E.U16 R212, desc[UR10][R212.64] ;  /* 0x0000000ad4d47981 */ /* 0x000ea6000c1e1500 */
[----:B------:R-:W1:Y:S01]  /*27d0*/  LDC R73, c[0x0][0x3b8] ;  /* 0x0000ee00ff497b82 */ /* 0x000e620000000800 */
[-C--:B------:R-:W-:Y:S01]  /*27e0*/  LEA R140, P1, R140, R5.reuse, 0x6 ;  /* 0x000000058c8c7211 */ /* 0x080fe200078230ff */
[----:B------:R5:W2:Y:S01]  /*27f0*/  LDG.E.U16 R11, desc[UR10][R10.64] ;  /* 0x0000000a0a0b7981 */ /* 0x000aa2000c1e1500 */
[-C--:B----4-:R-:W-:Y:S01]  /*2800*/  LEA R14, P0, R44, R5.reuse, 0x7 ;  /* 0x000000052c0e7211 */ /* 0x090fe200078038ff */
[----:B------:R-:W-:Y:S01]  /*2810*/  IMAD R44, R79, 0x120, RZ ;  /* 0x000001204f2c7824 */ /* 0x000fe200078e02ff */
[----:B------:R-:W-:Y:S01]  /*2820*/  SHF.L.U32 R17, R7, 0x6, RZ ;  /* 0x0000000607117819 */ /* 0x000fe200000006ff */
[----:B------:R-:W4:Y:S02]  /*2830*/  LDG.E.U16 R148, desc[UR10][R148.64] ;  /* 0x0000000a94947981 */ /* 0x000f24000c1e1500 */
[----:B------:R-:W1:Y:S01]  /*2840*/  LDC R79, c[0x0][0x3b8] ;  /* 0x0000ee00ff4f7b82 */ /* 0x000e620000000800 */
[----:B------:R-:W-:Y:S01]  /*2850*/  LEA.HI.X.SX32 R141, R45, R4, 0x1, P1 ;  /* 0x000000042d8d7211 */ /* 0x000fe200008f0eff */
[----:B------:R-:W2:Y:S01]  /*2860*/  LDG.E.U16 R216, desc[UR10][R216.64] ;  /* 0x0000000ad8d87981 */ /* 0x000ea2000c1e1500 */
[----:B------:R-:W-:-:S02]  /*2870*/  IADD3 R16, P1, PT, R28, R5, RZ ;  /* 0x000000051c107210 */ /* 0x000fc40007f3e0ff */
[-C--:B------:R-:W-:Y:S01]  /*2880*/  LEA.HI.X.SX32 R15, R17, R4.reuse, 0x1, P0 ;  /* 0x00000004110f7211 */ /* 0x080fe200000f0eff */
[----:B------:R-:W2:Y:S02]  /*2890*/  LDG.E.U16 R214, desc[UR10][R214.64] ;  /* 0x0000000ad6d67981 */ /* 0x000ea4000c1e1500 */
[----:B-----5:R-:W5:Y:S01]  /*28a0*/  LDC R10, c[0x0][0x3b8] ;  /* 0x0000ee00ff0a7b82 */ /* 0x020f620000000800 */
[-C--:B------:R-:W-:Y:S01]  /*28b0*/  LEA.HI.X.SX32 R17, R30, R4.reuse, 0x1, P1 ;  /* 0x000000041e117211 */ /* 0x080fe200008f0eff */
[----:B------:R-:W-:Y:S01]  /*28c0*/  IMAD R30, R81, 0x130, RZ ;  /* 0x00000130511e7824 */ /* 0x000fe200078e02ff */
[----:B------:R-:W2:Y:S01]  /*28d0*/  LDG.E.U16 R14, desc[UR10][R14.64] ;  /* 0x0000000a0e0e7981 */ /* 0x000ea2000c1e1500 */
[----:B------:R-:W-:Y:S01]  /*28e0*/  IMAD R28, R83, 0x140, RZ ;  /* 0x00000140531c7824 */ /* 0x000fe200078e02ff */
[----:B------:R-:W-:Y:S01]  /*28f0*/  IADD3 R44, P0, PT, R44, R5, RZ ;  /* 0x000000052c2c7210 */ /* 0x000fe20007f1e0ff */
[----:B0-----:R-:W-:Y:S01]  /*2900*/  IMAD R94, R94, 0x170, RZ ;  /* 0x000001705e5e7824 */ /* 0x001fe200078e02ff */
[----:B------:R-:W2:Y:S01]  /*2910*/  LDG.E.U16 R140, desc[UR10][R140.64] ;  /* 0x0000000a8c8c7981 */ /* 0x000ea2000c1e1500 */
[----:B------:R-:W0:Y:S01]  /*2920*/  LDC R81, c[0x0][0x3b8] ;  /* 0x0000ee00ff517b82 */ /* 0x000e220000000800 */
[----:B------:R-:W-:-:S02]  /*2930*/  LEA.HI.X.SX32 R45, R31, R4, 0x1, P0 ;  /* 0x000000041f2d7211 */ /* 0x000fc400000f0eff */
[----:B------:R1:W2:Y:S01]  /*2940*/  LDG.E.U16 R15, desc[UR10][R16.64] ;  /* 0x0000000a100f7981 */ /* 0x0002a2000c1e1500 */
[----:B------:R-:W-:-:S04]  /*2950*/  IADD3 R30, P1, PT, R30, R5, RZ ;  /* 0x000000051e1e7210 */ /* 0x000fc80007f3e0ff */
[----:B------:R-:W0:Y:S01]  /*2960*/  LDC R83, c[0x0][0x3b8] ;  /* 0x0000ee00ff537b82 */ /* 0x000e220000000800 */
[-C--:B-1----:R-:W-:Y:S01]  /*2970*/  IADD3 R16, P2, PT, R28, R5.reuse, RZ ;  /* 0x000000051c107210 */ /* 0x082fe20007f5e0ff */
[----:B-----5:R-:W-:Y:S01]  /*2980*/  IMAD R10, R10, 0x1a0, RZ ;  /* 0x000001a00a0a7824 */ /* 0x020fe200078e02ff */
[----:B------:R-:W-:Y:S01]  /*2990*/  IADD3 R28, P0, PT, R96, R5, RZ ;  /* 0x00000005601c7210 */ /* 0x000fe20007f1e0ff */
[----:B------:R-:W-:Y:S01]  /*29a0*/  IMAD R96, R73, 0x160, RZ ;  /* 0x0000016049607824 */ /* 0x000fe200078e02ff */
[----:B------:R-:W-:-:S03]  /*29b0*/  LEA.HI.X.SX32 R17, R24, R4, 0x1, P2 ;  /* 0x0000000418117211 */ /* 0x000fc600010f0eff */
[----:B------:R-:W1:Y:S01]  /*29c0*/  LDC R141, c[0x0][0x3b8] ;  /* 0x0000ee00ff8d7b82 */ /* 0x000e620000000800 */
[-C--:B------:R-:W-:Y:S01]  /*29d0*/  LEA.HI.X.SX32 R31, R23, R4.reuse, 0x1, P1 ;  /* 0x00000004171f7211 */ /* 0x080fe200008f0eff */
[----:B------:R5:W2:Y:S01]  /*29e0*/  LDG.E.U16 R24, desc[UR10][R44.64] ;  /* 0x0000000a2c187981 */ /* 0x000aa2000c1e1500 */
[----:B------:R-:W-:-:S03]  /*29f0*/  LEA.HI.X.SX32 R29, R47, R4, 0x1, P0 ;  /* 0x000000042f1d7211 */ /* 0x000fc600000f0eff */
[----:B------:R0:W2:Y:S02]  /*2a00*/  LDG.E.U16 R23, desc[UR10][R16.64] ;  /* 0x0000000a10177981 */ /* 0x0000a4000c1e1500 */
[----:B0-----:R-:W-:Y:S01]  /*2a10*/  IMAD R112, R81, 0x190, RZ ;  /* 0x0000019051707824 */ /* 0x001fe200078e02ff */
[----:B------:R-:W0:Y:S01]  /*2a20*/  LDC R149, c[0x0][0x3b8] ;  /* 0x0000ee00ff957b82 */ /* 0x000e220000000800 */
[----:B------:R1:W2:Y:S01]  /*2a30*/  LDG.E.U16 R47, desc[UR10][R30.64] ;  /* 0x0000000a1e2f7981 */ /* 0x0002a2000c1e1500 */
[----:B-----5:R-:W-:-:S03]  /*2a40*/  IADD3 R44, P1, PT, R94, R5, RZ ;  /* 0x000000055e2c7210 */ /* 0x020fc60007f3e0ff */
[----:B------:R-:W5:Y:S01]  /*2a50*/  LDG.E.U16 R28, desc[UR10][R28.64] ;  /* 0x0000000a1c1c7981 */ /* 0x000f62000c1e1500 */
[-C--:B------:R-:W-:Y:S01]  /*2a60*/  IADD3 R16, P0, PT, R96, R5.reuse, RZ ;  /* 0x0000000560107210 */ /* 0x080fe20007f1e0ff */
[----:B------:R-:W-:Y:S01]  /*2a70*/  IMAD R96, R79, 0x180, RZ ;  /* 0x000001804f607824 */ /* 0x000fe200078e02ff */
[----:B------:R-:W0:Y:S02]  /*2a80*/  LDC R81, c[0x0][0x3b8] ;  /* 0x0000ee00ff517b82 */ /* 0x000e240000000800 */
[----:B------:R-:W-:Y:S02]  /*2a90*/  LEA.HI.X.SX32 R17, R50, R4, 0x1, P0 ;  /* 0x0000000432117211 */ /* 0x000fe400000f0eff */
[----:B------:R-:W-:-:S03]  /*2aa0*/  IADD3 R50, P0, PT, R96, R5, RZ ;  /* 0x0000000560327210 */ /* 0x000fc60007f1e0ff */
[----:B------:R1:W2:Y:S01]  /*2ab0*/  LDG.E.U16 R73, desc[UR10][R16.64] ;  /* 0x0000000a10497981 */ /* 0x0002a2000c1e1500 */
[----:B------:R-:W-:Y:S01]  /*2ac0*/  LEA.HI.X.SX32 R51, R51, R4, 0x1, P0 ;  /* 0x0000000433337211 */ /* 0x000fe200000f0eff */
[----:B------:R-:W0:Y:S01]  /*2ad0*/  LDC R79, c[0x0][0x3b8] ;  /* 0x0000ee00ff4f7b82 */ /* 0x000e220000000800 */
[-C--:B-1----:R-:W-:Y:S01]  /*2ae0*/  IADD3 R30, P2, PT, R112, R5.reuse, RZ ;  /* 0x00000005701e7210 */ /* 0x082fe20007f5e0ff */
[----:B------:R-:W-:Y:S01]  /*2af0*/  IMAD R96, R93, 0x1c0, RZ ;  /* 0x000001c05d607824 */ /* 0x000fe200078e02ff */
[----:B------:R-:W-:-:S05]  /*2b00*/  IADD3 R16, P0, PT, R10, R5, RZ ;  /* 0x000000050a107210 */ /* 0x000fca0007f1e0ff */
[----:B------:R-:W1:Y:S01]  /*2b10*/  LDC R29, c[0x0][0x3b8] ;  /* 0x0000ee00ff1d7b82 */ /* 0x000e620000000800 */
[-C--:B------:R-:W-:Y:S02]  /*2b20*/  LEA.HI.X.SX32 R17, R13, R4.reuse, 0x1, P0 ;  /* 0x000000040d117211 */ /* 0x080fe400000f0eff */
[----:B------:R-:W-:-:S05]  /*2b30*/  LEA.HI.X.SX32 R31, R78, R4, 0x1, P2 ;  /* 0x000000044e1f7211 */ /* 0x000fca00010f0eff */
[----:B------:R-:W1:Y:S01]  /*2b40*/  LDC R10, c[0x0][0x3b8] ;  /* 0x0000ee00ff0a7b82 */ /* 0x000e620000000800 */
[----:B------:R-:W-:Y:S01]  /*2b50*/  LEA.HI.X.SX32 R45, R26, R4, 0x1, P1 ;  /* 0x000000041a2d7211 */ /* 0x000fe200008f0eff */
[----:B------:R0:W2:Y:S01]  /*2b60*/  LDG.E.U16 R13, desc[UR10][R16.64] ;  /* 0x0000000a100d7981 */ /* 0x0000a2000c1e1500 */
[----:B------:R-:W-:-:S03]  /*2b70*/  IMAD R94, R83, 0x1b0, RZ ;  /* 0x000001b0535e7824 */ /* 0x000fc600078e02ff */
[----:B------:R0:W2:Y:S02]  /*2b80*/  LDG.E.U16 R26, desc[UR10][R50.64] ;  /* 0x0000000a321a7981 */ /* 0x0000a4000c1e1500 */
[----:B------:R-:W1:Y:S02]  /*2b90*/  LDC R78, c[0x0][0x3b8] ;  /* 0x0000ee00ff4e7b82 */ /* 0x000e640000000800 */
[----:B------:R-:W2:Y:S01]  /*2ba0*/  LDG.E.U16 R44, desc[UR10][R44.64] ;  /* 0x0000000a2c2c7981 */ /* 0x000ea2000c1e1500 */
[----:B0-----:R-:W-:-:S04]  /*2bb0*/  IADD3 R16, P1, PT, R96, R5, RZ ;  /* 0x0000000560107210 */ /* 0x001fc80007f3e0ff */
[-C--:B------:R-:W-:Y:S01]  /*2bc0*/  LEA.HI.X.SX32 R17, R21, R4.reuse, 0x1, P1 ;  /* 0x0000000415117211 */ /* 0x080fe200008f0eff */
[----:B------:R-:W0:Y:S01]  /*2bd0*/  LDC R83, c[0x0][0x3b8] ;  /* 0x0000ee00ff537b82 */ /* 0x000e220000000800 */
[----:B------:R-:W-:Y:S01]  /*2be0*/  IADD3 R50, P0, PT, R94, R5, RZ ;  /* 0x000000055e327210 */ /* 0x000fe20007f1e0ff */
[----:B------:R1:W2:Y:S04]  /*2bf0*/  LDG.E.U16 R45, desc[UR10][R30.64] ;  /* 0x0000000a1e2d7981 */ /* 0x0002a8000c1e1500 */
[----:B------:R1:W2:Y:S02]  /*2c00*/  LDG.E.U16 R17, desc[UR10][R16.64] ;  /* 0x0000000a10117981 */ /* 0x0002a4000c1e1500 */
[----:B------:R-:W0:Y:S01]  /*2c10*/  LDC R94, c[0x0][0x380] ;  /* 0x0000e000ff5e7b82 */ /* 0x000e220000000800 */
[----:B------:R-:W-:Y:S01]  /*2c20*/  LEA.HI.X.SX32 R51, R52, R4, 0x1, P0 ;  /* 0x0000000434337211 */ /* 0x000fe200000f0eff */
[----:B-1----:R-:W-:-:S04]  /*2c30*/  IMAD R30, R79, 0x1d0, RZ ;  /* 0x000001d04f1e7824 */ /* 0x002fc800078e02ff */
[----:B------:R1:W2:Y:S01]  /*2c40*/  LDG.E.U16 R21, desc[UR10][R50.64] ;  /* 0x0000000a32157981 */ /* 0x0002a2000c1e1500 */
[----:B------:R-:W-:Y:S01]  /*2c50*/  IMAD R96, R10, 0x1d8, RZ ;  /* 0x000001d80a607824 */ /* 0x000fe200078e02ff */
[----:B------:R-:W0:Y:S08]  /*2c60*/  LDC R52, c[0x0][0x3b8] ;  /* 0x0000ee00ff347b82 */ /* 0x000e300000000800 */
[----:B------:R-:W0:Y:S01]  /*2c70*/  LDC R16, c[0x0][0x3b8] ;  /* 0x0000ee00ff107b82 */ /* 0x000e220000000800 */
[-C--:B------:R-:W-:Y:S01]  /*2c80*/  IADD3 R30, P0, PT, R30, R5.reuse, RZ ;  /* 0x000000051e1e7210 */ /* 0x080fe20007f1e0ff */
[----:B------:R-:W-:Y:S01]  /*2c90*/  IMAD R78, R78, 0x1e0, RZ ;  /* 0x000001e04e4e7824 */ /* 0x000fe200078e02ff */
[----:B------:R-:W-:Y:S01]  /*2ca0*/  IADD3 RZ, P1, PT, R96, R5, RZ ;  /* 0x0000000560ff7210 */ /* 0x000fe20007f3e0ff */
[----:B------:R-:W-:Y:S01]  /*2cb0*/  IMAD R112, R29, 0x1da, RZ ;  /* 0x000001da1d707824 */ /* 0x000fe200078e02ff */
[----:B------:R-:W-:Y:S01]  /*2cc0*/  LEA.HI.X.SX32 R31, R3, R4, 0x1, P0 ;  /* 0x00000004031f7211 */ /* 0x000fe200000f0eff */
[----:B------:R-:W-:-:S02]  /*2cd0*/  IMAD R3, R218, UR7, RZ ;  /* 0x00000007da037c24 */ /* 0x000fc4000f8e02ff */
[----:B-1----:R-:W1:Y:S01]  /*2ce0*/  LDC R50, c[0x0][0x3b8] ;  /* 0x0000ee00ff327b82 */ /* 0x002e620000000800 */
[----:B------:R-:W-:Y:S01]  /*2cf0*/  IMAD R96, R81, 0x1e2, RZ ;  /* 0x000001e251607824 */ /* 0x000fe200078e02ff */
[-C--:B------:R-:W-:Y:S01]  /*2d00*/  IADD3 RZ, P5, PT, R78, R5.reuse, RZ ;  /* 0x000000054eff7210 */ /* 0x080fe20007fbe0ff */
[----:B------:R0:W2:Y:S01]  /*2d10*/  LDG.E.U16 R10, desc[UR10][R30.64] ;  /* 0x0000000a1e0a7981 */ /* 0x0000a2000c1e1500 */
[----:B------:R-:W-:-:S04]  /*2d20*/  IADD3 RZ, P6, PT, R112, R5, RZ ;  /* 0x0000000570ff7210 */ /* 0x000fc80007fde0ff */
[----:B------:R-:W1:Y:S01]  /*2d30*/  LDC R29, c[0x0][0x3b8] ;  /* 0x0000ee00ff1d7b82 */ /* 0x000e620000000800 */
[----:B0-----:R-:W-:Y:S01]  /*2d40*/  IMAD R112, R83, 0x1e4, RZ ;  /* 0x000001e453707824 */ /* 0x001fe200078e02ff */
[----:B------:R-:W-:Y:S02]  /*2d50*/  IADD3 RZ, P0, PT, R96, R5, RZ ;  /* 0x0000000560ff7210 */ /* 0x000fe40007f1e0ff */
[----:B------:R-:W-:-:S04]  /*2d60*/  SHF.L.U32 R3, R3, 0x1, RZ ;  /* 0x0000000103037819 */ /* 0x000fc800000006ff */
[----:B------:R-:W0:Y:S01]  /*2d70*/  LDC R78, c[0x0][0x3b8] ;  /* 0x0000ee00ff4e7b82 */ /* 0x000e220000000800 */
[----:B------:R-:W-:Y:S01]  /*2d80*/  IADD3 R3, PT, PT, R3, UR6, R94 ;  /* 0x0000000603037c10 */ /* 0x000fe2000fffe05e */
[----:B------:R-:W-:Y:S01]  /*2d90*/  IMAD R16, R16, 0x1f8, RZ ;  /* 0x000001f810107824 */ /* 0x000fe200078e02ff */
[----:B------:R-:W-:-:S05]  /*2da0*/  IADD3 RZ, P4, PT, R112, R5, RZ ;  /* 0x0000000570ff7210 */ /* 0x000fca0007f9e0ff */
[----:B------:R-:W0:Y:S01]  /*2db0*/  LDC R79, c[0x0][0x3b8] ;  /* 0x0000ee00ff4f7b82 */ /* 0x000e220000000800 */
[----:B------:R-:W-:Y:S01]  /*2dc0*/  LEA.HI.X.SX32 R81, R80, R4, 0x1, P5 ;  /* 0x0000000450517211 */ /* 0x000fe200028f0eff */
[----:B------:R-:W-:-:S06]  /*2dd0*/  IMAD R52, R52, 0x1e8, RZ ;  /* 0x000001e834347824 */ /* 0x000fcc00078e02ff */
[----:B------:R-:W0:Y:S01]  /*2de0*/  LDC R96, c[0x0][0x3b8] ;  /* 0x0000ee00ff607b82 */ /* 0x000e220000000800 */
[----:B------:R-:W-:Y:S01]  /*2df0*/  IADD3 RZ, P5, PT, R16, R5, RZ ;  /* 0x0000000510ff7210 */ /* 0x000fe20007fbe0ff */
[C---:B------:R-:W-:Y:S01]  /*2e00*/  IMAD R31, R7.reuse, 0xed, RZ ;  /* 0x000000ed071f7824 */ /* 0x040fe200078e02ff */
[----:B------:R-:W-:Y:S01]  /*2e10*/  LEA.HI.X.SX32 R51, R220, R4, 0x1, P1 ;  /* 0x00000004dc337211 */ /* 0x000fe200008f0eff */
[----:B-1----:R-:W-:Y:S02]  /*2e20*/  IMAD R50, R50, 0x1f4, RZ ;  /* 0x000001f432327824 */ /* 0x002fe400078e02ff */
[----:B------:R-:W-:Y:S02]  /*2e30*/  IMAD R225, R7, 0xb5, RZ ;  /* 0x000000b507e17824 */ /* 0x000fe400078e02ff */
[----:B------:R-:W-:Y:S01]  /*2e40*/  IMAD R246, R211, 0x18a, RZ ;  /* 0x0000018ad3f67824 */ /* 0x000fe200078e02ff */
[----:B------:R-:W1:Y:S08]  /*2e50*/  LDC R94, c[0x0][0x3b8] ;  /* 0x0000ee00ff5e7b82 */ /* 0x000e700000000800 */
[----:B------:R-:W3:Y:S01]  /*2e60*/  LDC R151, c[0x0][0x3b8] ;  /* 0x0000ee00ff977b82 */ /* 0x000ee20000000800 */
[----:B------:R-:W-:-:S02]  /*2e70*/  IMAD R156, R149, 0x134, RZ ;  /* 0x00000134959c7824 */ /* 0x000fc400078e02ff */
[----:B------:R-:W-:Y:S01]  /*2e80*/  IMAD R224, R224, 0x1aa, RZ ;  /* 0x000001aae0e07824 */ /* 0x000fe200078e02ff */
[----:B------:R0:W-:Y:S04]  /*2e90*/  STS.U16 [R6+UR4+0x2400], R22 ;  /* 0x0024001606007988 */ /* 0x0001e80008000404 */
[----:B------:R-:W2:Y:S01]  /*2ea0*/  LDC R213, c[0x0][0x3b8] ;  /* 0x0000ee00ffd57b82 */ /* 0x000ea20000000800 */
[C---:B------:R-:W-:Y:S02]  /*2eb0*/  IMAD R217, R7.reuse, 0x9d, RZ ;  /* 0x0000009d07d97824 */ /* 0x040fe400078e02ff */
[C---:B------:R-:W-:Y:S01]  /*2ec0*/  IMAD R245, R7.reuse, 0x5e, RZ ;  /* 0x0000005e07f57824 */ /* 0x040fe200078e02ff */
[----:B------:R0:W-:Y:S01]  /*2ed0*/  STS.U16 [R6+UR4+0x2800], R12 ;  /* 0x0028000c06007988 */ /* 0x0001e20008000404 */
[----:B------:R-:W-:Y:S01]  /*2ee0*/  IMAD R215, R7, 0x95, RZ ;  /* 0x0000009507d77824 */ /* 0x000fe200078e02ff */
[----:B------:R-:W0:Y:S02]  /*2ef0*/  LDCU UR6, c[0x0][0x3c0] ;  /* 0x00007800ff0677ac */ /* 0x000e240008000800 */
[----:B------:R-:W3:Y:S01]  /*2f00*/  LDC R112, c[0x0][0x3b8] ;  /* 0x0000ee00ff707b82 */ /* 0x000ee20000000800 */
[----:B------:R-:W-:-:S07]  /*2f10*/  IADD3 RZ, P2, PT, R52, R5, RZ ;  /* 0x0000000534ff7210 */ /* 0x000fce0007f5e0ff */
[----:B------:R-:W4:Y:S01]  /*2f20*/  LDC R16, c[0x0][0x3b8] ;  /* 0x0000ee00ff107b82 */ /* 0x000f220000000800 */
[----:B------:R-:W-:Y:S01]  /*2f30*/  IMAD R52, R29, 0x1f0, RZ ;  /* 0x000001f01d347824 */ /* 0x000fe200078e02ff */
[----:B------:R-:W-:Y:S01]  /*2f40*/  LEA.HI.X.SX32 R31, R31, R4, 0x1, P6 ;  /* 0x000000041f1f7211 */ /* 0x000fe200030f0eff */
[----:B------:R-:W-:-:S05]  /*2f50*/  IMAD R29, R7, 0xf1, RZ ;  /* 0x000000f1071d7824 */ /* 0x000fca00078e02ff */
[----:B------:R-:W4:Y:S01]  /*2f60*/  LDC R30, c[0x0][0x3b8] ;  /* 0x0000ee00ff1e7b82 */ /* 0x000f220000000800 */
[-C--:B------:R-:W-:Y:S01]  /*2f70*/  IADD3 RZ, P6, PT, R50, R5.reuse, RZ ;  /* 0x0000000532ff7210 */ /* 0x080fe20007fde0ff */
[--C-:B0-----:R-:W-:Y:S02]  /*2f80*/  IMAD R50, R78, 0x1d8, R3.reuse ;  /* 0x000001d84e327824 */ /* 0x101fe400078e0203 */
[----:B------:R-:W-:Y:S01]  /*2f90*/  IMAD R114, R79, 0x1e6, RZ ;  /* 0x000001e64f727824 */ /* 0x000fe200078e02ff */
[-C--:B------:R-:W-:Y:S01]  /*2fa0*/  LEA.HI.X.SX32 R79, R29, R4.reuse, 0x1, P0 ;  /* 0x000000041d4f7211 */ /* 0x080fe200000f0eff */
[--C-:B------:R-:W-:Y:S01]  /*2fb0*/  IMAD R78, R96, 0x1e2, R3.reuse ;  /* 0x000001e2604e7824 */ /* 0x100fe200078e0203 */
[-C--:B------:R-:W-:Y:S01]  /*2fc0*/  IADD3 RZ, P1, PT, R52, R5.reuse, RZ ;  /* 0x0000000534ff7210 */ /* 0x080fe20007f3e0ff */
[----:B-1----:R-:W-:Y:S01]  /*2fd0*/  IMAD R80, R94, 0x1e0, R3 ;  /* 0x000001e05e507824 */ /* 0x002fe200078e0203 */
[----:B------:R0:W2:Y:S01]  /*2fe0*/  LDG.E.U16 R52, desc[UR10][R50.64] ;  /* 0x0000000a32347981 */ /* 0x0000a2000c1e1500 */
[----:B------:R-:W-:Y:S01]  /*2ff0*/  IADD3 RZ, P3, PT, R114, R5, RZ ;  /* 0x0000000572ff7210 */ /* 0x000fe20007f7e0ff */
[----:B------:R-:W1:Y:S02]  /*3000*/  LDC R94, c[0x0][0x3b8] ;  /* 0x0000ee00ff5e7b82 */ /* 0x000e640000000800 */
[----:B------:R4:W2:Y:S01]  /*3010*/  LDG.E.U16 R103, desc[UR10][R80.64] ;  /* 0x0000000a50677981 */ /* 0x0008a2000c1e1500 */
[----:B0-----:R-:W-:-:S05]  /*3020*/  LEA.HI.X.SX32 R51, R9, R4, 0x1, P4 ;  /* 0x0000000409337211 */ /* 0x001fca00020f0eff */
[----:B------:R-:W0:Y:S01]  /*3030*/  LDC R114, c[0x0][0x3b8] ;  /* 0x0000ee00ff727b82 */ /* 0x000e220000000800 */
[--C-:B---3--:R-:W-:Y:S01]  /*3040*/  IMAD R50, R112, 0x1e4, R3.reuse ;  /* 0x000001e470327824 */ /* 0x108fe200078e0203 */
[----:B------:R3:W2:Y:S01]  /*3050*/  LDG.E.U16 R9, desc[UR10][R78.64] ;  /* 0x0000000a4e097981 */ /* 0x0006a2000c1e1500 */
[--C-:B----4-:R-:W-:Y:S02]  /*3060*/  IMAD R80, R16, 0x1e6, R3.reuse ;  /* 0x000001e610507824 */ /* 0x110fe400078e0203 */
[--C-:B------:R-:W-:Y:S01]  /*3070*/  IMAD R30, R30, 0x1da, R3.reuse ;  /* 0x000001da1e1e7824 */ /* 0x100fe200078e0203 */
[----:B------:R-:W4:Y:S02]  /*3080*/  LDG.E.U16 R97, desc[UR10][R50.64] ;  /* 0x0000000a32617981 */ /* 0x000f24000c1e1500 */
[----:B------:R-:W5:Y:S02]  /*3090*/  LDC R112, c[0x0][0x3b8] ;  /* 0x0000ee00ff707b82 */ /* 0x000f640000000800 */
[----:B------:R-:W2:Y:S01]  /*30a0*/  LDG.E.U16 R31, desc[UR10][R30.64] ;  /* 0x0000000a1e1f7981 */ /* 0x000ea2000c1e1500 */
[----:B---3--:R-:W-:Y:S01]  /*30b0*/  IMAD R78, R116, 0x1f0, R3 ;  /* 0x000001f0744e7824 */ /* 0x008fe200078e0203 */
[----:B------:R-:W-:-:S04]  /*30c0*/  LEA.HI.X.SX32 R79, R77, R4, 0x1, P1 ;  /* 0x000000044d4f7211 */ /* 0x000fc800008f0eff */
[----:B------:R-:W3:Y:S01]  /*30d0*/  LDC R93, c[0x0][0x3b8] ;  /* 0x0000ee00ff5d7b82 */ /* 0x000ee20000000800 */
[----:B------:R1:W2:Y:S07]  /*30e0*/  LDG.E.U16 R16, desc[UR10][R78.64] ;  /* 0x0000000a4e107981 */ /* 0x0002ae000c1e1500 */
[----:B------:R-:W3:Y:S01]  /*30f0*/  LDC R116, c[0x0][0x3b8] ;  /* 0x0000ee00ff747b82 */ /* 0x000ee20000000800 */
[----:B-1----:R-:W-:-:S07]  /*3100*/  LEA.HI.X.SX32 R79, R74, R4, 0x1, P6 ;  /* 0x000000044a4f7211 */ /* 0x002fce00030f0eff */
[----:B------:R-:W1:Y:S01]  /*3110*/  LDC R74, c[0x0][0x3b8] ;  /* 0x0000ee00ff4a7b82 */ /* 0x000e620000000800 */
[--C-:B------:R-:W-:Y:S02]  /*3120*/  IMAD R78, R118, 0x1f4, R3.reuse ;  /* 0x000001f4764e7824 */ /* 0x100fe400078e0203 */
[----:B------:R-:W-:Y:S01]  /*3130*/  IMAD R29, R7, 0xf3, RZ ;  /* 0x000000f3071d7824 */ /* 0x000fe200078e02ff */
[-C--:B------:R-:W-:Y:S01]  /*3140*/  LEA.HI.X.SX32 R51, R82, R4.reuse, 0x1, P2 ;  /* 0x0000000452337211 */ /* 0x080fe200010f0eff */
[--C-:B0-----:R-:W-:Y:S01]  /*3150*/  IMAD R50, R114, 0x1e8, R3.reuse ;  /* 0x000001e872327824 */ /* 0x101fe200078e0203 */
[----:B------:R5:W2:Y:S02]  /*3160*/  LDG.E.U16 R96, desc[UR10][R78.64] ;  /* 0x0000000a4e607981 */ /* 0x000aa4000c1e1500 */
[----:B------:R-:W0:Y:S01]  /*3170*/  LDC R30, c[0x0][0x3b8] ;  /* 0x0000ee00ff1e7b82 */ /* 0x000e220000000800 */
[-C--:B------:R-:W-:Y:S01]  /*3180*/  LEA.HI.X.SX32 R81, R29, R4.reuse, 0x1, P3 ;  /* 0x000000041d517211 */ /* 0x080fe200018f0eff */
[----:B------:R-:W-:Y:S01]  /*3190*/  IMAD R94, R94, 0x1f6, RZ ;  /* 0x000001f65e5e7824 */ /* 0x000fe200078e02ff */
[----:B------:R-:W2:Y:S04]  /*31a0*/  LDG.E.U16 R51, desc[UR10][R50.64] ;  /* 0x0000000a32337981 */ /* 0x000ea8000c1e1500 */
[----:B------:R3:W2:Y:S01]  /*31b0*/  LDG.E.U16 R83, desc[UR10][R80.64] ;  /* 0x0000000a50537981 */ /* 0x0006a2000c1e1500 */
[----:B------:R-:W0:Y:S01]  /*31c0*/  LDC R118, c[0x0][0x3b8] ;  /* 0x0000ee00ff767b82 */ /* 0x000e220000000800 */
[----:B-----5:R-:W-:Y:S01]  /*31d0*/  IMAD R78, R112, 0x1f8, R3 ;  /* 0x000001f8704e7824 */ /* 0x020fe200078e0203 */
[----:B------:R-:W-:-:S02]  /*31e0*/  LEA.HI.X.SX32 R79, R223, R4, 0x1, P5 ;  /* 0x00000004df4f7211 */ /* 0x000fc400028f0eff */
[----:B------:R-:W-:-:S03]  /*31f0*/  IADD3 RZ, P2, PT, R94, R5, RZ ;  /* 0x000000055eff7210 */ /* 0x000fc60007f5e0ff */
[----:B------:R5:W2:Y:S01]  /*3200*/  LDG.E.U16 R50, desc[UR10][R78.64] ;  /* 0x0000000a4e327981 */ /* 0x000aa2000c1e1500 */
[----:B------:R-:W0:Y:S01]  /*3210*/  LDC R82, c[0x0][0x3b8] ;  /* 0x0000ee00ff527b82 */ /* 0x000e220000000800 */
[----:B---3--:R-:W-:Y:S02]  /*3220*/  IMAD R80, R93, 0x1f2, RZ ;  /* 0x000001f25d507824 */ /* 0x008fe400078e02ff */
[----:B------:R-:W-:-:S05]  /*3230*/  IMAD R93, R7, 0xfb, RZ ;  /* 0x000000fb075d7824 */ /* 0x000fca00078e02ff */
[----:B------:R-:W3:Y:S01]  /*3240*/  LDC R112, c[0x0][0x3b8] ;  /* 0x0000ee00ff707b82 */ /* 0x000ee20000000800 */
[----:B-----5:R-:W-:Y:S02]  /*3250*/  IMAD R78, R116, 0x1f6, R3 ;  /* 0x000001f6744e7824 */ /* 0x020fe400078e0203 */
[----:B-1----:R-:W-:-:S05]  /*3260*/  IMAD R116, R74, 0x1fa, RZ ;  /* 0x000001fa4a747824 */ /* 0x002fca00078e02ff */
[----:B------:R-:W1:Y:S01]  /*3270*/  LDC R114, c[0x0][0x3b8] ;  /* 0x0000ee00ff727b82 */ /* 0x000e620000000800 */
[----:B------:R-:W-:Y:S02]  /*3280*/  LEA.HI.X.SX32 R79, R93, R4, 0x1, P2 ;  /* 0x000000045d4f7211 */ /* 0x000fe400010f0eff */
[----:B------:R-:W-:Y:S01]  /*3290*/  IADD3 RZ, P2, PT, R116, R5, RZ ;  /* 0x0000000574ff7210 */ /* 0x000fe20007f5e0ff */
[----:B0-----:R-:W-:-:S04]  /*32a0*/  IMAD R30, R30, 0x1ea, RZ ;  /* 0x000001ea1e1e7824 */ /* 0x001fc800078e02ff */
[----:B------:R-:W0:Y:S01]  /*32b0*/  LDC R116, c[0x0][0x3b8] ;  /* 0x0000ee00ff747b82 */ /* 0x000e220000000800 */
[----:B------:R-:W-:Y:S01]  /*32c0*/  IMAD R94, R118, 0x1ea, R3 ;  /* 0x000001ea765e7824 */ /* 0x000fe200078e0203 */
[----:B------:R-:W-:Y:S01]  /*32d0*/  IADD3 RZ, P0, PT, R30, R5, RZ ;  /* 0x000000051eff7210 */ /* 0x000fe20007f1e0ff */
[----:B------:R-:W-:-:S05]  /*32e0*/  IMAD R29, R7, 0xf5, RZ ;  /* 0x000000f5071d7824 */ /* 0x000fca00078e02ff */
[----:B------:R-:W5:Y:S01]  /*32f0*/  LDC R118, c[0x0][0x3b8] ;  /* 0x0000ee00ff767b82 */ /* 0x000f620000000800 */
[----:B------:R-:W-:Y:S01]  /*3300*/  IMAD R77, R7, 0xf9, RZ ;  /* 0x000000f9074d7824 */ /* 0x000fe200078e02ff */
[-C--:B------:R-:W-:Y:S02]  /*3310*/  LEA.HI.X.SX32 R95, R29, R4.reuse, 0x1, P0 ;  /* 0x000000041d5f7211 */ /* 0x080fe400000f0eff */
[----:B------:R-:W-:Y:S01]  /*3320*/  IADD3 RZ, P1, PT, R80, R5, RZ ;  /* 0x0000000550ff7210 */ /* 0x000fe20007f3e0ff */
[--C-:B------:R-:W-:Y:S02]  /*3330*/  IMAD R80, R82, 0x1f2, R3.reuse ;  /* 0x000001f252507824 */ /* 0x100fe400078e0203 */
[----:B------:R3:W2:Y:S01]  /*3340*/  LDG.E.U16 R30, desc[UR10][R94.64] ;  /* 0x0000000a5e1e7981 */ /* 0x0006a2000c1e1500 */
[-C--:B------:R-:W-:Y:S01]  /*3350*/  LEA.HI.X.SX32 R81, R77, R4.reuse, 0x1, P1 ;  /* 0x000000044d517211 */ /* 0x080fe200008f0eff */
[C---:B------:R-:W-:Y:S01]  /*3360*/  IMAD R93, R7.reuse, 0xfd, RZ ;  /* 0x000000fd075d7824 */ /* 0x040fe200078e02ff */
[----:B------:R-:W4:Y:S01]  /*3370*/  LDC R149, c[0x0][0x3b8] ;  /* 0x0000ee00ff957b82 */ /* 0x000f220000000800 */
[----:B-1----:R-:W-:Y:S01]  /*3380*/  IMAD R114, R114, 0x122, RZ ;  /* 0x0000012272727824 */ /* 0x002fe200078e02ff */
[----:B------:R-:W-:Y:S01]  /*3390*/  LEA R29, R7, R7, 0x7 ;  /* 0x00000007071d7211 */ /* 0x000fe200078e38ff */
[----:B------:R1:W2:Y:S01]  /*33a0*/  LDG.E.U16 R74, desc[UR10][R80.64] ;  /* 0x0000000a504a7981 */ /* 0x0002a2000c1e1500 */
[----:B---3--:R-:W-:Y:S01]  /*33b0*/  IMAD R94, R112, 0x102, RZ ;  /* 0x00000102705e7824 */ /* 0x008fe200078e02ff */
[----:B------:R-:W-:Y:S01]  /*33c0*/  LEA.HI.X.SX32 R113, R93, R4, 0x1, P2 ;  /* 0x000000045d717211 */ /* 0x000fe200010f0eff */
[C---:B------:R-:W-:Y:S01]  /*33d0*/  IMAD R93, R7.reuse, 0x91, RZ ;  /* 0x00000091075d7824 */ /* 0x040fe200078e02ff */
[----:B------:R3:W2:Y:S01]  /*33e0*/  LDG.E.U16 R82, desc[UR10][R78.64] ;  /* 0x0000000a4e527981 */ /* 0x0006a2000c1e1500 */
[----:B------:R-:W-:Y:S01]  /*33f0*/  IMAD R112, R120, 0x1fa, R3 ;  /* 0x000001fa78707824 */ /* 0x000fe200078e0203 */
[----:B------:R-:W2:Y:S01]  /*3400*/  LDC R22, c[0x0][0x3b8] ;  /* 0x0000ee00ff167b82 */ /* 0x000ea20000000800 */
[-C--:B-1----:R-:W-:Y:S01]  /*3410*/  IADD3 R80, P0, PT, R94, R5.reuse, RZ ;  /* 0x000000055e507210 */ /* 0x082fe20007f1e0ff */
[----:B------:R-:W-:Y:S01]  /*3420*/  IMAD R77, R7, 0x89, RZ ;  /* 0x00000089074d7824 */ /* 0x000fe200078e02ff */
[----:B------:R-:W-:Y:S01]  /*3430*/  IADD3 R94, P2, PT, R114, R5, RZ ;  /* 0x00000005725e7210 */ /* 0x000fe20007f5e0ff */
[----:B------:R-:W-:-:S02]  /*3440*/  IMAD R114, R115, 0x132, RZ ;  /* 0x0000013273727824 */ /* 0x000fc400078e02ff */
[----:B0-----:R-:W-:Y:S01]  /*3450*/  IMAD R116, R116, 0x142, RZ ;  /* 0x0000014274747824 */ /* 0x001fe200078e02ff */
[-C--:B---3--:R-:W-:Y:S01]  /*3460*/  IADD3 R78, P1, PT, R122, R5.reuse, RZ ;  /* 0x000000057a4e7210 */ /* 0x088fe20007f3e0ff */
[----:B------:R-:W-:Y:S01]  /*3470*/  IMAD R160, R151, 0x144, RZ ;  /* 0x0000014497a07824 */ /* 0x000fe200078e02ff */
[-C--:B------:R-:W-:Y:S01]  /*3480*/  LEA.HI.X.SX32 R81, R29, R4.reuse, 0x1, P0 ;  /* 0x000000041d517211 */ /* 0x080fe200000f0eff */
[----:B------:R-:W-:Y:S01]  /*3490*/  IMAD R120, R117, 0x152, RZ ;  /* 0x0000015275787824 */ /* 0x000fe200078e02ff */
[-C--:B------:R-:W-:Y:S01]  /*34a0*/  LEA.HI.X.SX32 R95, R93, R4.reuse, 0x1, P2 ;  /* 0x000000045d5f7211 */ /* 0x080fe200010f0eff */
[----:B------:R0:W3:Y:S01]  /*34b0*/  LDG.E.U16 R29, desc[UR10][R112.64] ;  /* 0x0000000a701d7981 */ /* 0x0000e2000c1e1500 */
[----:B------:R-:W-:Y:S01]  /*34c0*/  IMAD R93, R7, 0x99, RZ ;  /* 0x00000099075d7824 */ /* 0x000fe200078e02ff */
[----:B------:R-:W-:Y:S01]  /*34d0*/  LEA.HI.X.SX32 R79, R77, R4, 0x1, P1 ;  /* 0x000000044d4f7211 */ /* 0x000fe200008f0eff */
[----:B-----5:R-:W-:Y:S01]  /*34e0*/  IMAD R118, R118, 0x162, RZ ;  /* 0x0000016276767824 */ /* 0x020fe200078e02ff */
[-C--:B------:R-:W-:Y:S01]  /*34f0*/  IADD3 R114, P0, PT, R114, R5.reuse, RZ ;  /* 0x0000000572727210 */ /* 0x080fe20007f1e0ff */
[----:B------:R1:W5:Y:S01]  /*3500*/  LDG.E.U16 R80, desc[UR10][R80.64] ;  /* 0x0000000a50507981 */ /* 0x000362000c1e1500 */
[----:B------:R-:W1:Y:S03]  /*3510*/  LDC R122, c[0x0][0x3b8] ;  /* 0x0000ee00ff7a7b82 */ /* 0x000e660000000800 */
[----:B------:R1:W2:Y:S01]  /*3520*/  LDG.E.U16 R77, desc[UR10][R94.64] ;  /* 0x0000000a5e4d7981 */ /* 0x0002a2000c1e1500 */
[----:B0-----:R-:W-:Y:S01]  /*3530*/  IMAD R113, R7, 0xa1, RZ ;  /* 0x000000a107717824 */ /* 0x001fe200078e02ff */
[----:B------:R-:W-:-:S02]  /*3540*/  IADD3 R112, P1, PT, R116, R5, RZ ;  /* 0x0000000574707210 */ /* 0x000fc40007f3e0ff */
[-C--:B------:R-:W-:Y:S01]  /*3550*/  LEA.HI.X.SX32 R115, R93, R4.reuse, 0x1, P0 ;  /* 0x000000045d737211 */ /* 0x080fe200000f0eff */
[----:B------:R-:W-:Y:S01]  /*3560*/  IMAD R93, R7, 0xb1, RZ ;  /* 0x000000b1075d7824 */ /* 0x000fe200078e02ff */
[-C--:B------:R-:W-:Y:S01]  /*3570*/  LEA.HI.X.SX32 R113, R113, R4.reuse, 0x1, P1 ;  /* 0x0000000471717211 */ /* 0x080fe200008f0eff */
[----:B-1----:R-:W-:Y:S01]  /*3580*/  IMAD R81, R7, 0xa9, RZ ;  /* 0x000000a907517824 */ /* 0x002fe200078e02ff */
[-C--:B------:R-:W-:Y:S01]  /*3590*/  IADD3 R118, P0, PT, R118, R5.reuse, RZ ;  /* 0x0000000576767210 */ /* 0x080fe20007f1e0ff */
[----:B------:R-:W-:Y:S01]  /*35a0*/  IMAD R116, R123, 0x172, RZ ;  /* 0x000001727b747824 */ /* 0x000fe200078e02ff */
[----:B------:R-:W-:Y:S01]  /*35b0*/  IADD3 R94, P2, PT, R120, R5, RZ ;  /* 0x00000005785e7210 */ /* 0x000fe20007f5e0ff */
[----:B------:R-:W-:Y:S01]  /*35c0*/  IMAD R117, R7, 0xb9, RZ ;  /* 0x000000b907757824 */ /* 0x000fe200078e02ff */
[----:B------:R-:W0:Y:S01]  /*35d0*/  LDC R120, c[0x0][0x3b8] ;  /* 0x0000ee00ff787b82 */ /* 0x000e220000000800 */
[-C--:B------:R-:W-:Y:S01]  /*35e0*/  LEA.HI.X.SX32 R119, R93, R4.reuse, 0x1, P0 ;  /* 0x000000045d777211 */ /* 0x080fe200000f0eff */
[----:B------:R-:W2:Y:S01]  /*35f0*/  LDG.E.U16 R79, desc[UR10][R78.64] ;  /* 0x0000000a4e4f7981 */ /* 0x000ea2000c1e1500 */
[----:B------:R-:W-:-:S02]  /*3600*/  LEA.HI.X.SX32 R95, R81, R4, 0x1, P2 ;  /* 0x00000004515f7211 */ /* 0x000fc400010f0eff */
[----:B------:R-:W-:Y:S01]  /*3610*/  IADD3 R116, P0, PT, R116, R5, RZ ;  /* 0x0000000574747210 */ /* 0x000fe20007f1e0ff */
[----:B------:R1:W2:Y:S02]  /*3620*/  LDG.E.U16 R81, desc[UR10][R112.64] ;  /* 0x0000000a70517981 */ /* 0x0002a4000c1e1500 */
[----:B------:R-:W4:Y:S01]  /*3630*/  LDC R151, c[0x0][0x3b8] ;  /* 0x0000ee00ff977b82 */ /* 0x000f220000000800 */
[----:B------:R-:W-:Y:S01]  /*3640*/  LEA.HI.X.SX32 R117, R117, R4, 0x1, P0 ;  /* 0x0000000475757211 */ /* 0x000fe200000f0eff */
[----:B------:R1:W2:Y:S04]  /*3650*/  LDG.E.U16 R93, desc[UR10][R94.64] ;  /* 0x0000000a5e5d7981 */ /* 0x0002a8000c1e1500 */
[----:B------:R1:W2:Y:S02]  /*3660*/  LDG.E.U16 R78, desc[UR10][R114.64] ;  /* 0x0000000a724e7981 */ /* 0x0002a4000c1e1500 */
[----:B-1----:R-:W-:Y:S01]  /*3670*/  IMAD R112, R125, 0x192, RZ ;  /* 0x000001927d707824 */ /* 0x002fe200078e02ff */
[----:B------:R-:W1:Y:S01]  /*3680*/  LDC R12, c[0x0][0x3b8] ;  /* 0x0000ee00ff0c7b82 */ /* 0x000e620000000800 */
[----:B------:R0:W2:Y:S01]  /*3690*/  LDG.E.U16 R118, desc[UR10][R118.64] ;  /* 0x0000000a76767981 */ /* 0x0000a2000c1e1500 */
[----:B------:R-:W-:-:S02]  /*36a0*/  IMAD R95, R7, 0xc9, RZ ;  /* 0x000000c9075f7824 */ /* 0x000fc400078e02ff */
[-C--:B------:R-:W-:Y:S01]  /*36b0*/  IADD3 R112, P2, PT, R112, R5.reuse, RZ ;  /* 0x0000000570707210 */ /* 0x080fe20007f5e0ff */
[----:B------:R-:W2:Y:S01]  /*36c0*/  LDG.E.U16 R117, desc[UR10][R116.64] ;  /* 0x0000000a74757981 */ /* 0x000ea2000c1e1500 */
[-C--:B------:R-:W-:Y:S01]  /*36d0*/  IADD3 R94, P0, PT, R128, R5.reuse, RZ ;  /* 0x00000005805e7210 */ /* 0x080fe20007f1e0ff */
[C---:B------:R-:W-:Y:S01]  /*36e0*/  IMAD R115, R7.reuse, 0xc1, RZ ;  /* 0x000000c107737824 */ /* 0x040fe200078e02ff */
[----:B------:R-:W-:Y:S01]  /*36f0*/  IADD3 R114, P1, PT, R124, R5, RZ ;  /* 0x000000057c727210 */ /* 0x000fe20007f3e0ff */
[----:B------:R-:W1:Y:S01]  /*3700*/  LDC R128, c[0x0][0x3b8] ;  /* 0x0000ee00ff807b82 */ /* 0x000e620000000800 */
[----:B0-----:R-:W-:Y:S02]  /*3710*/  IMAD R119, R7, 0xd1, RZ ;  /* 0x000000d107777824 */ /* 0x001fe400078e02ff */
[-C--:B------:R-:W-:Y:S02]  /*3720*/  LEA.HI.X.SX32 R115, R115, R4.reuse, 0x1, P1 ;  /* 0x0000000473737211 */ /* 0x080fe400008f0eff */
[----:B------:R-:W-:-:S02]  /*3730*/  LEA.HI.X.SX32 R113, R95, R4, 0x1, P2 ;  /* 0x000000045f717211 */ /* 0x000fc400010f0eff */
[----:B------:R-:W-:Y:S01]  /*3740*/  LEA.HI.X.SX32 R95, R119, R4, 0x1, P0 ;  /* 0x00000004775f7211 */ /* 0x000fe200000f0eff */
[----:B------:R-:W-:Y:S01]  /*3750*/  IMAD R124, R141, 0x1b2, RZ ;  /* 0x000001b28d7c7824 */ /* 0x000fe200078e02ff */
[----:B------:R-:W2:Y:S01]  /*3760*/  LDG.E.U16 R116, desc[UR10][R114.64] ;  /* 0x0000000a72747981 */ /* 0x000ea2000c1e1500 */
[C---:B------:R-:W-:Y:S02]  /*3770*/  IMAD R119, R7.reuse, 0xd9, RZ ;  /* 0x000000d907777824 */ /* 0x040fe400078e02ff */
[C---:B------:R-:W-:Y:S02]  /*3780*/  IMAD R123, R7.reuse, 0xe1, RZ ;  /* 0x000000e1077b7824 */ /* 0x040fe400078e02ff */
[----:B------:R-:W-:Y:S01]  /*3790*/  IMAD R120, R120, 0x104, RZ ;  /* 0x0000010478787824 */ /* 0x000fe200078e02ff */
[----:B------:R0:W2:Y:S01]  /*37a0*/  LDG.E.U16 R114, desc[UR10][R94.64] ;  /* 0x0000000a5e727981 */ /* 0x0000a2000c1e1500 */
[----:B------:R-:W-:-:S03]  /*37b0*/  IMAD R141, R7, 0xe9, RZ ;  /* 0x000000e9078d7824 */ /* 0x000fc600078e02ff */
[----:B------:R1:W2:Y:S01]  /*37c0*/  LDG.E.U16 R115, desc[UR10][R112.64] ;  /* 0x0000000a70737981 */ /* 0x0002a2000c1e1500 */
[----:B0-----:R-:W-:Y:S02]  /*37d0*/  IMAD R94, R155, 0x1d2, RZ ;  /* 0x000001d29b5e7824 */ /* 0x001fe400078e02ff */
[----:B-1----:R-:W-:Y:S01]  /*37e0*/  IMAD R128, R128, 0x124, RZ ;  /* 0x0000012480807824 */ /* 0x002fe200078e02ff */
[----:B------:R-:W0:Y:S01]  /*37f0*/  LDC R155, c[0x0][0x3b8] ;  /* 0x0000ee00ff9b7b82 */ /* 0x000e220000000800 */
[-C--:B------:R-:W-:Y:S02]  /*3800*/  IADD3 R112, P0, PT, R124, R5.reuse, RZ ;  /* 0x000000057c707210 */ /* 0x080fe40007f1e0ff */
[-C--:B------:R-:W-:Y:S01]  /*3810*/  IADD3 R124, P1, PT, R154, R5.reuse, RZ ;  /* 0x000000059a7c7210 */ /* 0x080fe20007f3e0ff */
[----:B------:R-:W-:Y:S01]  /*3820*/  IMAD R154, R122, 0x114, RZ ;  /* 0x000001147a9a7824 */ /* 0x000fe200078e02ff */
[----:B------:R-:W-:Y:S02]  /*3830*/  IADD3 R122, P2, PT, R94, R5, RZ ;  /* 0x000000055e7a7210 */ /* 0x000fe40007f5e0ff */
[----:B------:R-:W-:-:S02]  /*3840*/  LEA.HI.X.SX32 R113, R119, R4, 0x1, P0 ;  /* 0x0000000477717211 */ /* 0x000fc400000f0eff */
[-C--:B------:R-:W-:Y:S02]  /*3850*/  IADD3 R94, P0, PT, R120, R5.reuse, RZ ;  /* 0x00000005785e7210 */ /* 0x080fe40007f1e0ff */
[-C--:B------:R-:W-:Y:S02]  /*3860*/  LEA.HI.X.SX32 R125, R123, R4.reuse, 0x1, P1 ;  /* 0x000000047b7d7211 */ /* 0x080fe400008f0eff */
[----:B------:R-:W-:Y:S01]  /*3870*/  IADD3 R120, P1, PT, R154, R5, RZ ;  /* 0x000000059a787210 */ /* 0x000fe20007f3e0ff */
[----:B------:R-:W2:Y:S01]  /*3880*/  LDG.E.U16 R113, desc[UR10][R112.64] ;  /* 0x0000000a70717981 */ /* 0x000ea2000c1e1500 */
[-C--:B------:R-:W-:Y:S01]  /*3890*/  LEA.HI.X.SX32 R123, R141, R4.reuse, 0x1, P2 ;  /* 0x000000048d7b7211 */ /* 0x080fe200010f0eff */
[----:B------:R-:W1:Y:S08]  /*38a0*/  LDC R154, c[0x0][0x3b8] ;  /* 0x0000ee00ff9a7b82 */ /* 0x000e700000000800 */
[----:B------:R-:W0:Y:S01]  /*38b0*/  LDC R141, c[0x0][0x3b8] ;  /* 0x0000ee00ff8d7b82 */ /* 0x000e220000000800 */
[-C--:B------:R-:W-:Y:S01]  /*38c0*/  LEA.HI.X.SX32 R95, R121, R4.reuse, 0x1, P0 ;  /* 0x00000004795f7211 */ /* 0x080fe200000f0eff */
[----:B------:R4:W2:Y:S01]  /*38d0*/  LDG.E.U16 R112, desc[UR10][R124.64] ;  /* 0x0000000a7c707981 */ /* 0x0008a2000c1e1500 */
[----:B------:R-:W-:-:S03]  /*38e0*/  LEA.HI.X.SX32 R121, R111, R4, 0x1, P1 ;  /* 0x000000046f797211 */ /* 0x000fc600008f0eff */
[----:B------:R4:W2:Y:S04]  /*38f0*/  LDG.E.U16 R111, desc[UR10][R122.64] ;  /* 0x0000000a7a6f7981 */ /* 0x0008a8000c1e1500 */
[----:B------:R-:W2:Y:S01]  /*3900*/  LDG.E.U16 R95, desc[UR10][R94.64] ;  /* 0x0000000a5e5f7981 */ /* 0x000ea2000c1e1500 */
[-C--:B----4-:R-:W-:Y:S02]  /*3910*/  IADD3 R124, P0, PT, R128, R5.reuse, RZ ;  /* 0x00000005807c7210 */ /* 0x090fe40007f1e0ff */
[-C--:B------:R-:W-:Y:S02]  /*3920*/  IADD3 R128, P1, PT, R156, R5.reuse, RZ ;  /* 0x000000059c807210 */ /* 0x080fe40007f3e0ff */
[----:B------:R-:W4:Y:S01]  /*3930*/  LDC R156, c[0x0][0x3b8] ;  /* 0x0000ee00ff9c7b82 */ /* 0x000f220000000800 */
[-C--:B------:R-:W-:Y:S01]  /*3940*/  IADD3 R122, P2, PT, R160, R5.reuse, RZ ;  /* 0x00000005a07a7210 */ /* 0x080fe20007f5e0ff */
[----:B-1----:R-:W-:Y:S01]  /*3950*/  IMAD R154, R154, 0x174, RZ ;  /* 0x000001749a9a7824 */ /* 0x002fe200078e02ff */
[-C--:B------:R-:W-:Y:S01]  /*3960*/  LEA.HI.X.SX32 R125, R129, R4.reuse, 0x1, P0 ;  /* 0x00000004817d7211 */ /* 0x080fe200000f0eff */
[----:B------:R1:W2:Y:S01]  /*3970*/  LDG.E.U16 R94, desc[UR10][R120.64] ;  /* 0x0000000a785e7981 */ /* 0x0002a2000c1e1500 */
[-C--:B------:R-:W-:Y:S01]  /*3980*/  LEA.HI.X.SX32 R123, R126, R4.reuse, 0x1, P2 ;  /* 0x000000047e7b7211 */ /* 0x080fe200010f0eff */
[----:B0-----:R-:W-:Y:S01]  /*3990*/  IMAD R126, R141, 0x164, RZ ;  /* 0x000001648d7e7824 */ /* 0x001fe200078e02ff */
[----:B------:R-:W-:Y:S01]  /*39a0*/  LEA.HI.X.SX32 R129, R127, R4, 0x1, P1 ;  /* 0x000000047f817211 */ /* 0x000fe200008f0eff */
[----:B------:R0:W2:Y:S01]  /*39b0*/  LDG.E.U16 R119, desc[UR10][R124.64] ;  /* 0x0000000a7c777981 */ /* 0x0000a2000c1e1500 */
[----:B-1----:R-:W-:Y:S01]  /*39c0*/  IADD3 R120, P0, PT, R162, R5, RZ ;  /* 0x00000005a2787210 */ /* 0x002fe20007f1e0ff */
[----:B------:R-:W-:-:S02]  /*39d0*/  IMAD R160, R155, 0x184, RZ ;  /* 0x000001849ba07824 */ /* 0x000fc400078e02ff */
[----:B------:R-:W2:Y:S01]  /*39e0*/  LDG.E.U16 R128, desc[UR10][R128.64] ;  /* 0x0000000a80807981 */ /* 0x000ea2000c1e1500 */
[----:B------:R-:W1:Y:S01]  /*39f0*/  LDC R155, c[0x0][0x3b8] ;  /* 0x0000ee00ff9b7b82 */ /* 0x000e620000000800 */
[-C--:B------:R-:W-:Y:S02]  /*3a00*/  LEA.HI.X.SX32 R121, R131, R4.reuse, 0x1, P0 ;  /* 0x0000000483797211 */ /* 0x080fe400000f0eff */
[-C--:B------:R-:W-:Y:S02]  /*3a10*/  IADD3 R126, P0, PT, R126, R5.reuse, RZ ;  /* 0x000000057e7e7210 */ /* 0x080fe40007f1e0ff */
[----:B0-----:R-:W-:Y:S01]  /*3a20*/  IADD3 R124, P1, PT, R154, R5, RZ ;  /* 0x000000059a7c7210 */ /* 0x001fe20007f3e0ff */
[----:B------:R-:W-:Y:S01]  /*3a30*/  IMAD R154, R153, 0x1a4, RZ ;  /* 0x000001a4999a7824 */ /* 0x000fe200078e02ff */
[----:B------:R0:W2:Y:S01]  /*3a40*/  LDG.E.U16 R131, desc[UR10][R120.64] ;  /* 0x0000000a78837981 */ /* 0x0000a2000c1e1500 */
[----:B------:R-:W1:Y:S01]  /*3a50*/  LDC R153, c[0x0][0x3b8] ;  /* 0x0000ee00ff997b82 */ /* 0x000e620000000800 */
[----:B------:R-:W-:Y:S01]  /*3a60*/  IMAD R162, R151, 0x194, RZ ;  /* 0x0000019497a27824 */ /* 0x000fe200078e02ff */
[-C--:B------:R-:W-:Y:S01]  /*3a70*/  LEA.HI.X.SX32 R127, R133, R4.reuse, 0x1, P0 ;  /* 0x00000004857f7211 */ /* 0x080fe200000f0eff */
[----:B------:R4:W2:Y:S01]  /*3a80*/  LDG.E.U16 R129, desc[UR10][R122.64] ;  /* 0x0000000a7a817981 */ /* 0x0008a2000c1e1500 */
[----:B------:R-:W-:-:S03]  /*3a90*/  LEA.HI.X.SX32 R125, R135, R4, 0x1, P1 ;  /* 0x00000004877d7211 */ /* 0x000fc600008f0eff */
[----:B------:R4:W2:Y:S01]  /*3aa0*/  LDG.E.U16 R133, desc[UR10][R126.64] ;  /* 0x0000000a7e857981 */ /* 0x0008a2000c1e1500 */
[----:B0-----:R-:W-:-:S03]  /*3ab0*/  IADD3 R120, P2, PT, R162, R5, RZ ;  /* 0x00000005a2787210 */ /* 0x001fc60007f5e0ff */
[----:B------:R0:W2:Y:S01]  /*3ac0*/  LDG.E.U16 R135, desc[UR10][R124.64] ;  /* 0x0000000a7c877981 */ /* 0x0000a2000c1e1500 */
[-C--:B----4-:R-:W-:Y:S01]  /*3ad0*/  IADD3 R122, P0, PT, R160, R5.reuse, RZ ;  /* 0x00000005a07a7210 */ /* 0x090fe20007f1e0ff */
[----:B------:R-:W-:Y:S02]  /*3ae0*/  IMAD R160, R156, 0x1b4, RZ ;  /* 0x000001b49ca07824 */ /* 0x000fe400078e02ff */
[----:B------:R-:W4:Y:S01]  /*3af0*/  LDC R156, c[0x0][0x3b8] ;  /* 0x0000ee00ff9c7b82 */ /* 0x000f220000000800 */
[-C--:B------:R-:W-:Y:S02]  /*3b00*/  LEA.HI.X.SX32 R121, R137, R4.reuse, 0x1, P2 ;  /* 0x0000000489797211 */ /* 0x080fe400010f0eff */
[----:B------:R-:W-:Y:S01]  /*3b10*/  IADD3 R126, P1, PT, R154, R5, RZ ;  /* 0x000000059a7e7210 */ /* 0x000fe20007f3e0ff */
[----:B------:R-:W-:Y:S01]  /*3b20*/  IMAD R162, R157, 0x1c4, RZ ;  /* 0x000001c49da27824 */ /* 0x000fe200078e02ff */
[-C--:B------:R-:W-:Y:S02]  /*3b30*/  LEA.HI.X.SX32 R123, R139, R4.reuse, 0x1, P0 ;  /* 0x000000048b7b7211 */ /* 0x080fe400000f0eff */
[----:B------:R0:W2:Y:S01]  /*3b40*/  LDG.E.U16 R139, desc[UR10][R120.64] ;  /* 0x0000000a788b7981 */ /* 0x0000a2000c1e1500 */
[----:B------:R-:W4:Y:S01]  /*3b50*/  LDC R154, c[0x0][0x3b8] ;  /* 0x0000ee00ff9a7b82 */ /* 0x000f220000000800 */
[----:B------:R-:W-:-:S02]  /*3b60*/  LEA.HI.X.SX32 R127, R143, R4, 0x1, P1 ;  /* 0x000000048f7f7211 */ /* 0x000fc400008f0eff */
[----:B------:R1:W2:Y:S01]  /*3b70*/  LDG.E.U16 R137, desc[UR10][R122.64] ;  /* 0x0000000a7a897981 */ /* 0x0002a2000c1e1500 */
[----:B0-----:R-:W-:-:S03]  /*3b80*/  IADD3 R124, P2, PT, R200, R5, RZ ;  /* 0x00000005c87c7210 */ /* 0x001fc60007f5e0ff */
[----:B------:R0:W2:Y:S01]  /*3b90*/  LDG.E.U16 R141, desc[UR10][R126.64] ;  /* 0x0000000a7e8d7981 */ /* 0x0000a2000c1e1500 */
[----:B------:R-:W4:Y:S01]  /*3ba0*/  LDC R157, c[0x0][0x3b8] ;  /* 0x0000ee00ff9d7b82 */ /* 0x000f220000000800 */
[-C--:B------:R-:W-:Y:S01]  /*3bb0*/  IADD3 R120, P0, PT, R160, R5.reuse, RZ ;  /* 0x00000005a0787210 */ /* 0x080fe20007f1e0ff */
[----:B------:R-:W-:Y:S01]  /*3bc0*/  IMAD R160, R149, 0x106, RZ ;  /* 0x0000010695a07824 */ /* 0x000fe200078e02ff */
[-C--:B-1----:R-:W-:Y:S02]  /*3bd0*/  IADD3 R122, P1, PT, R162, R5.reuse, RZ ;  /* 0x00000005a27a7210 */ /* 0x082fe40007f3e0ff */
[-C--:B------:R-:W-:Y:S01]  /*3be0*/  LEA.HI.X.SX32 R121, R145, R4.reuse, 0x1, P0 ;  /* 0x0000000491797211 */ /* 0x080fe200000f0eff */
[----:B------:R-:W-:Y:S01]  /*3bf0*/  IMAD R162, R155, 0x136, RZ ;  /* 0x000001369ba27824 */ /* 0x000fe200078e02ff */
[----:B0-----:R-:W-:Y:S01]  /*3c00*/  IADD3 R126, P0, PT, R160, R5, RZ ;  /* 0x00000005a07e7210 */ /* 0x001fe20007f1e0ff */
[----:B------:R-:W-:Y:S01]  /*3c10*/  IMAD R127, R7, 0x83, RZ ;  /* 0x00000083077f7824 */ /* 0x000fe200078e02ff */
[-C--:B------:R-:W-:Y:S01]  /*3c20*/  LEA.HI.X.SX32 R125, R147, R4.reuse, 0x1, P2 ;  /* 0x00000004937d7211 */ /* 0x080fe200010f0eff */
[----:B------:R-:W0:Y:S01]  /*3c30*/  LDC R160, c[0x0][0x3b8] ;  /* 0x0000ee00ffa07b82 */ /* 0x000e220000000800 */
[-C--:B------:R-:W-:Y:S01]  /*3c40*/  LEA.HI.X.SX32 R123, R152, R4.reuse, 0x1, P1 ;  /* 0x00000004987b7211 */ /* 0x080fe200008f0eff */
[----:B------:R-:W-:Y:S01]  /*3c50*/  IMAD R152, R153, 0x116, RZ ;  /* 0x0000011699987824 */ /* 0x000fe200078e02ff */
[----:B------:R-:W-:Y:S01]  /*3c60*/  LEA.HI.X.SX32 R127, R127, R4, 0x1, P0 ;  /* 0x000000047f7f7211 */ /* 0x000fe200000f0eff */
[----:B------:R1:W2:Y:S01]  /*3c70*/  LDG.E.U16 R147, desc[UR10][R124.64] ;  /* 0x0000000a7c937981 */ /* 0x0002a2000c1e1500 */
[----:B------:R-:W-:-:S02]  /*3c80*/  IMAD R151, R7, 0x8b, RZ ;  /* 0x0000008b07977824 */ /* 0x000fc400078e02ff */
[----:B----4-:R-:W-:Y:S01]  /*3c90*/  IMAD R156, R156, 0x146, RZ ;  /* 0x000001469c9c7824 */ /* 0x010fe200078e02ff */
[----:B------:R4:W3:Y:S04]  /*3ca0*/  LDG.E.U16 R143, desc[UR10][R120.64] ;  /* 0x0000000a788f7981 */ /* 0x0008e8000c1e1500 */
[----:B------:R4:W3:Y:S01]  /*3cb0*/  LDG.E.U16 R149, desc[UR10][R126.64] ;  /* 0x0000000a7e957981 */ /* 0x0008e2000c1e1500 */
[-C--:B-1----:R-:W-:Y:S02]  /*3cc0*/  IADD3 R124, P2, PT, R162, R5.reuse, RZ ;  /* 0x00000005a27c7210 */ /* 0x082fe40007f5e0ff */
[----:B------:R-:W1:Y:S01]  /*3cd0*/  LDC R162, c[0x0][0x3b8] ;  /* 0x0000ee00ffa27b82 */ /* 0x000e620000000800 */
[----:B------:R-:W-:Y:S01]  /*3ce0*/  IMAD R154, R154, 0x126, RZ ;  /* 0x000001269a9a7824 */ /* 0x000fe200078e02ff */
[-C--:B----4-:R-:W-:Y:S01]  /*3cf0*/  IADD3 R120, P0, PT, R152, R5.reuse, RZ ;  /* 0x0000000598787210 */ /* 0x090fe20007f1e0ff */
[----:B------:R4:W3:Y:S03]  /*3d00*/  LDG.E.U16 R145, desc[UR10][R122.64] ;  /* 0x0000000a7a917981 */ /* 0x0008e6000c1e1500 */
[----:B------:R-:W-:Y:S01]  /*3d10*/  LEA.HI.X.SX32 R121, R151, R4, 0x1, P0 ;  /* 0x0000000497797211 */ /* 0x000fe200000f0eff */
[----:B------:R-:W-:Y:S01]  /*3d20*/  IMAD R127, R7, 0xa3, RZ ;  /* 0x000000a3077f7824 */ /* 0x000fe200078e02ff */
[----:B------:R-:W-:Y:S01]  /*3d30*/  IADD3 R126, P0, PT, R156, R5, RZ ;  /* 0x000000059c7e7210 */ /* 0x000fe20007f1e0ff */
[----:B------:R-:W-:-:S02]  /*3d40*/  IMAD R156, R157, 0x156, RZ ;  /* 0x000001569d9c7824 */ /* 0x000fc400078e02ff */
[----:B------:R-:W-:Y:S01]  /*3d50*/  IMAD R125, R7, 0x9b, RZ ;  /* 0x0000009b077d7824 */ /* 0x000fe200078e02ff */
[-C--:B------:R-:W-:Y:S01]  /*3d60*/  LEA.HI.X.SX32 R127, R127, R4.reuse, 0x1, P0 ;  /* 0x000000047f7f7211 */ /* 0x080fe200000f0eff */
[C---:B------:R-:W-:Y:S01]  /*3d70*/  IMAD R153, R7.reuse, 0x93, RZ ;  /* 0x0000009307997824 */ /* 0x040fe200078e02ff */
[-C--:B----4-:R-:W-:Y:S01]  /*3d80*/  IADD3 R122, P1, PT, R154, R5.reuse, RZ ;  /* 0x000000059a7a7210 */ /* 0x090fe20007f3e0ff */
[----:B------:R4:W3:Y:S01]  /*3d90*/  LDG.E.U16 R151, desc[UR10][R120.64] ;  /* 0x0000000a78977981 */ /* 0x0008e2000c1e1500 */
[----:B------:R-:W-:Y:S01]  /*3da0*/  IMAD R155, R7, 0xab, RZ ;  /* 0x000000ab079b7824 */ /* 0x000fe200078e02ff */
[-C--:B------:R-:W-:Y:S02]  /*3db0*/  LEA.HI.X.SX32 R125, R125, R4.reuse, 0x1, P2 ;  /* 0x000000047d7d7211 */ /* 0x080fe400010f0eff */
[----:B------:R1:W3:Y:S01]  /*3dc0*/  LDG.E.U16 R154, desc[UR10][R126.64] ;  /* 0x0000000a7e9a7981 */ /* 0x0002e2000c1e1500 */
[----:B0-----:R-:W-:Y:S01]  /*3dd0*/  IMAD R160, R160, 0x176, RZ ;  /* 0x00000176a0a07824 */ /* 0x001fe200078e02ff */
[----:B------:R-:W-:Y:S01]  /*3de0*/  LEA.HI.X.SX32 R123, R153, R4, 0x1, P1 ;  /* 0x00000004997b7211 */ /* 0x000fe200008f0eff */
[----:B------:R-:W-:Y:S01]  /*3df0*/  IMAD R200, R159, 0x166, RZ ;  /* 0x000001669fc87824 */ /* 0x000fe200078e02ff */
[----:B------:R0:W3:Y:S01]  /*3e00*/  LDG.E.U16 R153, desc[UR10][R124.64] ;  /* 0x0000000a7c997981 */ /* 0x0000e2000c1e1500 */
[----:B----4-:R-:W-:Y:S01]  /*3e10*/  IADD3 R120, P0, PT, R156, R5, RZ ;  /* 0x000000059c787210 */ /* 0x010fe20007f1e0ff */
[----:B-1----:R-:W-:-:S02]  /*3e20*/  IMAD R162, R162, 0x196, RZ ;  /* 0x00000196a2a27824 */ /* 0x002fc400078e02ff */
[----:B------:R1:W4:Y:S01]  /*3e30*/  LDG.E.U16 R152, desc[UR10][R122.64] ;  /* 0x0000000a7a987981 */ /* 0x000322000c1e1500 */
[----:B------:R-:W-:Y:S01]  /*3e40*/  IMAD R126, R161, 0x186, RZ ;  /* 0x00000186a17e7824 */ /* 0x000fe200078e02ff */
[----:B------:R-:W-:Y:S01]  /*3e50*/  LEA.HI.X.SX32 R121, R155, R4, 0x1, P0 ;  /* 0x000000049b797211 */ /* 0x000fe200000f0eff */
[----:B------:R-:W-:-:S03]  /*3e60*/  IMAD R127, R7, 0xc3, RZ ;  /* 0x000000c3077f7824 */ /* 0x000fc600078e02ff */
[-C--:B------:R-:W-:Y:S01]  /*3e70*/  IADD3 R126, P0, PT, R126, R5.reuse, RZ ;  /* 0x000000057e7e7210 */ /* 0x080fe20007f1e0ff */
[C---:B0-----:R-:W-:Y:S01]  /*3e80*/  IMAD R125, R7.reuse, 0xbb, RZ ;  /* 0x000000bb077d7824 */ /* 0x041fe200078e02ff */
[-C--:B------:R-:W-:Y:S01]  /*3e90*/  IADD3 R124, P2, PT, R160, R5.reuse, RZ ;  /* 0x00000005a07c7210 */ /* 0x080fe20007f5e0ff */
[----:B------:R-:W-:Y:S01]  /*3ea0*/  IMAD R157, R7, 0xb3, RZ ;  /* 0x000000b3079d7824 */ /* 0x000fe200078e02ff */
[-C--:B------:R-:W-:Y:S01]  /*3eb0*/  LEA.HI.X.SX32 R127, R127, R4.reuse, 0x1, P0 ;  /* 0x000000047f7f7211 */ /* 0x080fe200000f0eff */
[----:B------:R0:W3:Y:S01]  /*3ec0*/  LDG.E.U16 R155, desc[UR10][R120.64] ;  /* 0x0000000a789b7981 */ /* 0x0000e2000c1e1500 */
[----:B-1----:R-:W-:Y:S02]  /*3ed0*/  IADD3 R122, P1, PT, R200, R5, RZ ;  /* 0x00000005c87a7210 */ /* 0x002fe40007f3e0ff */
[----:B------:R-:W1:Y:S01]  /*3ee0*/  LDC R200, c[0x0][0x3b8] ;  /* 0x0000ee00ffc87b82 */ /* 0x000e620000000800 */
[-C--:B------:R-:W-:Y:S01]  /*3ef0*/  LEA.HI.X.SX32 R125, R125, R4.reuse, 0x1, P2 ;  /* 0x000000047d7d7211 */ /* 0x080fe200010f0eff */
[----:B------:R-:W-:Y:S01]  /*3f00*/  IMAD R161, R7, 0xcb, RZ ;  /* 0x000000cb07a17824 */ /* 0x000fe200078e02ff */
[----:B------:R5:W3:Y:S01]  /*3f10*/  LDG.E.U16 R159, desc[UR10][R126.64] ;  /* 0x0000000a7e9f7981 */ /* 0x000ae2000c1e1500 */
[----:B------:R-:W-:-:S02]  /*3f20*/  LEA.HI.X.SX32 R123, R157, R4, 0x1, P1 ;  /* 0x000000049d7b7211 */ /* 0x000fc400008f0eff */
[-C--:B0-----:R-:W-:Y:S01]  /*3f30*/  IADD3 R120, P0, PT, R162, R5.reuse, RZ ;  /* 0x00000005a2787210 */ /* 0x081fe20007f1e0ff */
[----:B------:R0:W3:Y:S01]  /*3f40*/  LDG.E.U16 R157, desc[UR10][R124.64] ;  /* 0x0000000a7c9d7981 */ /* 0x0000e2000c1e1500 */
[----:B------:R-:W-:Y:S02]  /*3f50*/  IMAD R160, R167, 0x1a6, RZ ;  /* 0x000001a6a7a07824 */ /* 0x000fe400078e02ff */
[----:B-----5:R-:W-:Y:S01]  /*3f60*/  IMAD R126, R177, 0x1c6, RZ ;  /* 0x000001c6b17e7824 */ /* 0x020fe200078e02ff */
[-C--:B------:R-:W-:Y:S01]  /*3f70*/  LEA.HI.X.SX32 R121, R161, R4.reuse, 0x1, P0 ;  /* 0x00000004a1797211 */ /* 0x080fe200000f0eff */
[C---:B------:R-:W-:Y:S01]  /*3f80*/  IMAD R127, R7.reuse, 0xe3, RZ ;  /* 0x000000e3077f7824 */ /* 0x040fe200078e02ff */
[----:B------:R5:W3:Y:S01]  /*3f90*/  LDG.E.U16 R156, desc[UR10][R122.64] ;  /* 0x0000000a7a9c7981 */ /* 0x000ae2000c1e1500 */
[C---:B0-----:R-:W-:Y:S01]  /*3fa0*/  IMAD R125, R7.reuse, 0xdb, RZ ;  /* 0x000000db077d7824 */ /* 0x041fe200078e02ff */
[-C--:B------:R-:W-:Y:S01]  /*3fb0*/  IADD3 R124, P2, PT, R202, R5.reuse, RZ ;  /* 0x00000005ca7c7210 */ /* 0x080fe20007f5e0ff */
[----:B------:R-:W-:Y:S01]  /*3fc0*/  IMAD R167, R7, 0xeb, RZ ;  /* 0x000000eb07a77824 */ /* 0x000fe200078e02ff */
[----:B------:R-:W-:Y:S01]  /*3fd0*/  IADD3 R126, P0, PT, R126, R5, RZ ;  /* 0x000000057e7e7210 */ /* 0x000fe20007f1e0ff */
[----:B------:R-:W0:Y:S01]  /*3fe0*/  LDC R177, c[0x0][0x3b8] ;  /* 0x0000ee00ffb17b82 */ /* 0x000e220000000800 */
[----:B------:R-:W-:-:S02]  /*3ff0*/  LEA.HI.X.SX32 R125, R125, R4, 0x1, P2 ;  /* 0x000000047d7d7211 */ /* 0x000fc400010f0eff */
[-C--:B-----5:R-:W-:Y:S02]  /*4000*/  IADD3 R122, P1, PT, R160, R5.reuse, RZ ;  /* 0x00000005a07a7210 */ /* 0x0a0fe40007f3e0ff */
[----:B------:R5:W3:Y:S01]  /*4010*/  LDG.E.U16 R160, desc[UR10][R120.64] ;  /* 0x0000000a78a07981 */ /* 0x000ae2000c1e1500 */
[-C--:B------:R-:W-:Y:S01]  /*4020*/  LEA.HI.X.SX32 R127, R127, R4.reuse, 0x1, P0 ;  /* 0x000000047f7f7211 */ /* 0x080fe200000f0eff */
[----:B------:R-:W-:Y:S01]  /*4030*/  IMAD R202, R165, 0x108, RZ ;  /* 0x00000108a5ca7824 */ /* 0x000fe200078e02ff */
[----:B------:R-:W-:Y:S01]  /*4040*/  LEA.HI.X.SX32 R123, R163, R4, 0x1, P1 ;  /* 0x00000004a37b7211 */ /* 0x000fe200008f0eff */
[----:B------:R-:W3:Y:S04]  /*4050*/  LDG.E.U16 R162, desc[UR10][R124.64] ;  /* 0x0000000a7ca27981 */ /* 0x000ee8000c1e1500 */
[----:B------:R1:W3:Y:S01]  /*4060*/  LDG.E.U16 R163, desc[UR10][R126.64] ;  /* 0x0000000a7ea37981 */ /* 0x0002e2000c1e1500 */
[----:B-----5:R-:W-:Y:S01]  /*4070*/  IADD3 R120, P2, PT, R204, R5, RZ ;  /* 0x00000005cc787210 */ /* 0x020fe20007f5e0ff */
[----:B------:R-:W-:-:S02]  /*4080*/  IMAD R204, R169, 0x118, RZ ;  /* 0x00000118a9cc7824 */ /* 0x000fc400078e02ff */
[----:B------:R5:W3:Y:S01]  /*4090*/  LDG.E.U16 R161, desc[UR10][R122.64] ;  /* 0x0000000a7aa17981 */ /* 0x000ae2000c1e1500 */
[-C--:B------:R-:W-:Y:S02]  /*40a0*/  LEA.HI.X.SX32 R121, R167, R4.reuse, 0x1, P2 ;  /* 0x00000004a7797211 */ /* 0x080fe400010f0eff */
[-C--:B-1----:R-:W-:Y:S01]  /*40b0*/  IADD3 R126, P2, PT, R204, R5.reuse, RZ ;  /* 0x00000005cc7e7210 */ /* 0x082fe20007f5e0ff */
[----:B------:R-:W-:Y:S01]  /*40c0*/  IMAD R204, R175, 0x128, RZ ;  /* 0x00000128afcc7824 */ /* 0x000fe200078e02ff */
[-C--:B------:R-:W-:Y:S02]  /*40d0*/  IADD3 R124, P1, PT, R202, R5.reuse, RZ ;  /* 0x00000005ca7c7210 */ /* 0x080fe40007f3e0ff */
[-C--:B------:R-:W-:Y:S01]  /*40e0*/  LEA.HI.X.SX32 R127, R227, R4.reuse, 0x1, P2 ;  /* 0x00000004e37f7211 */ /* 0x080fe200010f0eff */
[----:B------:R-:W1:Y:S01]  /*40f0*/  LDC R202, c[0x0][0x3b8] ;  /* 0x0000ee00ffca7b82 */ /* 0x000e620000000800 */
[----:B------:R-:W-:Y:S02]  /*4100*/  SHF.L.U32 R165, R7, 0x2, RZ ;  /* 0x0000000207a57819 */ /* 0x000fe400000006ff */
[----:B-----5:R-:W-:Y:S01]  /*4110*/  LEA R122, P0, R200, R5, 0x3 ;  /* 0x00000005c87a7211 */ /* 0x020fe200078018ff */
[----:B------:R5:W3:Y:S01]  /*4120*/  LDG.E.U16 R169, desc[UR10][R126.64] ;  /* 0x0000000a7ea97981 */ /* 0x000ae2000c1e1500 */
[----:B------:R-:W-:-:S02]  /*4130*/  LEA.HI.X.SX32 R125, R164, R4, 0x1, P1 ;  /* 0x00000004a47d7211 */ /* 0x000fc400008f0eff */
[----:B------:R-:W-:Y:S01]  /*4140*/  LEA.HI.X.SX32 R123, R165, R4, 0x1, P0 ;  /* 0x00000004a57b7211 */ /* 0x000fe200000f0eff */
[----:B------:R0:W3:Y:S01]  /*4150*/  LDG.E.U16 R164, desc[UR10][R120.64] ;  /* 0x0000000a78a47981 */ /* 0x0000e2000c1e1500 */
[----:B------:R-:W1:Y:S01]  /*4160*/  LDC R200, c[0x0][0x3b8] ;  /* 0x0000ee00ffc87b82 */ /* 0x000e620000000800 */
[----:B0-----:R-:W-:Y:S02]  /*4170*/  IMAD R206, R177, 0x138, RZ ;  /* 0x00000138b1ce7824 */ /* 0x001fe400078e02ff */
[----:B------:R0:W3:Y:S01]  /*4180*/  LDG.E.U16 R167, desc[UR10][R124.64] ;  /* 0x0000000a7ca77981 */ /* 0x0000e2000c1e1500 */
[----:B-----5:R-:W-:-:S03]  /*4190*/  IMAD R126, R187, 0x158, RZ ;  /* 0x00000158bb7e7824 */ /* 0x020fc600078e02ff */
[----:B------:R5:W3:Y:S01]  /*41a0*/  LDG.E.U16 R165, desc[UR10][R122.64] ;  /* 0x0000000a7aa57981 */ /* 0x000ae2000c1e1500 */
[----:B------:R-:W-:-:S04]  /*41b0*/  IADD3 R120, P0, PT, R204, R5, RZ ;  /* 0x00000005cc787210 */ /* 0x000fc80007f1e0ff */
[-C--:B------:R-:W-:Y:S02]  /*41c0*/  LEA.HI.X.SX32 R121, R171, R4.reuse, 0x1, P0 ;  /* 0x00000004ab797211 */ /* 0x080fe400000f0eff */
[-C--:B------:R-:W-:Y:S01]  /*41d0*/  IADD3 R126, P0, PT, R126, R5.reuse, RZ ;  /* 0x000000057e7e7210 */ /* 0x080fe20007f1e0ff */
[----:B------:R-:W-:Y:S01]  /*41e0*/  IMAD R204, R191, 0x168, RZ ;  /* 0x00000168bfcc7824 */ /* 0x000fe200078e02ff */
[-C--:B0-----:R-:W-:Y:S01]  /*41f0*/  IADD3 R124, P2, PT, R208, R5.reuse, RZ ;  /* 0x00000005d07c7210 */ /* 0x081fe20007f5e0ff */
[----:B------:R0:W3:Y:S01]  /*4200*/  LDG.E.U16 R171, desc[UR10][R120.64] ;  /* 0x0000000a78ab7981 */ /* 0x0000e2000c1e1500 */
[-C--:B------:R-:W-:Y:S01]  /*4210*/  LEA.HI.X.SX32 R127, R233, R4.reuse, 0x1, P0 ;  /* 0x00000004e97f7211 */ /* 0x080fe200000f0eff */
[----:B------:R-:W1:Y:S01]  /*4220*/  LDC R208, c[0x0][0x3b8] ;  /* 0x0000ee00ffd07b82 */ /* 0x000e620000000800 */
[----:B------:R-:W-:Y:S02]  /*4230*/  LEA.HI.X.SX32 R125, R173, R4, 0x1, P2 ;  /* 0x00000004ad7d7211 */ /* 0x000fe400010f0eff */
[----:B-----5:R-:W-:Y:S01]  /*4240*/  IADD3 R122, P1, PT, R206, R5, RZ ;  /* 0x00000005ce7a7210 */ /* 0x020fe20007f3e0ff */
[----:B------:R5:W3:Y:S01]  /*4250*/  LDG.E.U16 R177, desc[UR10][R126.64] ;  /* 0x0000000a7eb17981 */ /* 0x000ae2000c1e1500 */
[----:B0-----:R-:W-:-:S03]  /*4260*/  IMAD R120, R195, 0x178, RZ ;  /* 0x00000178c3787824 */ /* 0x001fc600078e02ff */
[----:B------:R-:W0:Y:S01]  /*4270*/  LDC R206, c[0x0][0x3b8] ;  /* 0x0000ee00ffce7b82 */ /* 0x000e220000000800 */
[-C--:B------:R-:W-:Y:S01]  /*4280*/  LEA.HI.X.SX32 R123, R231, R4.reuse, 0x1, P1 ;  /* 0x00000004e77b7211 */ /* 0x080fe200008f0eff */
[----:B------:R1:W3:Y:S01]  /*4290*/  LDG.E.U16 R175, desc[UR10][R124.64] ;  /* 0x0000000a7caf7981 */ /* 0x0002e2000c1e1500 */
[-C--:B-----5:R-:W-:Y:S01]  /*42a0*/  IADD3 R126, P0, PT, R204, R5.reuse, RZ ;  /* 0x00000005cc7e7210 */ /* 0x0a0fe20007f1e0ff */
[----:B-1----:R-:W-:Y:S02]  /*42b0*/  IMAD R202, R202, 0x1a8, RZ ;  /* 0x000001a8caca7824 */ /* 0x002fe400078e02ff */
[----:B------:R1:W5:Y:S02]  /*42c0*/  LDG.E.U16 R173, desc[UR10][R122.64] ;  /* 0x0000000a7aad7981 */ /* 0x000364000c1e1500 */
[----:B------:R-:W0:Y:S01]  /*42d0*/  LDC R191, c[0x0][0x3b8] ;  /* 0x0000ee00ffbf7b82 */ /* 0x000e220000000800 */
[----:B------:R-:W-:Y:S02]  /*42e0*/  LEA.HI.X.SX32 R127, R179, R4, 0x1, P0 ;  /* 0x00000004b37f7211 */ /* 0x000fe400000f0eff */
[----:B------:R-:W-:-:S03]  /*42f0*/  IADD3 R124, P1, PT, R120, R5, RZ ;  /* 0x00000005787c7210 */ /* 0x000fc60007f3e0ff */
[----:B------:R1:W3:Y:S01]  /*4300*/  LDG.E.U16 R179, desc[UR10][R126.64] ;  /* 0x0000000a7eb37981 */ /* 0x0002e2000c1e1500 */
[----:B------:R-:W-:Y:S01]  /*4310*/  LEA.HI.X.SX32 R125, R230, R4, 0x1, P1 ;  /* 0x00000004e67d7211 */ /* 0x000fe200008f0eff */
[----:B------:R-:W0:Y:S01]  /*4320*/  LDC R204, c[0x0][0x3b8] ;  /* 0x0000ee00ffcc7b82 */ /* 0x000e220000000800 */
[----:B-1----:R-:W-:Y:S01]  /*4330*/  IMAD R122, R197, 0x188, RZ ;  /* 0x00000188c57a7824 */ /* 0x002fe200078e02ff */
[----:B------:R-:W-:Y:S01]  /*4340*/  IADD3 R126, P1, PT, R202, R5, RZ ;  /* 0x00000005ca7e7210 */ /* 0x000fe20007f3e0ff */
[----:B------:R-:W-:-:S05]  /*4350*/  IMAD R200, R200, 0x198, RZ ;  /* 0x00000198c8c87824 */ /* 0x000fca00078e02ff */
[----:B------:R-:W1:Y:S01]  /*4360*/  LDC R202, c[0x0][0x3b8] ;  /* 0x0000ee00ffca7b82 */ /* 0x000e620000000800 */
[-C--:B------:R-:W-:Y:S02]  /*4370*/  IADD3 R122, P0, PT, R122, R5.reuse, RZ ;  /* 0x000000057a7a7210 */ /* 0x080fe40007f1e0ff */
[-C--:B------:R-:W-:Y:S01]  /*4380*/  IADD3 R120, P2, PT, R200, R5.reuse, RZ ;  /* 0x00000005c8787210 */ /* 0x080fe20007f5e0ff */
[----:B0-----:R-:W-:Y:S01]  /*4390*/  IMAD R206, R206, 0x1b8, RZ ;  /* 0x000001b8cece7824 */ /* 0x001fe200078e02ff */
[-C--:B------:R-:W-:Y:S01]  /*43a0*/  LEA.HI.X.SX32 R123, R181, R4.reuse, 0x1, P0 ;  /* 0x00000004b57b7211 */ /* 0x080fe200000f0eff */
[----:B------:R-:W-:Y:S01]  /*43b0*/  IMAD R208, R208, 0x1c8, RZ ;  /* 0x000001c8d0d07824 */ /* 0x000fe200078e02ff */
[-C--:B------:R-:W-:Y:S01]  /*43c0*/  LEA.HI.X.SX32 R121, R232, R4.reuse, 0x1, P2 ;  /* 0x00000004e8797211 */ /* 0x080fe200010f0eff */
[----:B------:R-:W0:Y:S01]  /*43d0*/  LDC R200, c[0x0][0x3b8] ;  /* 0x0000ee00ffc87b82 */ /* 0x000e220000000800 */
[----:B------:R-:W-:Y:S01]  /*43e0*/  LEA.HI.X.SX32 R127, R183, R4, 0x1, P1 ;  /* 0x00000004b77f7211 */ /* 0x000fe200008f0eff */
[----:B------:R-:W3:Y:S04]  /*43f0*/  LDG.E.U16 R181, desc[UR10][R124.64] ;  /* 0x0000000a7cb57981 */ /* 0x000ee8000c1e1500 */
[----:B------:R1:W3:Y:S02]  /*4400*/  LDG.E.U16 R183, desc[UR10][R122.64] ;  /* 0x0000000a7ab77981 */ /* 0x0002e4000c1e1500 */
[----:B------:R-:W2:Y:S02]  /*4410*/  LDC R197, c[0x0][0x3b8] ;  /* 0x0000ee00ffc57b82 */ /* 0x000ea40000000800 */
[----:B------:R1:W3:Y:S04]  /*4420*/  LDG.E.U16 R185, desc[UR10][R120.64] ;  /* 0x0000000a78b97981 */ /* 0x0002e8000c1e1500 */
[----:B------:R1:W3:Y:S02]  /*4430*/  LDG.E.U16 R187, desc[UR10][R126.64] ;  /* 0x0000000a7ebb7981 */ /* 0x0002e4000c1e1500 */
[-C--:B-1----:R-:W-:Y:S01]  /*4440*/  IADD3 R122, P2, PT, R208, R5.reuse, RZ ;  /* 0x00000005d07a7210 */ /* 0x082fe20007f5e0ff */
[----:B------:R-:W-:Y:S01]  /*4450*/  IMAD R124, R193, 0x10a, RZ ;  /* 0x0000010ac17c7824 */ /* 0x000fe200078e02ff */
[----:B------:R-:W1:Y:S01]  /*4460*/  LDC R208, c[0x0][0x3b8] ;  /* 0x0000ee00ffd07b82 */ /* 0x000e620000000800 */
[----:B------:R-:W-:Y:S01]  /*4470*/  IADD3 R120, P1, PT, R206, R5, RZ ;  /* 0x00000005ce787210 */ /* 0x000fe20007f3e0ff */
[----:B------:R-:W-:-:S03]  /*4480*/  IMAD R126, R191, 0x11a, RZ ;  /* 0x0000011abf7e7824 */ /* 0x000fc600078e02ff */
[-C--:B------:R-:W-:Y:S01]  /*4490*/  LEA.HI.X.SX32 R121, R228, R4.reuse, 0x1, P1 ;  /* 0x00000004e4797211 */ /* 0x080fe200008f0eff */
[----:B------:R-:W-:Y:S01]  /*44a0*/  IMAD R127, R7, 0x8d, RZ ;  /* 0x0000008d077f7824 */ /* 0x000fe200078e02ff */
[-C--:B------:R-:W-:Y:S01]  /*44b0*/  LEA.HI.X.SX32 R123, R189, R4.reuse, 0x1, P2 ;  /* 0x00000004bd7b7211 */ /* 0x080fe200010f0eff */
[----:B------:R-:W-:Y:S01]  /*44c0*/  IMAD R202, R202, 0x13a, RZ ;  /* 0x0000013acaca7824 */ /* 0x000fe200078e02ff */
[-C--:B------:R-:W-:Y:S01]  /*44d0*/  IADD3 R126, P1, PT, R126, R5.reuse, RZ ;  /* 0x000000057e7e7210 */ /* 0x080fe20007f3e0ff */
[----:B------:R-:W-:Y:S01]  /*44e0*/  IMAD R125, R7, 0x85, RZ ;  /* 0x00000085077d7824 */ /* 0x000fe200078e02ff */
[----:B------:R-:W1:Y:S01]  /*44f0*/  LDC R206, c[0x0][0x3b8] ;  /* 0x0000ee00ffce7b82 */ /* 0x000e620000000800 */
[----:B------:R-:W-:Y:S01]  /*4500*/  IADD3 R124, P0, PT, R124, R5, RZ ;  /* 0x000000057c7c7210 */ /* 0x000fe20007f1e0ff */
[----:B------:R-:W-:Y:S01]  /*4510*/  IMAD R204, R204, 0x12a, RZ ;  /* 0x0000012acccc7824 */ /* 0x000fe200078e02ff */
[-C--:B------:R-:W-:Y:S01]  /*4520*/  LEA.HI.X.SX32 R127, R127, R4.reuse, 0x1, P1 ;  /* 0x000000047f7f7211 */ /* 0x080fe200008f0eff */
[----:B------:R0:W3:Y:S01]  /*4530*/  LDG.E.U16 R191, desc[UR10][R122.64] ;  /* 0x0000000a7abf7981 */ /* 0x0000e2000c1e1500 */
[----:B------:R-:W-:-:S03]  /*4540*/  LEA.HI.X.SX32 R125, R125, R4, 0x1, P0 ;  /* 0x000000047d7d7211 */ /* 0x000fc600000f0eff */
[----:B------:R0:W3:Y:S02]  /*4550*/  LDG.E.U16 R189, desc[UR10][R120.64] ;  /* 0x0000000a78bd7981 */ /* 0x0000e4000c1e1500 */
[----:B0-----:R-:W-:Y:S02]  /*4560*/  IMAD R200, R200, 0x14a, RZ ;  /* 0x0000014ac8c87824 */ /* 0x001fe400078e02ff */
[----:B------:R2:W3:Y:S01]  /*4570*/  LDG.E.U16 R195, desc[UR10][R126.64] ;  /* 0x0000000a7ec37981 */ /* 0x0004e2000c1e1500 */
[----:B------:R-:W-:-:S03]  /*4580*/  IADD3 R122, P1, PT, R202, R5, RZ ;  /* 0x00000005ca7a7210 */ /* 0x000fc60007f3e0ff */
[----:B------:R0:W3:Y:S01]  /*4590*/  LDG.E.U16 R193, desc[UR10][R124.64] ;  /* 0x0000000a7cc17981 */ /* 0x0000e2000c1e1500 */
[-C--:B------:R-:W-:Y:S02]  /*45a0*/  IADD3 R120, P0, PT, R204, R5.reuse, RZ ;  /* 0x00000005cc787210 */ /* 0x080fe40007f1e0ff */
[-C--:B------:R-:W-:Y:S02]  /*45b0*/  LEA.HI.X.SX32 R123, R217, R4.reuse, 0x1, P1 ;  /* 0x00000004d97b7211 */ /* 0x080fe400008f0eff */
[----:B------:R-:W4:Y:S01]  /*45c0*/  LDC R217, c[0x0][0x3b8] ;  /* 0x0000ee00ffd97b82 */ /* 0x000f220000000800 */
[----:B------:R-:W-:Y:S01]  /*45d0*/  LEA.HI.X.SX32 R121, R215, R4, 0x1, P0 ;  /* 0x00000004d7797211 */ /* 0x000fe200000f0eff */
[----:B--2---:R-:W-:Y:S02]  /*45e0*/  IMAD R126, R197, 0x15a, RZ ;  /* 0x0000015ac57e7824 */ /* 0x004fe400078e02ff */
[C---:B0-----:R-:W-:Y:S01]  /*45f0*/  IMAD R125, R7.reuse, 0xa5, RZ ;  /* 0x000000a5077d7824 */ /* 0x041fe200078e02ff */
[----:B------:R-:W-:Y:S01]  /*4600*/  IADD3 R124, P2, PT, R200, R5, RZ ;  /* 0x00000005c87c7210 */ /* 0x000fe20007f5e0ff */
[----:B------:R-:W-:-:S02]  /*4610*/  IMAD R127, R7, 0xad, RZ ;  /* 0x000000ad077f7824 */ /* 0x000fc400078e02ff */
[----:B------:R-:W0:Y:S01]  /*4620*/  LDC R215, c[0x0][0x3b8] ;  /* 0x0000ee00ffd77b82 */ /* 0x000e220000000800 */
[----:B------:R-:W-:Y:S01]  /*4630*/  IADD3 R126, P0, PT, R126, R5, RZ ;  /* 0x000000057e7e7210 */ /* 0x000fe20007f1e0ff */
[----:B------:R-:W-:Y:S02]  /*4640*/  IMAD R226, R213, 0x16a, RZ ;  /* 0x0000016ad5e27824 */ /* 0x000fe400078e02ff */
[----:B-1----:R-:W-:Y:S01]  /*4650*/  IMAD R208, R208, 0x17a, RZ ;  /* 0x0000017ad0d07824 */ /* 0x002fe200078e02ff */
[-C--:B------:R-:W-:Y:S01]  /*4660*/  LEA.HI.X.SX32 R125, R125, R4.reuse, 0x1, P2 ;  /* 0x000000047d7d7211 */ /* 0x080fe200010f0eff */
[----:B------:R1:W2:Y:S01]  /*4670*/  LDG.E.U16 R197, desc[UR10][R120.64] ;  /* 0x0000000a78c57981 */ /* 0x0002a2000c1e1500 */
[----:B------:R-:W-:Y:S01]  /*4680*/  LEA.HI.X.SX32 R127, R127, R4, 0x1, P0 ;  /* 0x000000047f7f7211 */ /* 0x000fe200000f0eff */
[----:B------:R-:W-:Y:S02]  /*4690*/  IMAD R213, R7, 0xbd, RZ ;  /* 0x000000bd07d57824 */ /* 0x000fe400078e02ff */
[----:B------:R1:W2:Y:S01]  /*46a0*/  LDG.E.U16 R200, desc[UR10][R122.64] ;  /* 0x0000000a7ac87981 */ /* 0x0002a2000c1e1500 */
[----:B------:R-:W-:-:S02]  /*46b0*/  IMAD R206, R206, 0x19a, RZ ;  /* 0x0000019acece7824 */ /* 0x000fc400078e02ff */
[----:B------:R-:W-:Y:S01]  /*46c0*/  IMAD R211, R7, 0xc5, RZ ;  /* 0x000000c507d37824 */ /* 0x000fe200078e02ff */
[----:B------:R1:W2:Y:S02]  /*46d0*/  LDG.E.U16 R202, desc[UR10][R124.64] ;  /* 0x0000000a7cca7981 */ /* 0x0002a4000c1e1500 */
[-C--:B-1----:R-:W-:Y:S02]  /*46e0*/  IADD3 R120, P0, PT, R226, R5.reuse, RZ ;  /* 0x00000005e2787210 */ /* 0x082fe40007f1e0ff */
[----:B------:R1:W2:Y:S01]  /*46f0*/  LDG.E.U16 R204, desc[UR10][R126.64] ;  /* 0x0000000a7ecc7981 */ /* 0x0002a2000c1e1500 */
[-C--:B------:R-:W-:Y:S02]  /*4700*/  IADD3 R122, P1, PT, R208, R5.reuse, RZ ;  /* 0x00000005d07a7210 */ /* 0x080fe40007f3e0ff */
[----:B------:R-:W-:Y:S02]  /*4710*/  LEA.HI.X.SX32 R121, R225, R4, 0x1, P0 ;  /* 0x00000004e1797211 */ /* 0x000fe400000f0eff */
[----:B------:R-:W-:-:S02]  /*4720*/  IADD3 R124, P2, PT, R246, R5, RZ ;  /* 0x00000005f67c7210 */ /* 0x000fc40007f5e0ff */
[-C--:B------:R-:W-:Y:S01]  /*4730*/  LEA.HI.X.SX32 R123, R213, R4.reuse, 0x1, P1 ;  /* 0x00000004d57b7211 */ /* 0x080fe200008f0eff */
[----:B-1----:R-:W-:Y:S01]  /*4740*/  IMAD R127, R7, 0xcd, RZ ;  /* 0x000000cd077f7824 */ /* 0x002fe200078e02ff */
[----:B------:R-:W-:Y:S01]  /*4750*/  IADD3 R126, P0, PT, R206, R5, RZ ;  /* 0x00000005ce7e7210 */ /* 0x000fe20007f1e0ff */
[----:B----4-:R-:W-:Y:S01]  /*4760*/  IMAD R226, R217, 0x1ba, RZ ;  /* 0x000001bad9e27824 */ /* 0x010fe200078e02ff */
[-C--:B------:R-:W-:Y:S01]  /*4770*/  LEA.HI.X.SX32 R125, R211, R4.reuse, 0x1, P2 ;  /* 0x00000004d37d7211 */ /* 0x080fe200010f0eff */
[----:B------:R1:W4:Y:S01]  /*4780*/  LDG.E.U16 R208, desc[UR10][R122.64] ;  /* 0x0000000a7ad07981 */ /* 0x000322000c1e1500 */
[----:B------:R-:W-:Y:S01]  /*4790*/  LEA.HI.X.SX32 R127, R127, R4, 0x1, P0 ;  /* 0x000000047f7f7211 */ /* 0x000fe200000f0eff */
[C---:B------:R-:W-:Y:S02]  /*47a0*/  IMAD R225, R7.reuse, 0xdd, RZ ;  /* 0x000000dd07e17824 */ /* 0x040fe400078e02ff */
[----:B------:R0:W2:Y:S01]  /*47b0*/  LDG.E.U16 R211, desc[UR10][R124.64] ;  /* 0x0000000a7cd37981 */ /* 0x0000a2000c1e1500 */
[----:B------:R-:W-:-:S03]  /*47c0*/  IMAD R217, R7, 0xd5, RZ ;  /* 0x000000d507d97824 */ /* 0x000fc600078e02ff */
[----:B------:R0:W2:Y:S01]  /*47d0*/  LDG.E.U16 R206, desc[UR10][R120.64] ;  /* 0x0000000a78ce7981 */ /* 0x0000a2000c1e1500 */
[-C--:B-1----:R-:W-:Y:S01]  /*47e0*/  IADD3 R122, P0, PT, R224, R5.reuse, RZ ;  /* 0x00000005e07a7210 */ /* 0x082fe20007f1e0ff */
[----:B0-----:R-:W-:Y:S02]  /*47f0*/  IMAD R224, R215, 0x1ca, RZ ;  /* 0x000001cad7e07824 */ /* 0x001fe400078e02ff */
[----:B------:R-:W2:Y:S01]  /*4800*/  LDG.E.U16 R213, desc[UR10][R126.64] ;  /* 0x0000000a7ed57981 */ /* 0x000ea2000c1e1500 */
[-C--:B------:R-:W-:Y:S01]  /*4810*/  IADD3 R124, P1, PT, R226, R5.reuse, RZ ;  /* 0x00000005e27c7210 */ /* 0x080fe20007f3e0ff */
[----:B------:R-:W-:Y:S01]  /*4820*/  IMAD R121, R7, 0xe5, RZ ;  /* 0x000000e507797824 */ /* 0x000fe200078e02ff */
[----:B------:R-:W-:Y:S02]  /*4830*/  IADD3 R120, P2, PT, R224, R5, RZ ;  /* 0x00000005e0787210 */ /* 0x000fe40007f5e0ff */
[-C--:B------:R-:W-:Y:S02]  /*4840*/  LEA.HI.X.SX32 R125, R225, R4.reuse, 0x1, P1 ;  /* 0x00000004e17d7211 */ /* 0x080fe400008f0eff */
[----:B------:R-:W-:-:S02]  /*4850*/  LEA.HI.X.SX32 R123, R217, R4, 0x1, P0 ;  /* 0x00000004d97b7211 */ /* 0x000fc400000f0eff */
[----:B------:R-:W-:Y:S01]  /*4860*/  LEA.HI.X.SX32 R121, R121, R4, 0x1, P2 ;  /* 0x0000000479797211 */ /* 0x000fe200010f0eff */
[----:B------:R0:W2:Y:S04]  /*4870*/  LDG.E.U16 R217, desc[UR10][R124.64] ;  /* 0x0000000a7cd97981 */ /* 0x0000a8000c1e1500 */
[----:B------:R1:W2:Y:S01]  /*4880*/  LDG.E.U16 R215, desc[UR10][R122.64] ;  /* 0x0000000a7ad77981 */ /* 0x0002a2000c1e1500 */
[----:B0-----:R-:W-:-:S03]  /*4890*/  IADD3 R124, P1, PT, R220, R5, RZ ;  /* 0x00000005dc7c7210 */ /* 0x001fc60007f3e0ff */
[----:B------:R0:W2:Y:S01]  /*48a0*/  LDG.E.U16 R220, desc[UR10][R120.64] ;  /* 0x0000000a78dc7981 */ /* 0x0000a2000c1e1500 */
[C---:B------:R-:W-:Y:S01]  /*48b0*/  IMAD R126, R7.reuse, 0x7e, RZ ;  /* 0x0000007e077e7824 */ /* 0x040fe200078e02ff */
[C---:B------:R-:W-:Y:S01]  /*48c0*/  LEA R127, R7.reuse, -R7, 0x6 ;  /* 0x80000007077f7211 */ /* 0x040fe200078e30ff */
[----:B------:R-:W-:-:S03]  /*48d0*/  IMAD R226, R7, 0xee, RZ ;  /* 0x000000ee07e27824 */ /* 0x000fc600078e02ff */
[----:B-1----:R-:W-:-:S04]  /*48e0*/  IADD3 R122, P0, PT, R126, R5, RZ ;  /* 0x000000057e7a7210 */ /* 0x002fc80007f1e0ff */
[-C--:B------:R-:W-:Y:S01]  /*48f0*/  LEA.HI.X.SX32 R123, R127, R4.reuse, 0x1, P0 ;  /* 0x000000047f7b7211 */ /* 0x080fe200000f0eff */
[C---:B------:R-:W-:Y:S01]  /*4900*/  IMAD R127, R7.reuse, 0x77, RZ ;  /* 0x00000077077f7824 */ /* 0x040fe200078e02ff */
[----:B0-----:R-:W-:Y:S01]  /*4910*/  IADD3 R120, P0, PT, R226, R5, RZ ;  /* 0x00000005e2787210 */ /* 0x001fe20007f1e0ff */
[----:B------:R-:W-:Y:S01]  /*4920*/  IMAD R224, R7, 0xfe, RZ ;  /* 0x000000fe07e07824 */ /* 0x000fe200078e02ff */
[-C--:B------:R-:W-:Y:S02]  /*4930*/  LEA.HI.X.SX32 R125, R222, R4.reuse, 0x1, P1 ;  /* 0x00000004de7d7211 */ /* 0x080fe400008f0eff */
[----:B------:R0:W2:Y:S01]  /*4940*/  LDG.E.U16 R222, desc[UR10][R122.64] ;  /* 0x0000000a7ade7981 */ /* 0x0000a2000c1e1500 */
[----:B------:R-:W-:Y:S02]  /*4950*/  LEA.HI.X.SX32 R121, R127, R4, 0x1, P0 ;  /* 0x000000047f797211 */ /* 0x000fe400000f0eff */
[----:B------:R-:W-:-:S03]  /*4960*/  LEA R127, R7, -R7, 0x7 ;  /* 0x80000007077f7211 */ /* 0x000fc600078e38ff */
[----:B------:R1:W2:Y:S01]  /*4970*/  LDG.E.U16 R225, desc[UR10][R120.64] ;  /* 0x0000000a78e17981 */ /* 0x0002a2000c1e1500 */
[----:B0-----:R-:W-:-:S03]  /*4980*/  IADD3 R122, P1, PT, R223, R5, RZ ;  /* 0x00000005df7a7210 */ /* 0x001fc60007f3e0ff */
[----:B------:R0:W2:Y:S01]  /*4990*/  LDG.E.U16 R223, desc[UR10][R124.64] ;  /* 0x0000000a7cdf7981 */ /* 0x0000a2000c1e1500 */
[----:B------:R-:W-:Y:S01]  /*49a0*/  LEA.HI.X.SX32 R123, R126, R4, 0x1, P1 ;  /* 0x000000047e7b7211 */ /* 0x000fe200008f0eff */
[----:B------:R-:W-:Y:S01]  /*49b0*/  IMAD R126, R7, 0x4e, RZ ;  /* 0x0000004e077e7824 */ /* 0x000fe200078e02ff */
[----:B-1----:R-:W-:-:S03]  /*49c0*/  IADD3 R120, P1, PT, R227, R5, RZ ;  /* 0x00000005e3787210 */ /* 0x002fc60007f3e0ff */
[----:B------:R1:W2:Y:S01]  /*49d0*/  LDG.E.U16 R227, desc[UR10][R122.64] ;  /* 0x0000000a7ae37981 */ /* 0x0002a2000c1e1500 */
[----:B0-----:R-:W-:-:S04]  /*49e0*/  IADD3 R124, P0, PT, R224, R5, RZ ;  /* 0x00000005e07c7210 */ /* 0x001fc80007f1e0ff */
[-C--:B------:R-:W-:Y:S01]  /*49f0*/  LEA.HI.X.SX32 R125, R127, R4.reuse, 0x1, P0 ;  /* 0x000000047f7d7211 */ /* 0x080fe200000f0eff */
[----:B------:R-:W-:Y:S01]  /*4a00*/  IMAD R127, R7, 0x27, RZ ;  /* 0x00000027077f7824 */ /* 0x000fe200078e02ff */
[-C--:B-1----:R-:W-:Y:S02]  /*4a10*/  IADD3 R122, P0, PT, R126, R5.reuse, RZ ;  /* 0x000000057e7a7210 */ /* 0x082fe40007f1e0ff */
[-C--:B------:R-:W-:Y:S02]  /*4a20*/  LEA.HI.X.SX32 R121, R229, R4.reuse, 0x1, P1 ;  /* 0x00000004e5797211 */ /* 0x080fe400008f0eff */
[----:B------:R-:W-:Y:S01]  /*4a30*/  LEA.HI.X.SX32 R123, R127, R4, 0x1, P0 ;  /* 0x000000047f7b7211 */ /* 0x000fe200000f0eff */
[----:B------:R0:W2:Y:S02]  /*4a40*/  LDG.E.U16 R229, desc[UR10][R124.64] ;  /* 0x0000000a7ce57981 */ /* 0x0000a4000c1e1500 */
[-C--:B0-----:R-:W-:Y:S02]  /*4a50*/  IADD3 R124, P1, PT, R231, R5.reuse, RZ ;  /* 0x00000005e77c7210 */ /* 0x081fe40007f3e0ff */
[----:B------:R0:W2:Y:S02]  /*4a60*/  LDG.E.U16 R231, desc[UR10][R120.64] ;  /* 0x0000000a78e77981 */ /* 0x0000a4000c1e1500 */
[----:B0-----:R-:W-:-:S02]  /*4a70*/  IADD3 R120, P0, PT, R233, R5, RZ ;  /* 0x00000005e9787210 */ /* 0x001fc40007f1e0ff */
[----:B------:R0:W2:Y:S02]  /*4a80*/  LDG.E.U16 R233, desc[UR10][R122.64] ;  /* 0x0000000a7ae97981 */ /* 0x0000a4000c1e1500 */
[----:B0-----:R-:W-:-:S04]  /*4a90*/  IADD3 R122, P2, PT, R232, R5, RZ ;  /* 0x00000005e87a7210 */ /* 0x001fc80007f5e0ff */
[----:B------:R-:W-:-:S05]  /*4aa0*/  LEA.HI.X.SX32 R123, R239, R4, 0x1, P2 ;  /* 0x00000004ef7b7211 */ /* 0x000fca00010f0eff */
[----:B------:R0:W2:Y:S04]  /*4ab0*/  LDG.E.U16 R122, desc[UR10][R122.64] ;  /* 0x0000000a7a7a7981 */ /* 0x0000a8000c1e1500 */
[----:B------:R1:W-:Y:S01]  /*4ac0*/  STS.U16 [R6+UR4+0x4000], R11 ;  /* 0x0040000b06007988 */ /* 0x0003e20008000404 */
[----:B0-----:R-:W0:Y:S08]  /*4ad0*/  LDC R123, c[0x0][0x3b8] ;  /* 0x0000ee00ff7b7b82 */ /* 0x001e300000000800 */
[----:B-1----:R-:W1:Y:S01]  /*4ae0*/  LDC R11, c[0x0][0x3b8] ;  /* 0x0000ee00ff0b7b82 */ /* 0x002e620000000800 */
[----:B------:R5:W-:Y:S01]  /*4af0*/  STS.U16 [R6+UR4+0x2000], R14 ;  /* 0x0020000e06007988 */ /* 0x000be20008000404 */
[-C--:B------:R-:W-:Y:S01]  /*4b00*/  LEA.HI.X.SX32 R125, R126, R4.reuse, 0x1, P1 ;  /* 0x000000047e7d7211 */ /* 0x080fe200008f0eff */
[C---:B------:R-:W-:Y:S01]  /*4b10*/  IMAD R127, R7.reuse, 0x2f, RZ ;  /* 0x0000002f077f7824 */ /* 0x040fe200078e02ff */
[-C--:B------:R-:W-:Y:S01]  /*4b20*/  LEA.HI.X.SX32 R121, R234, R4.reuse, 0x1, P0 ;  /* 0x00000004ea797211 */ /* 0x080fe200000f0eff */
[----:B------:R-:W-:Y:S01]  /*4b30*/  IMAD R246, R7, 0x6e, RZ ;  /* 0x0000006e07f67824 */ /* 0x000fe200078e02ff */
[----:B------:R-:W-:Y:S01]  /*4b40*/  IADD3 R126, P0, PT, R245, R5, RZ ;  /* 0x00000005f57e7210 */ /* 0x000fe20007f1e0ff */
[----:B------:R5:W-:Y:S02]  /*4b50*/  STS.U16 [R6+UR4+0x4400], R15 ;  /* 0x0044000f06007988 */ /* 0x000be40008000404 */
[----:B-----5:R-:W5:Y:S02]  /*4b60*/  LDC R14, c[0x0][0x3b8] ;  /* 0x0000ee00ff0e7b82 */ /* 0x020f640000000800 */
[----:B------:R0:W2:Y:S01]  /*4b70*/  LDG.E.U16 R237, desc[UR10][R120.64] ;  /* 0x0000000a78ed7981 */ /* 0x0000a2000c1e1500 */
[----:B------:R-:W-:Y:S01]  /*4b80*/  LEA.HI.X.SX32 R127, R127, R4, 0x1, P0 ;  /* 0x000000047f7f7211 */ /* 0x000fe200000f0eff */
[----:B------:R-:W-:-:S02]  /*4b90*/  IMAD R247, R7, 0x37, RZ ;  /* 0x0000003707f77824 */ /* 0x000fc400078e02ff */
[----:B------:R0:W-:Y:S02]  /*4ba0*/  STS.U16 [R6+UR4+0x4800], R24 ;  /* 0x0048001806007988 */ /* 0x0001e40008000404 */
[----:B------:R-:W3:Y:S02]  /*4bb0*/  LDC R15, c[0x0][0x3b8] ;  /* 0x0000ee00ff0f7b82 */ /* 0x000ee40000000800 */
[----:B------:R0:W-:Y:S02]  /*4bc0*/  STS.U16 [R6+UR4+0x5c00], R44 ;  /* 0x005c002c06007988 */ /* 0x0001e40008000404 */
[----:B0-----:R-:W-:Y:S01]  /*4bd0*/  IADD3 R120, P0, PT, R246, R5, RZ ;  /* 0x00000005f6787210 */ /* 0x001fe20007f1e0ff */
[----:B------:R-:W-:Y:S01]  /*4be0*/  IMAD R22, R22, 0x1fc, RZ ;  /* 0x000001fc16167824 */ /* 0x000fe200078e02ff */
[----:B------:R0:W-:Y:S02]  /*4bf0*/  STS.U16 [R6+UR4+0x5400], R28 ;  /* 0x0054001c06007988 */ /* 0x0001e40008000404 */
[----:B------:R-:W3:Y:S02]  /*4c00*/  LDC R24, c[0x0][0x3b8] ;  /* 0x0000ee00ff187b82 */ /* 0x000ee40000000800 */
[----:B------:R1:W-:Y:S01]  /*4c10*/  STS.U16 [R6+UR4+0x6000], R26 ;  /* 0x0060001a06007988 */ /* 0x0003e20008000404 */
[----:B------:R-:W-:Y:S01]  /*4c20*/  IMAD R44, R123, 0x1fe, RZ ;  /* 0x000001fe7b2c7824 */ /* 0x000fe200078e02ff */
[----:B------:R-:W-:-:S02]  /*4c30*/  LEA.HI.X.SX32 R121, R247, R4, 0x1, P0 ;  /* 0x00000004f7797211 */ /* 0x000fc400000f0eff */
[----:B------:R5:W2:Y:S02]  /*4c40*/  LDG.E.U16 R234, desc[UR10][R124.64] ;  /* 0x0000000a7cea7981 */ /* 0x000aa4000c1e1500 */
[-C--:B------:R-:W-:Y:S01]  /*4c50*/  IADD3 RZ, P0, PT, R44, R5.reuse, RZ ;  /* 0x000000052cff7210 */ /* 0x080fe20007f1e0ff */
[----:B0-----:R-:W0:Y:S01]  /*4c60*/  LDC R28, c[0x0][0x3b8] ;  /* 0x0000ee00ff1c7b82 */ /* 0x001e220000000800 */
[----:B------:R5:W-:Y:S01]  /*4c70*/  STS.U16 [R6+UR4+0x6c00], R21 ;  /* 0x006c001506007988 */ /* 0x000be20008000404 */
[----:B-1----:R-:W-:Y:S01]  /*4c80*/  IMAD R26, R11, 0x1de, RZ ;  /* 0x000001de0b1a7824 */ /* 0x002fe200078e02ff */
[-C--:B------:R-:W-:Y:S01]  /*4c90*/  IADD3 RZ, P4, PT, R22, R5.reuse, RZ ;  /* 0x0000000516ff7210 */ /* 0x080fe20007f9e0ff */
[----:B-----5:R-:W-:Y:S01]  /*4ca0*/  IMAD R14, R14, 0x1dc, RZ ;  /* 0x000001dc0e0e7824 */ /* 0x020fe200078e02ff */
[----:B------:R3:W-:Y:S03]  /*4cb0*/  STS.U16 [R6+UR4+0x3400], R76 ;  /* 0x0034004c06007988 */ /* 0x0007e60008000404 */
[----:B------:R-:W1:Y:S01]  /*4cc0*/  LDC R44, c[0x0][0x3b8] ;  /* 0x0000ee00ff2c7b82 */ /* 0x000e620000000800 */
[-C--:B------:R-:W-:Y:S01]  /*4cd0*/  IADD3 R124, P1, PT, R230, R5.reuse, RZ ;  /* 0x00000005e67c7210 */ /* 0x080fe20007f3e0ff */
[----:B------:R-:W-:Y:S01]  /*4ce0*/  STS.U16 [R6+UR4+0x6800], R13 ;  /* 0x0068000d06007988 */ /* 0x000fe20008000404 */
[----:B------:R-:W-:Y:S01]  /*4cf0*/  IADD3 RZ, P2, PT, R26, R5, RZ ;  /* 0x000000051aff7210 */ /* 0x000fe20007f5e0ff */
[----:B------:R-:W-:-:S02]  /*4d00*/  IMAD R12, R12, 0x1dc, R3 ;  /* 0x000001dc0c0c7824 */ /* 0x000fc400078e0203 */
[----:B------:R5:W-:Y:S02]  /*4d10*/  STS.U16 [R6+UR4+0x7400], R10 ;  /* 0x0074000a06007988 */ /* 0x000be40008000404 */
[----:B------:R-:W0:Y:S01]  /*4d20*/  LDC R21, c[0x0][0x3b8] ;  /* 0x0000ee00ff157b82 */ /* 0x000e220000000800 */
[----:B------:R-:W-:Y:S01]  /*4d30*/  LEA.HI.X.SX32 R125, R245, R4, 0x1, P1 ;  /* 0x00000004f57d7211 */ /* 0x000fe200008f0eff */
[----:B------:R5:W2:Y:S04]  /*4d40*/  LDG.E.U16 R230, desc[UR10][R126.64] ;  /* 0x0000000a7ee67981 */ /* 0x000aa8000c1e1500 */
[----:B------:R3:W-:Y:S02]  /*4d50*/  STS.U16 [R6+UR4+0x5000], R23 ;  /* 0x0050001706007988 */ /* 0x0007e40008000404 */
[----:B------:R-:W1:Y:S01]  /*4d60*/  LDC R22, c[0x0][0x3b8] ;  /* 0x0000ee00ff167b82 */ /* 0x000e620000000800 */
[----:B------:R-:W-:Y:S01]  /*4d70*/  IMAD R11, R7, 0xef, RZ ;  /* 0x000000ef070b7824 */ /* 0x000fe200078e02ff */
[----:B------:R-:W-:Y:S01]  /*4d80*/  STS.U16 [R6+UR4+0x400], R150 ;  /* 0x0004009606007988 */ /* 0x000fe20008000404 */
[----:B-----5:R-:W-:-:S03]  /*4d90*/  IADD3 R126, P1, PT, R228, R5, RZ ;  /* 0x00000005e47e7210 */ /* 0x020fc60007f3e0ff */
[----:B------:R-:W-:Y:S02]  /*4da0*/  STS.U16 [R6+UR4+0x800], R148 ;  /* 0x0008009406007988 */ /* 0x000fe40008000404 */
[----:B------:R-:W5:Y:S01]  /*4db0*/  LDC R26, c[0x0][0x3b8] ;  /* 0x0000ee00ff1a7b82 */ /* 0x000f620000000800 */
[-C--:B------:R-:W-:Y:S01]  /*4dc0*/  LEA.HI.X.SX32 R127, R246, R4.reuse, 0x1, P1 ;  /* 0x00000004f67f7211 */ /* 0x080fe200008f0eff */
[----:B---3--:R-:W-:Y:S01]  /*4dd0*/  IMAD R76, R15, 0x1ec, RZ ;  /* 0x000001ec0f4c7824 */ /* 0x008fe200078e02ff */
[-C--:B------:R-:W-:Y:S01]  /*4de0*/  IADD3 RZ, P1, PT, R14, R5.reuse, RZ ;  /* 0x000000050eff7210 */ /* 0x080fe20007f3e0ff */
[----:B------:R-:W-:Y:S01]  /*4df0*/  IMAD R10, R24, 0x1de, R3 ;  /* 0x000001de180a7824 */ /* 0x000fe200078e0203 */
[-C--:B------:R-:W-:Y:S01]  /*4e00*/  LEA.HI.X.SX32 R11, R11, R4.reuse, 0x1, P2 ;  /* 0x000000040b0b7211 */ /* 0x080fe200010f0eff */
[----:B------:R-:W-:Y:S01]  /*4e10*/  STS.U16 [R6+UR4+0x1000], R140 ;  /* 0x0010008c06007988 */ /* 0x000fe20008000404 */
[----:B------:R-:W-:Y:S02]  /*4e20*/  LEA.HI.X.SX32 R13, R226, R4, 0x1, P1 ;  /* 0x00000004e20d7211 */ /* 0x000fe400008f0eff */
[----:B------:R-:W-:Y:S01]  /*4e30*/  IADD3 RZ, P3, PT, R76, R5, RZ ;  /* 0x000000054cff7210 */ /* 0x000fe20007f7e0ff */
[----:B------:R1:W3:Y:S01]  /*4e40*/  LDG.E.U16 R15, desc[UR10][R10.64] ;  /* 0x0000000a0a0f7981 */ /* 0x0002e2000c1e1500 */
[----:B------:R-:W-:Y:S01]  /*4e50*/  LOP3.LUT R23, R6, 0x10, RZ, 0x3c, !PT ;  /* 0x0000001006177812 */ /* 0x000fe200078e3cff */
[----:B0-----:R-:W-:-:S02]  /*4e60*/  IMAD R24, R21, 0x1ee, RZ ;  /* 0x000001ee15187824 */ /* 0x001fc400078e02ff */
[----:B------:R0:W-:Y:S04]  /*4e70*/  STS.U16 [R6+UR4+0x4c00], R47 ;  /* 0x004c002f06007988 */ /* 0x0001e80008000404 */
[----:B------:R-:W-:Y:S04]  /*4e80*/  STS.U16 [R6+UR4+0x1400], R132 ;  /* 0x0014008406007988 */ /* 0x000fe80008000404 */
[----:B------:R5:W-:Y:S01]  /*4e90*/  STS.U16 [R6+UR4+0x2c00], R49 ;  /* 0x002c003106007988 */ /* 0x000be20008000404 */
[--C-:B-1----:R-:W-:Y:S01]  /*4ea0*/  IMAD R10, R44, 0x1fc, R3.reuse ;  /* 0x000001fc2c0a7824 */ /* 0x102fe200078e0203 */
[-C--:B------:R-:W-:Y:S01]  /*4eb0*/  LEA.HI.X.SX32 R11, R224, R4.reuse, 0x1, P4 ;  /* 0x00000004e00b7211 */ /* 0x080fe200020f0eff */
[----:B0-----:R-:W0:Y:S01]  /*4ec0*/  LDC R47, c[0x0][0x3b8] ;  /* 0x0000ee00ff2f7b82 */ /* 0x001e220000000800 */
[----:B------:R1:W2:Y:S04]  /*4ed0*/  LDG.E.U16 R14, desc[UR10][R12.64] ;  /* 0x0000000a0c0e7981 */ /* 0x0002a8000c1e1500 */
[----:B------:R-:W-:Y:S04]  /*4ee0*/  STS.U16 [R6+UR4+0x5800], R73 ;  /* 0x0058004906007988 */ /* 0x000fe80008000404 */
[----:B------:R-:W-:Y:S04]  /*4ef0*/  STS.U16 [R6+UR4+0xc00], R144 ;  /* 0x000c009006007988 */ /* 0x000fe80008000404 */
[----:B------:R-:W-:Y:S01]  /*4f00*/  STS.U16 [R6+UR4+0x1800], R27 ;  /* 0x0018001b06007988 */ /* 0x000fe20008000404 */
[----:B-1----:R-:W-:Y:S01]  /*4f10*/  IMAD R12, R28, 0x1ec, R3 ;  /* 0x000001ec1c0c7824 */ /* 0x002fe200078e0203 */
[----:B------:R-:W-:Y:S01]  /*4f20*/  LEA.HI.X.SX32 R13, R244, R4, 0x1, P3 ;  /* 0x00000004f40d7211 */ /* 0x000fe200018f0eff */
[----:B-----5:R-:W1:Y:S01]  /*4f30*/  LDC R49, c[0x0][0x3b8] ;  /* 0x0000ee00ff317b82 */ /* 0x020e620000000800 */
[----:B------:R-:W-:Y:S04]  /*4f40*/  STS.U16 [R6+UR4+0x3000], R25 ;  /* 0x0030001906007988 */ /* 0x000fe80008000404 */
[----:B------:R-:W-:Y:S04]  /*4f50*/  STS.U16 [R6+UR4+0x6400], R45 ;  /* 0x0064002d06007988 */ /* 0x000fe80008000404 */
[----:B------:R-:W-:Y:S04]  /*4f60*/  STS.U16 [R6+UR4+0x1c00], R75 ;  /* 0x001c004b06007988 */ /* 0x000fe80008000404 */
[----:B------:R-:W-:Y:S04]  /*4f70*/  STS.U16 [R6+UR4+0x3800], R46 ;  /* 0x0038002e06007988 */ /* 0x000fe80008000404 */
[----:B------:R5:W-:Y:S04]  /*4f80*/  STS.U16 [R6+UR4+0x7000], R17 ;  /* 0x0070001106007988 */ /* 0x000be80008000404 */
[----:B------:R0:W-:Y:S04]  /*4f90*/  STS.U16 [R6+UR4+0x3c00], R48 ;  /* 0x003c003006007988 */ /* 0x0001e80008000404 */
[----:B------:R-:W-:Y:S04]  /*4fa0*/  STS.U16 [R6+UR4+0x7800], R103 ;  /* 0x0078006706007988 */ /* 0x000fe80008000404 */
[----:B------:R-:W-:Y:S01]  /*4fb0*/  STS.U16 [R6+UR4+0x7c00], R16 ;  /* 0x007c001006007988 */ /* 0x000fe20008000404 */
[----:B------:R-:W-:Y:S01]  /*4fc0*/  UIMAD UR6, UR13, UR6, URZ ;  /* 0x000000060d0672a4 */ /* 0x000fe2000f8e02ff */
[----:B------:R-:W-:Y:S01]  /*4fd0*/  R2UR UR5, R2 ;  /* 0x00000000020572ca */ /* 0x000fe200000e0000 */
[----:B------:R-:W1:Y:S01]  /*4fe0*/  LDC R76, c[0x0][0x3c4] ;  /* 0x0000f100ff4c7b82 */ /* 0x000e620000000800 */
[----:B-----5:R5:W2:Y:S04]  /*4ff0*/  LDG.E.U16 R17, desc[UR10][R12.64] ;  /* 0x0000000a0c117981 */ /* 0x020aa8000c1e1500 */
[----:B------:R0:W-:Y:S04]  /*5000*/  STS.U16 [R23+UR4+0x3c80], R8 ;  /* 0x003c800817007988 */ /* 0x0001e80008000404 */
[----:B------:R4:W2:Y:S01]  /*5010*/  LDG.E.U16 R21, desc[UR10][R10.64] ;  /* 0x0000000a0a157981 */ /* 0x0008a2000c1e1500 */
[----:B------:R-:W-:Y:S01]  /*5020*/  IMAD R27, R7, 0xae, RZ ;  /* 0x000000ae071b7824 */ /* 0x000fe200078e02ff */
[----:B-----5:R-:W-:-:S02]  /*5030*/  LOP3.LUT R12, R6, 0x20, RZ, 0x3c, !PT ;  /* 0x00000020060c7812 */ /* 0x020fc400078e3cff */
[-C--:B------:R-:W-:Y:S01]  /*5040*/  IADD3 RZ, P1, PT, R24, R5.reuse, RZ ;  /* 0x0000000518ff7210 */ /* 0x080fe20007f3e0ff */
[C---:B------:R-:W-:Y:S01]  /*5050*/  IMAD R28, R7.reuse, 0xde, RZ ;  /* 0x000000de071c7824 */ /* 0x040fe200078e02ff */
[----:B0-----:R-:W0:Y:S01]  /*5060*/  LDC R48, c[0x0][0x3b8] ;  /* 0x0000ee00ff307b82 */ /* 0x001e220000000800 */
[--C-:B------:R-:W-:Y:S01]  /*5070*/  IMAD R8, R22, 0x1fe, R3.reuse ;  /* 0x000001fe16087824 */ /* 0x100fe200078e0203 */
[----:B------:R-:W5:Y:S01]  /*5080*/  LDG.E.U16 R124, desc[UR10][R124.64] ;  /* 0x0000000a7c7c7981 */ /* 0x000f62000c1e1500 */
[----:B----4-:R-:W-:Y:S01]  /*5090*/  IMAD R10, R26, 0x1ee, R3 ;  /* 0x000001ee1a0a7824 */ /* 0x010fe200078e0203 */
[----:B------:R-:W-:Y:S02]  /*50a0*/  LOP3.LUT R3, R6, 0x30, RZ, 0x3c, !PT ;  /* 0x0000003006037812 */ /* 0x000fe400078e3cff */
[----:B------:R-:W-:Y:S02]  /*50b0*/  STS.U16 [R23+UR4+0x480], R158 ;  /* 0x0004809e17007988 */ /* 0x000fe40008000404 */
[----:B------:R-:W4:Y:S02]  /*50c0*/  LDC R75, c[0x0][0x3c8] ;  /* 0x0000f200ff4b7b82 */ /* 0x000f240000000800 */
[----:B------:R-:W-:Y:S04]  /*50d0*/  STS.U16 [R23+UR4+0x880], R146 ;  /* 0x0008809217007988 */ /* 0x000fe80008000404 */
[----:B------:R-:W-:Y:S04]  /*50e0*/  STS.U16 [R23+UR4+0xc80], R142 ;  /* 0x000c808e17007988 */ /* 0x000fe80008000404 */
[----:B------:R0:W-:Y:S04]  /*50f0*/  STS.U16 [R23+UR4+0x7880], R9 ;  /* 0x0078800917007988 */ /* 0x0001e80008000404 */
[----:B------:R-:W-:Y:S04]  /*5100*/  STS.U16 [R23+UR4+0x7c80], R74 ;  /* 0x007c804a17007988 */ /* 0x000fe80008000404 */
[----:B------:R-:W-:Y:S04]  /*5110*/  STS.U16 [R23+UR4+0x80], R221 ;  /* 0x000080dd17007988 */ /* 0x000fe80008000404 */
[----:B------:R-:W-:Y:S04]  /*5120*/  STS.U16 [R23+UR4+0x4080], R80 ;  /* 0x0040805017007988 */ /* 0x000fe80008000404 */
[----:B------:R-:W-:Y:S04]  /*5130*/  STS.U16 [R23+UR4+0x4480], R79 ;  /* 0x0044804f17007988 */ /* 0x000fe80008000404 */
[----:B------:R0:W-:Y:S04]  /*5140*/  STS.U16 [R23+UR4+0x4880], R77 ;  /* 0x0048804d17007988 */ /* 0x0001e80008000404 */
[----:B------:R-:W-:Y:S04]  /*5150*/  STS.U16 [R23+UR4+0x4c80], R78 ;  /* 0x004c804e17007988 */ /* 0x000fe80008000404 */
[----:B------:R0:W-:Y:S04]  /*5160*/  STS.U16 [R23+UR4+0x5080], R81 ;  /* 0x0050805117007988 */ /* 0x0001e80008000404 */
[----:B------:R1:W-:Y:S04]  /*5170*/  STS.U16 [R23+UR4+0x5480], R93 ;  /* 0x0054805d17007988 */ /* 0x0003e80008000404 */
[----:B------:R-:W-:Y:S04]  /*5180*/  STS.U16 [R23+UR4+0x5880], R118 ;  /* 0x0058807617007988 */ /* 0x000fe80008000404 */
        /* <DEDUP_REMOVED lines=14> */
[----:B------:R0:W-:Y:S04]  /*5270*/  STS.U16 [R23+UR4+0x2c80], R87 ;  /* 0x002c805717007988 */ /* 0x0001e80008000404 */
[----:B------:R-:W-:Y:S04]  /*5280*/  STS.U16 [R23+UR4+0x3080], R105 ;  /* 0x0030806917007988 */ /* 0x000fe80008000404 */
[----:B------:R-:W-:Y:S04]  /*5290*/  STS.U16 [R23+UR4+0x3480], R104 ;  /* 0x0034806817007988 */ /* 0x000fe80008000404 */
[----:B------:R1:W-:Y:S01]  /*52a0*/  STS.U16 [R23+UR4+0x3880], R102 ;  /* 0x0038806617007988 */ /* 0x0003e20008000404 */
[----:B------:R-:W-:Y:S01]  /*52b0*/  IMAD R16, R7, 0x8e, RZ ;  /* 0x0000008e07107824 */ /* 0x000fe200078e02ff */
[----:B------:R-:W-:Y:S01]  /*52c0*/  IADD3 R22, P4, PT, R27, R5, RZ ;  /* 0x000000051b167210 */ /* 0x000fe20007f9e0ff */
[C---:B------:R-:W-:Y:S01]  /*52d0*/  IMAD R11, R7.reuse, 0x57, RZ ;  /* 0x00000057070b7824 */ /* 0x040fe200078e02ff */
[----:B------:R-:W-:Y:S01]  /*52e0*/  STS.U16 [R12+UR4+0x100], R219 ;  /* 0x000100db0c007988 */ /* 0x000fe20008000404 */
[----:B------:R-:W-:-:S03]  /*52f0*/  IMAD R26, R7, 0x9e, RZ ;  /* 0x0000009e071a7824 */ /* 0x000fc600078e02ff */
[----:B------:R-:W2:Y:S01]  /*5300*/  LDG.E.U16 R228, desc[UR10][R126.64] ;  /* 0x0000000a7ee47981 */ /* 0x000ea2000c1e1500 */
[----:B0-----:R-:W-:-:S03]  /*5310*/  IMAD R9, R7, 0x4f, RZ ;  /* 0x0000004f07097824 */ /* 0x001fc600078e02ff */
[----:B------:R0:W2:Y:S01]  /*5320*/  LDG.E.U16 R120, desc[UR10][R120.64] ;  /* 0x0000000a78787981 */ /* 0x0000a2000c1e1500 */
[----:B------:R-:W-:Y:S01]  /*5330*/  IMAD R48, R48, 0x15e, RZ ;  /* 0x0000015e30307824 */ /* 0x000fe200078e02ff */
[----:B------:R-:W-:Y:S01]  /*5340*/  ULEA UR7, UP1, UR6, UR8, 0x1 ;  /* 0x0000000806077291 */ /* 0x000fe2000f8208ff */
[C---:B------:R-:W-:Y:S01]  /*5350*/  LOP3.LUT R2, R210.reuse, 0x7f, RZ, 0xc0, !PT ;  /* 0x0000007fd2027812 */ /* 0x040fe200078ec0ff */
[----:B------:R-:W-:Y:S01]  /*5360*/  STS.U16 [R12+UR4+0x500], R207 ;  /* 0x000500cf0c007988 */ /* 0x000fe20008000404 */
[----:B------:R-:W0:Y:S03]  /*5370*/  LDC R77, c[0x0][0x3c4] ;  /* 0x0000f100ff4d7b82 */ /* 0x000e260000000800 */
[----:B------:R-:W-:Y:S04]  /*5380*/  STS.U16 [R12+UR4+0x900], R194 ;  /* 0x000900c20c007988 */ /* 0x000fe80008000404 */
[----:B------:R-:W-:Y:S01]  /*5390*/  STS.U16 [R12+UR4+0xd00], R182 ;  /* 0x000d00b60c007988 */ /* 0x000fe20008000404 */
[----:B------:R-:W-:Y:S01]  /*53a0*/  LOP3.LUT P6, RZ, R210, 0x7f, RZ, 0xc0, !PT ;  /* 0x0000007fd2ff7812 */ /* 0x000fe200078cc0ff */
[----:B------:R-:W0:Y:S02]  /*53b0*/  LDC R74, c[0x0][0x3c4] ;  /* 0x0000f100ff4a7b82 */ /* 0x000e240000000800 */
[----:B------:R-:W-:Y:S04]  /*53c0*/  STS.U16 [R12+UR4+0x1100], R168 ;  /* 0x001100a80c007988 */ /* 0x000fe80008000404 */
[----:B------:R-:W-:Y:S02]  /*53d0*/  STS.U16 [R12+UR4+0x1500], R101 ;  /* 0x001500650c007988 */ /* 0x000fe40008000404 */
        /* <DEDUP_REMOVED lines=8> */
[----:B------:R-:W-:Y:S01]  /*5460*/  STS.U16 [R12+UR4+0x4100], R95 ;  /* 0x0041005f0c007988 */ /* 0x000fe20008000404 */
[----:B------:R-:W-:Y:S01]  /*5470*/  PRMT R73, RZ, 0x7610, R73 ;  /* 0x00007610ff497816 */ /* 0x000fe20000000049 */
[----:B------:R-:W0:Y:S02]  /*5480*/  LDC R80, c[0x0][0x3c4] ;  /* 0x0000f100ff507b82 */ /* 0x000e240000000800 */
[----:B------:R-:W-:Y:S04]  /*5490*/  STS.U16 [R12+UR4+0x4500], R94 ;  /* 0x0045005e0c007988 */ /* 0x000fe80008000404 */
[----:B------:R-:W-:Y:S01]  /*54a0*/  STS.U16 [R12+UR4+0x4900], R119 ;  /* 0x004900770c007988 */ /* 0x000fe20008000404 */
[----:B-1----:R-:W-:Y:S01]  /*54b0*/  IMAD R93, R76, 0xa, RZ ;  /* 0x0000000a4c5d7824 */ /* 0x002fe200078e02ff */
[----:B------:R-:W1:Y:S02]  /*54c0*/  LDC R87, c[0x0][0x3c4] ;  /* 0x0000f100ff577b82 */ /* 0x000e640000000800 */
[----:B------:R-:W-:Y:S04]  /*54d0*/  STS.U16 [R12+UR4+0x4d00], R128 ;  /* 0x004d00800c007988 */ /* 0x000fe80008000404 */
[----:B------:R-:W-:Y:S02]  /*54e0*/  STS.U16 [R12+UR4+0x5100], R129 ;  /* 0x005100810c007988 */ /* 0x000fe40008000404 */
[----:B------:R-:W0:Y:S02]  /*54f0*/  LDC R102, c[0x0][0x3c4] ;  /* 0x0000f100ff667b82 */ /* 0x000e240000000800 */
[----:B------:R-:W-:Y:S04]  /*5500*/  STS.U16 [R12+UR4+0x5500], R131 ;  /* 0x005500830c007988 */ /* 0x000fe80008000404 */
[----:B------:R-:W-:Y:S02]  /*5510*/  STS.U16 [R12+UR4+0x5900], R133 ;  /* 0x005900850c007988 */ /* 0x000fe40008000404 */
[----:B------:R-:W0:Y:S02]  /*5520*/  LDC R104, c[0x0][0x3c4] ;  /* 0x0000f100ff687b82 */ /* 0x000e240000000800 */
        /* <DEDUP_REMOVED lines=11> */
[----:B------:R-:W-:Y:S04]  /*55e0*/  STS.U16 [R12+UR4+0x3100], R89 ;  /* 0x003100590c007988 */ /* 0x000fe80008000404 */
[----:B------:R-:W-:Y:S04]  /*55f0*/  STS.U16 [R12+UR4+0x3500], R88 ;  /* 0x003500580c007988 */ /* 0x000fe80008000404 */
[----:B------:R1:W-:Y:S01]  /*5600*/  STS.U16 [R12+UR4+0x3900], R86 ;  /* 0x003900560c007988 */ /* 0x0003e20008000404 */
[----:B------:R-:W-:Y:S01]  /*5610*/  LEA.HI.X.SX32 R23, R11, R4, 0x1, P4 ;  /* 0x000000040b177211 */ /* 0x000fe200020f0eff */
[----:B------:R-:W-:Y:S01]  /*5620*/  ULEA.HI.X.SX32 UR8, UR6, UR9, 0x1, UP1 ;  /* 0x0000000906087291 */ /* 0x000fe200088f0eff */
[----:B0-----:R-:W-:Y:S01]  /*5630*/  SHF.L.U32 R103, R77, 0x4, RZ ;  /* 0x000000044d677819 */ /* 0x001fe200000006ff */
[----:B------:R-:W-:Y:S01]  /*5640*/  STS.U16 [R3+UR4+0x180], R216 ;  /* 0x000180d803007988 */ /* 0x000fe20008000404 */
[----:B------:R-:W0:Y:S03]  /*5650*/  LDC R91, c[0x0][0x3c4] ;  /* 0x0000f100ff5b7b82 */ /* 0x000e260000000800 */
[----:B------:R-:W-:Y:S01]  /*5660*/  STS.U16 [R3+UR4+0x580], R205 ;  /* 0x000580cd03007988 */ /* 0x000fe20008000404 */
[----:B-1----:R-:W-:-:S03]  /*5670*/  LOP3.LUT R12, R6, 0x40, RZ, 0x3c, !PT ;  /* 0x00000040060c7812 */ /* 0x002fc600078e3cff */
[----:B------:R-:W-:Y:S01]  /*5680*/  STS.U16 [R3+UR4+0x980], R192 ;  /* 0x000980c003007988 */ /* 0x000fe20008000404 */
[----:B------:R-:W1:Y:S03]  /*5690*/  LDC R88, c[0x0][0x3c4] ;  /* 0x0000f100ff587b82 */ /* 0x000e660000000800 */
[----:B------:R-:W-:Y:S04]  /*56a0*/  STS.U16 [R3+UR4+0xd80], R180 ;  /* 0x000d80b403007988 */ /* 0x000fe80008000404 */
[----:B------:R-:W-:Y:S01]  /*56b0*/  STS.U16 [R3+UR4+0x1d80], R85 ;  /* 0x001d805503007988 */ /* 0x000fe20008000404 */
[----:B------:R-:W-:Y:S01]  /*56c0*/  VOTEU.ALL UP2, P6 ;  /* 0x0000000000ff7886 */ /* 0x000fe20003040000 */
        /* <DEDUP_REMOVED lines=19> */
[----:B------:R-:W-:Y:S01]  /*5800*/  LEA R105, R79, R79, 0x4 ;  /* 0x0000004f4f697211 */ /* 0x000fe200078e20ff */
[----:B------:R-:W-:Y:S01]  /*5810*/  IMAD R107, R81, 0x12, RZ ;  /* 0x00000012516b7824 */ /* 0x000fe200078e02ff */
[----:B------:R-:W0:Y:S01]  /*5820*/  LDCU UR6, c[0x0][0x3c8] ;  /* 0x00007900ff0677ac */ /* 0x000e220008000800 */
[----:B------:R-:W-:Y:S01]  /*5830*/  STS.U16 [R3+UR4+0x6580], R160 ;  /* 0x006580a003007988 */ /* 0x000fe20008000404 */
[----:B------:R-:W0:Y:S03]  /*5840*/  LDC R100, c[0x0][0x3c4] ;  /* 0x0000f100ff647b82 */ /* 0x000e260000000800 */
[----:B------:R-:W-:Y:S04]  /*5850*/  STS.U16 [R3+UR4+0x6980], R161 ;  /* 0x006980a103007988 */ /* 0x000fe80008000404 */
[----:B------:R-:W-:Y:S01]  /*5860*/  STS.U16 [R3+UR4+0x6d80], R162 ;  /* 0x006d80a203007988 */ /* 0x000fe20008000404 */
[----:B------:R-:W-:Y:S01]  /*5870*/  IMAD R95, R78, 0xb, RZ ;  /* 0x0000000b4e5f7824 */ /* 0x000fe200078e02ff */
[----:B------:R-:W0:Y:S02]  /*5880*/  LDC R86, c[0x0][0x3c4] ;  /* 0x0000f100ff567b82 */ /* 0x000e240000000800 */
[----:B------:R-:W-:Y:S04]  /*5890*/  STS.U16 [R3+UR4+0x7180], R163 ;  /* 0x007180a303007988 */ /* 0x000fe80008000404 */
[----:B------:R-:W-:Y:S01]  /*58a0*/  STS.U16 [R3+UR4+0x7580], R164 ;  /* 0x007580a403007988 */ /* 0x000fe20008000404 */
[----:B------:R-:W-:Y:S01]  /*58b0*/  IMAD R97, R80, 0xc, RZ ;  /* 0x0000000c50617824 */ /* 0x000fe200078e02ff */
[----:B------:R-:W0:Y:S02]  /*58c0*/  LDC R90, c[0x0][0x3c4] ;  /* 0x0000f100ff5a7b82 */ /* 0x000e240000000800 */
        /* <DEDUP_REMOVED lines=11> */
[----:B-1----:R-:W1:Y:S02]  /*5980*/  LDC R43, c[0x0][0x3b8] ;  /* 0x0000ee00ff2b7b82 */ /* 0x002e640000000800 */
[----:B------:R-:W-:Y:S01]  /*5990*/  STS.U16 [R12+UR4+0x600], R203 ;  /* 0x000600cb0c007988 */ /* 0x000fe20008000404 */
[----:B0-----:R-:W-:-:S03]  /*59a0*/  LOP3.LUT R3, R6, 0x50, RZ, 0x3c, !PT ;  /* 0x0000005006037812 */ /* 0x001fc600078e3cff */
[----:B------:R-:W-:Y:S01]  /*59b0*/  STS.U16 [R12+UR4+0xa00], R190 ;  /* 0x000a00be0c007988 */ /* 0x000fe20008000404 */
[----:B------:R-:W-:Y:S01]  /*59c0*/  IMAD R2, R2, UR6, RZ ;  /* 0x0000000602027c24 */ /* 0x000fe2000f8e02ff */
[----:B------:R-:W-:Y:S01]  /*59d0*/  VOTEU.ALL UP1, P6 ;  /* 0x0000000000ff7886 */ /* 0x000fe20003020000 */
[----:B------:R-:W0:Y:S01]  /*59e0*/  LDC R72, c[0x0][0x3c4] ;  /* 0x0000f100ff487b82 */ /* 0x000e220000000800 */
[----:B------:R-:W-:Y:S04]  /*59f0*/  STS.U16 [R12+UR4+0xe00], R178 ;  /* 0x000e00b20c007988 */ /* 0x000fe80008000404 */
[----:B------:R-:W-:Y:S03]  /*5a00*/  STS.U16 [R12+UR4+0x1200], R138 ;  /* 0x0012008a0c007988 */ /* 0x000fe60008000404 */
[----:B------:R-:W0:Y:S01]  /*5a10*/  LDC R83, c[0x0][0x3c4] ;  /* 0x0000f100ff537b82 */ /* 0x000e220000000800 */
[----:B------:R-:W-:Y:S04]  /*5a20*/  STS.U16 [R12+UR4+0x1600], R63 ;  /* 0x0016003f0c007988 */ /* 0x000fe80008000404 */
[----:B------:R3:W-:Y:S01]  /*5a30*/  STS.U16 [R12+UR4+0x1a00], R62 ;  /* 0x001a003e0c007988 */ /* 0x0007e20008000404 */
[----:B------:R-:W-:-:S02]  /*5a40*/  IMAD R119, R91, 0x18, RZ ;  /* 0x000000185b777824 */ /* 0x000fc400078e02ff */
[----:B------:R-:W0:Y:S01]  /*5a50*/  LDC R64, c[0x0][0x3c4] ;  /* 0x0000f100ff407b82 */ /* 0x000e220000000800 */
[----:B------:R-:W-:Y:S04]  /*5a60*/  STS.U16 [R12+UR4+0x1e00], R61 ;  /* 0x001e003d0c007988 */ /* 0x000fe80008000404 */
[----:B------:R2:W-:Y:S03]  /*5a70*/  STS.U16 [R12+UR4+0x2200], R60 ;  /* 0x0022003c0c007988 */ /* 0x0005e60008000404 */
[----:B---3--:R-:W3:Y:S01]  /*5a80*/  LDC R62, c[0x0][0x3c4] ;  /* 0x0000f100ff3e7b82 */ /* 0x008ee20000000800 */
[----:B------:R-:W-:Y:S04]  /*5a90*/  STS.U16 [R12+UR4+0x2600], R59 ;  /* 0x0026003b0c007988 */ /* 0x000fe80008000404 */
[----:B------:R-:W-:Y:S03]  /*5aa0*/  STS.U16 [R12+UR4+0x2a00], R58 ;  /* 0x002a003a0c007988 */ /* 0x000fe60008000404 */
[----:B--2---:R-:W2:Y:S01]  /*5ab0*/  LDC R60, c[0x0][0x3c4] ;  /* 0x0000f100ff3c7b82 */ /* 0x004ea20000000800 */
[----:B------:R1:W-:Y:S04]  /*5ac0*/  STS.U16 [R12+UR4+0x2e00], R57 ;  /* 0x002e00390c007988 */ /* 0x0003e80008000404 */
[----:B------:R-:W-:Y:S01]  /*5ad0*/  STS.U16 [R12+UR4+0x3200], R56 ;  /* 0x003200380c007988 */ /* 0x000fe20008000404 */
[----:B------:R-:W-:Y:S01]  /*5ae0*/  PRMT R69, RZ, 0x7610, R69 ;  /* 0x00007610ff457816 */ /* 0x000fe20000000045 */
[----:B------:R-:W-:Y:S01]  /*5af0*/  IMAD R115, R88, 0x16, RZ ;  /* 0x0000001658737824 */ /* 0x000fe200078e02ff */
[----:B------:R-:W-:Y:S01]  /*5b00*/  PRMT R71, RZ, 0x7610, R71 ;  /* 0x00007610ff477816 */ /* 0x000fe20000000047 */
[----:B------:R0:W-:Y:S01]  /*5b10*/  STS.U16 [R12+UR4+0x3600], R55 ;  /* 0x003600370c007988 */ /* 0x0001e20008000404 */
[----:B------:R-:W-:Y:S01]  /*5b20*/  PRMT R67, RZ, 0x7610, R67 ;  /* 0x00007610ff437816 */ /* 0x000fe20000000043 */
[----:B-1----:R-:W1:Y:S02]  /*5b30*/  LDC R57, c[0x0][0x3b8] ;  /* 0x0000ee00ff397b82 */ /* 0x002e640000000800 */
[----:B------:R-:W-:Y:S04]  /*5b40*/  STS.U16 [R12+UR4+0x3a00], R54 ;  /* 0x003a00360c007988 */ /* 0x000fe80008000404 */
[----:B------:R-:W-:Y:S02]  /*5b50*/  STS.U16 [R12+UR4+0x3e00], R53 ;  /* 0x003e00350c007988 */ /* 0x000fe40008000404 */
[----:B------:R-:W0:Y:S02]  /*5b60*/  LDC R85, c[0x0][0x3c4] ;  /* 0x0000f100ff557b82 */ /* 0x000e240000000800 */
[----:B------:R-:W-:Y:S04]  /*5b70*/  STS.U16 [R12+UR4+0x7600], R52 ;  /* 0x007600340c007988 */ /* 0x000fe80008000404 */
[----:B------:R0:W-:Y:S01]  /*5b80*/  STS.U16 [R12+UR4+0x7a00], R51 ;  /* 0x007a00330c007988 */ /* 0x0001e20008000404 */
[----:B------:R-:W-:Y:S01]  /*5b90*/  IMAD R121, R92, 0x19, RZ ;  /* 0x000000195c797824 */ /* 0x000fe200078e02ff */
[----:B------:R-:W0:Y:S02]  /*5ba0*/  LDC R66, c[0x0][0x3c4] ;  /* 0x0000f100ff427b82 */ /* 0x000e240000000800 */
[----:B------:R0:W-:Y:S04]  /*5bb0*/  STS.U16 [R12+UR4+0x7e00], R50 ;  /* 0x007e00320c007988 */ /* 0x0001e80008000404 */
[----:B------:R-:W-:Y:S02]  /*5bc0*/  STS.U16 [R12+UR4+0x200], R165 ;  /* 0x000200a50c007988 */ /* 0x000fe40008000404 */
[----:B------:R-:W0:Y:S02]  /*5bd0*/  LDC R82, c[0x0][0x3c4] ;  /* 0x0000f100ff527b82 */ /* 0x000e240000000800 */
[----:B------:R-:W-:Y:S04]  /*5be0*/  STS.U16 [R12+UR4+0x4200], R167 ;  /* 0x004200a70c007988 */ /* 0x000fe80008000404 */
[----:B------:R-:W-:Y:S01]  /*5bf0*/  STS.U16 [R12+UR4+0x4600], R169 ;  /* 0x004600a90c007988 */ /* 0x000fe20008000404 */
[----:B------:R-:W-:Y:S01]  /*5c00*/  IMAD R123, R94, 0x1a, RZ ;  /* 0x0000001a5e7b7824 */ /* 0x000fe200078e02ff */
[----:B------:R-:W1:Y:S02]  /*5c10*/  LDC R68, c[0x0][0x3c4] ;  /* 0x0000f100ff447b82 */ /* 0x000e640000000800 */
        /* <DEDUP_REMOVED lines=9> */
[----:B------:R-:W-:Y:S04]  /*5cb0*/  STS.U16 [R12+UR4+0x5e00], R181 ;  /* 0x005e00b50c007988 */ /* 0x000fe80008000404 */
[----:B------:R-:W-:Y:S04]  /*5cc0*/  STS.U16 [R12+UR4+0x6200], R183 ;  /* 0x006200b70c007988 */ /* 0x000fe80008000404 */
[----:B------:R-:W-:Y:S04]  /*5cd0*/  STS.U16 [R12+UR4+0x6600], R185 ;  /* 0x006600b90c007988 */ /* 0x000fe80008000404 */
[----:B------:R-:W-:Y:S04]  /*5ce0*/  STS.U16 [R12+UR4+0x6a00], R187 ;  /* 0x006a00bb0c007988 */ /* 0x000fe80008000404 */
[----:B------:R-:W-:Y:S04]  /*5cf0*/  STS.U16 [R12+UR4+0x6e00], R189 ;  /* 0x006e00bd0c007988 */ /* 0x000fe80008000404 */
[----:B------:R-:W-:Y:S01]  /*5d00*/  STS.U16 [R12+UR4+0x7200], R191 ;  /* 0x007200bf0c007988 */ /* 0x000fe20008000404 */
[----:B0-----:R-:W-:Y:S01]  /*5d10*/  LOP3.LUT R55, R6, 0x60, RZ, 0x3c, !PT ;  /* 0x0000006006377812 */ /* 0x001fe200078e3cff */
[----:B------:R-:W0:Y:S02]  /*5d20*/  LDC R51, c[0x0][0x3b8] ;  /* 0x0000ee00ff337b82 */ /* 0x000e240000000800 */
[----:B------:R2:W-:Y:S01]  /*5d30*/  STS.U16 [R3+UR4+0x7e80], R29 ;  /* 0x007e801d03007988 */ /* 0x0005e20008000404 */
[----:B------:R-:W-:-:S05]  /*5d40*/  IMAD R52, R49, 0x16c, RZ ;  /* 0x0000016c31347824 */ /* 0x000fca00078e02ff */
[----:B------:R-:W0:Y:S08]  /*5d50*/  LDC R50, c[0x0][0x3b8] ;  /* 0x0000ee00ff327b82 */ /* 0x000e300000000800 */
[----:B--2---:R-:W2:Y:S01]  /*5d60*/  LDC R29, c[0x0][0x3b8] ;  /* 0x0000ee00ff1d7b82 */ /* 0x004ea20000000800 */
[----:B------:R1:W-:Y:S04]  /*5d70*/  STS.U16 [R3+UR4+0x7a80], R30 ;  /* 0x007a801e03007988 */ /* 0x0003e80008000404 */
[----:B------:R1:W-:Y:S03]  /*5d80*/  STS.U16 [R3+UR4+0x7680], R31 ;  /* 0x0076801f03007988 */ /* 0x0003e60008000404 */
[----:B------:R-:W0:Y:S08]  /*5d90*/  LDC R56, c[0x0][0x3b8] ;  /* 0x0000ee00ff387b82 */ /* 0x000e300000000800 */
[----:B-1----:R-:W1:Y:S01]  /*5da0*/  LDC R30, c[0x0][0x3b8] ;  /* 0x0000ee00ff1e7b82 */ /* 0x002e620000000800 */
[----:B------:R-:W-:Y:S01]  /*5db0*/  STS.U16 [R3+UR4+0x280], R214 ;  /* 0x000280d603007988 */ /* 0x000fe20008000404 */
[----:B------:R-:W-:-:S06]  /*5dc0*/  IADD3 R12, P2, PT, R16, R5, RZ ;  /* 0x00000005100c7210 */ /* 0x000fcc0007f5e0ff */
[----:B------:R-:W0:Y:S01]  /*5dd0*/  LDC R31, c[0x0][0x3b8] ;  /* 0x0000ee00ff1f7b82 */ /* 0x000e220000000800 */
[----:B------:R-:W-:Y:S04]  /*5de0*/  STS.U16 [R3+UR4+0x680], R201 ;  /* 0x000680c903007988 */ /* 0x000fe80008000404 */
[----:B------:R-:W-:Y:S04]  /*5df0*/  STS.U16 [R3+UR4+0xa80], R188 ;  /* 0x000a80bc03007988 */ /* 0x000fe80008000404 */
[----:B------:R-:W-:Y:S04]  /*5e00*/  STS.U16 [R3+UR4+0xe80], R176 ;  /* 0x000e80b003007988 */ /* 0x000fe80008000404 */
[----:B------:R-:W-:Y:S04]  /*5e10*/  STS.U16 [R3+UR4+0x1280], R136 ;  /* 0x0012808803007988 */ /* 0x000fe80008000404 */
[----:B------:R2:W-:Y:S04]  /*5e20*/  STS.U16 [R3+UR4+0x1680], R42 ;  /* 0x0016802a03007988 */ /* 0x0005e80008000404 */
[----:B------:R-:W-:Y:S04]  /*5e30*/  STS.U16 [R3+UR4+0x1a80], R41 ;  /* 0x001a802903007988 */ /* 0x000fe80008000404 */
[----:B------:R3:W-:Y:S01]  /*5e40*/  STS.U16 [R3+UR4+0x1e80], R40 ;  /* 0x001e802803007988 */ /* 0x0007e20008000404 */
[----:B--2---:R-:W2:Y:S03]  /*5e50*/  LDC R42, c[0x0][0x3b8] ;  /* 0x0000ee00ff2a7b82 */ /* 0x004ea60000000800 */
[----:B------:R-:W-:Y:S04]  /*5e60*/  STS.U16 [R3+UR4+0x2280], R39 ;  /* 0x0022802703007988 */ /* 0x000fe80008000404 */
[----:B------:R-:W-:Y:S01]  /*5e70*/  STS.U16 [R3+UR4+0x2680], R38 ;  /* 0x0026802603007988 */ /* 0x000fe20008000404 */
[----:B---3--:R-:W3:Y:S03]  /*5e80*/  LDC R40, c[0x0][0x3b8] ;  /* 0x0000ee00ff287b82 */ /* 0x008ee60000000800 */
[----:B------:R-:W-:Y:S04]  /*5e90*/  STS.U16 [R3+UR4+0x2a80], R37 ;  /* 0x002a802503007988 */ /* 0x000fe80008000404 */
        /* <DEDUP_REMOVED lines=17> */
[----:B------:R1:W-:Y:S01]  /*5fb0*/  STS.U16 [R3+UR4+0x7280], R220 ;  /* 0x007280dc03007988 */ /* 0x0003e20008000404 */
[----:B0-----:R-:W-:Y:S01]  /*5fc0*/  IMAD R36, R29, 0x10c, RZ ;  /* 0x0000010c1d247824 */ /* 0x001fe200078e02ff */
[----:B------:R-:W0:Y:S02]  /*5fd0*/  LDC R41, c[0x0][0x3b8] ;  /* 0x0000ee00ff297b82 */ /* 0x000e240000000800 */
[----:B------:R2:W-:Y:S01]  /*5fe0*/  STS.U16 [R55+UR4+0x1700], R20 ;  /* 0x0017001437007988 */ /* 0x0005e20008000404 */
[----:B-1----:R-:W-:-:S05]  /*5ff0*/  IMAD R3, R7, 0x47, RZ ;  /* 0x0000004707037824 */ /* 0x002fca00078e02ff */
[----:B------:R-:W1:Y:S01]  /*6000*/  LDC R29, c[0x0][0x3b8] ;  /* 0x0000ee00ff1d7b82 */ /* 0x000e620000000800 */
[----:B--2---:R-:W-:Y:S01]  /*6010*/  IMAD R20, R7, 0xbe, RZ ;  /* 0x000000be07147824 */ /* 0x004fe200078e02ff */
[----:B------:R-:W-:Y:S01]  /*6020*/  LEA.HI.X.SX32 R13, R3, R4, 0x1, P2 ;  /* 0x00000004030d7211 */ /* 0x000fe200010f0eff */
[----:B------:R-:W-:-:S03]  /*6030*/  IMAD R3, R7, 0x5f, RZ ;  /* 0x0000005f07037824 */ /* 0x000fc600078e02ff */
[----:B------:R-:W-:Y:S01]  /*6040*/  IADD3 R24, P2, PT, R20, R5, RZ ;  /* 0x0000000514187210 */ /* 0x000fe20007f5e0ff */
[----:B------:R-:W-:Y:S03]  /*6050*/  STS.U16 [R55+UR4+0x300], R212 ;  /* 0x000300d437007988 */ /* 0x000fe60008000404 */
[----:B------:R-:W-:Y:S01]  /*6060*/  LEA.HI.X.SX32 R25, R3, R4, 0x1, P2 ;  /* 0x0000000403197211 */ /* 0x000fe200010f0eff */
[----:B------:R-:W-:Y:S01]  /*6070*/  STS.U16 [R55+UR4+0x700], R198 ;  /* 0x000700c637007988 */ /* 0x000fe20008000404 */
[----:B------:R-:W-:-:S03]  /*6080*/  IMAD R3, R7, 0x67, RZ ;  /* 0x0000006707037824 */ /* 0x000fc600078e02ff */
[----:B------:R-:W-:Y:S01]  /*6090*/  STS.U16 [R55+UR4+0xb00], R186 ;  /* 0x000b00ba37007988 */ /* 0x000fe20008000404 */
[----:B------:R-:W-:-:S03]  /*60a0*/  IMAD R30, R30, 0x10e, RZ ;  /* 0x0000010e1e1e7824 */ /* 0x000fc600078e02ff */
[----:B------:R-:W-:Y:S04]  /*60b0*/  STS.U16 [R55+UR4+0xf00], R174 ;  /* 0x000f00ae37007988 */ /* 0x000fe80008000404 */
[----:B------:R-:W-:Y:S04]  /*60c0*/  STS.U16 [R55+UR4+0x1300], R134 ;  /* 0x0013008637007988 */ /* 0x000fe80008000404 */
[----:B------:R-:W-:Y:S04]  /*60d0*/  STS.U16 [R55+UR4+0x1b00], R19 ;  /* 0x001b001337007988 */ /* 0x000fe80008000404 */
[----:B------:R2:W-:Y:S04]  /*60e0*/  STS.U16 [R55+UR4+0x1f00], R18 ;  /* 0x001f001237007988 */ /* 0x0005e80008000404 */
[----:B------:R0:W4:Y:S01]  /*60f0*/  LDG.E.U16 R32, desc[UR10][R12.64] ;  /* 0x0000000a0c207981 */ /* 0x000122000c1e1500 */
[----:B------:R-:W-:-:S02]  /*6100*/  IMAD R44, R31, 0x11c, RZ ;  /* 0x0000011c1f2c7824 */ /* 0x000fc400078e02ff */
[----:B------:R-:W5:Y:S01]  /*6110*/  LDC R31, c[0x0][0x3b8] ;  /* 0x0000ee00ff1f7b82 */ /* 0x000f620000000800 */
[----:B------:R1:W4:Y:S01]  /*6120*/  LDG.E.U16 R35, desc[UR10][R24.64] ;  /* 0x0000000a18237981 */ /* 0x000322000c1e1500 */
[----:B--2---:R-:W-:-:S03]  /*6130*/  IADD3 R18, P3, PT, R26, R5, RZ ;  /* 0x000000051a127210 */ /* 0x004fc60007f7e0ff */
[----:B------:R2:W4:Y:S01]  /*6140*/  LDG.E.U16 R34, desc[UR10][R22.64] ;  /* 0x0000000a16227981 */ /* 0x000522000c1e1500 */
[-C--:B0-----:R-:W-:Y:S02]  /*6150*/  IADD3 R12, P2, PT, R11, R5.reuse, RZ ;  /* 0x000000050b0c7210 */ /* 0x081fe40007f5e0ff */
[-C--:B------:R-:W-:Y:S02]  /*6160*/  LEA.HI.X.SX32 R19, R9, R4.reuse, 0x1, P3 ;  /* 0x0000000409137211 */ /* 0x080fe400018f0eff */
[-C--:B------:R-:W-:Y:S01]  /*6170*/  LEA.HI.X.SX32 R13, R3, R4.reuse, 0x1, P2 ;  /* 0x00000004030d7211 */ /* 0x080fe200010f0eff */
[C---:B------:R-:W-:Y:S01]  /*6180*/  IMAD R3, R7.reuse, 0x87, RZ ;  /* 0x0000008707037824 */ /* 0x040fe200078e02ff */
[-C--:B-1----:R-:W-:Y:S01]  /*6190*/  IADD3 R24, P2, PT, R30, R5.reuse, RZ ;  /* 0x000000051e187210 */ /* 0x082fe20007f5e0ff */
[----:B------:R0:W4:Y:S01]  /*61a0*/  LDG.E.U16 R33, desc[UR10][R18.64] ;  /* 0x0000000a12217981 */ /* 0x000122000c1e1500 */
[----:B------:R-:W-:Y:S01]  /*61b0*/  IMAD R9, R7, 0x6f, RZ ;  /* 0x0000006f07097824 */ /* 0x000fe200078e02ff */
[-C--:B--2---:R-:W-:Y:S01]  /*61c0*/  IADD3 R22, P4, PT, R36, R5.reuse, RZ ;  /* 0x0000000524167210 */ /* 0x084fe20007f9e0ff */
[----:B------:R-:W1:Y:S01]  /*61d0*/  LDC R30, c[0x0][0x3b8] ;  /* 0x0000ee00ff1e7b82 */ /* 0x000e620000000800 */
[----:B------:R2:W4:Y:S01]  /*61e0*/  LDG.E.U16 R36, desc[UR10][R12.64] ;  /* 0x0000000a0c247981 */ /* 0x000522000c1e1500 */
[----:B------:R-:W-:Y:S01]  /*61f0*/  LEA.HI.X.SX32 R25, R3, R4, 0x1, P2 ;  /* 0x0000000403197211 */ /* 0x000fe200010f0eff */
[----:B------:R-:W-:Y:S01]  /*6200*/  IMAD R42, R42, 0x12e, RZ ;  /* 0x0000012e2a2a7824 */ /* 0x000fe200078e02ff */
[----:B0-----:R-:W-:-:S03]  /*6210*/  IADD3 R18, P3, PT, R28, R5, RZ ;  /* 0x000000051c127210 */ /* 0x001fc60007f7e0ff */
[----:B------:R0:W4:Y:S01]  /*6220*/  LDG.E.U16 R39, desc[UR10][R24.64] ;  /* 0x0000000a18277981 */ /* 0x000122000c1e1500 */
[-C--:B--2---:R-:W-:Y:S02]  /*6230*/  IADD3 R12, P2, PT, R44, R5.reuse, RZ ;  /* 0x000000052c0c7210 */ /* 0x084fe40007f5e0ff */
[-C--:B------:R-:W-:Y:S01]  /*6240*/  LEA.HI.X.SX32 R19, R9, R4.reuse, 0x1, P3 ;  /* 0x0000000409137211 */ /* 0x080fe200018f0eff */
[----:B------:R-:W-:Y:S01]  /*6250*/  IMAD R9, R7, 0x97, RZ ;  /* 0x0000009707097824 */ /* 0x000fe200078e02ff */
[-C--:B------:R-:W-:Y:S01]  /*6260*/  LEA.HI.X.SX32 R13, R16, R4.reuse, 0x1, P2 ;  /* 0x00000004100d7211 */ /* 0x080fe200010f0eff */
[----:B------:R-:W-:Y:S01]  /*6270*/  IMAD R44, R29, 0x13c, RZ ;  /* 0x0000013c1d2c7824 */ /* 0x000fe200078e02ff */
[----:B0-----:R-:W-:Y:S01]  /*6280*/  IADD3 R24, P2, PT, R42, R5, RZ ;  /* 0x000000052a187210 */ /* 0x001fe20007f5e0ff */
[----:B------:R-:W0:Y:S02]  /*6290*/  LDC R29, c[0x0][0x3b8] ;  /* 0x0000ee00ff1d7b82 */ /* 0x000e240000000800 */
[----:B------:R2:W4:Y:S01]  /*62a0*/  LDG.E.U16 R16, desc[UR10][R12.64] ;  /* 0x0000000a0c107981 */ /* 0x000522000c1e1500 */
[----:B------:R-:W-:Y:S01]  /*62b0*/  LEA.HI.X.SX32 R25, R9, R4, 0x1, P2 ;  /* 0x0000000409197211 */ /* 0x000fe200010f0eff */
[----:B---3--:R-:W-:-:S02]  /*62c0*/  IMAD R40, R40, 0x11e, RZ ;  /* 0x0000011e28287824 */ /* 0x008fc400078e02ff */
[----:B------:R3:W4:Y:S01]  /*62d0*/  LDG.E.U16 R37, desc[UR10][R18.64] ;  /* 0x0000000a12257981 */ /* 0x000722000c1e1500 */
[----:B------:R-:W-:Y:S01]  /*62e0*/  IMAD R3, R7, 0x8f, RZ ;  /* 0x0000008f07037824 */ /* 0x000fe200078e02ff */
[-C--:B------:R-:W-:Y:S01]  /*62f0*/  LEA.HI.X.SX32 R23, R243, R4.reuse, 0x1, P4 ;  /* 0x00000004f3177211 */ /* 0x080fe200020f0eff */
[----:B------:R-:W-:Y:S01]  /*6300*/  IMAD R46, R41, 0x12c, RZ ;  /* 0x0000012c292e7824 */ /* 0x000fe200078e02ff */
[----:B------:R-:W4:Y:S01]  /*6310*/  LDG.E.U16 R42, desc[UR10][R24.64] ;  /* 0x0000000a182a7981 */ /* 0x000f22000c1e1500 */
[-C--:B--2---:R-:W-:Y:S01]  /*6320*/  IADD3 R12, P2, PT, R44, R5.reuse, RZ ;  /* 0x000000052c0c7210 */ /* 0x084fe20007f5e0ff */
[----:B-1----:R-:W-:Y:S02]  /*6330*/  IMAD R30, R30, 0x13e, RZ ;  /* 0x0000013e1e1e7824 */ /* 0x002fe400078e02ff */
[----:B------:R1:W2:Y:S01]  /*6340*/  LDG.E.U16 R38, desc[UR10][R22.64] ;  /* 0x0000000a16267981 */ /* 0x0002a2000c1e1500 */
[----:B------:R-:W-:Y:S02]  /*6350*/  LEA.HI.X.SX32 R13, R26, R4, 0x1, P2 ;  /* 0x000000041a0d7211 */ /* 0x000fe400010f0eff */
[----:B------:R-:W0:Y:S01]  /*6360*/  LDC R26, c[0x0][0x3b8] ;  /* 0x0000ee00ff1a7b82 */ /* 0x000e220000000800 */
[----:B---3--:R-:W-:Y:S01]  /*6370*/  IADD3 R18, P3, PT, R40, R5, RZ ;  /* 0x0000000528127210 */ /* 0x008fe20007f7e0ff */
[----:B-----5:R-:W-:-:S03]  /*6380*/  IMAD R44, R31, 0x14e, RZ ;  /* 0x0000014e1f2c7824 */ /* 0x020fc600078e02ff */
[-C--:B------:R-:W-:Y:S02]  /*6390*/  LEA.HI.X.SX32 R19, R3, R4.reuse, 0x1, P3 ;  /* 0x0000000403137211 */ /* 0x080fe400018f0eff */
[-C--:B-1----:R-:W-:Y:S01]  /*63a0*/  IADD3 R22, P4, PT, R46, R5.reuse, RZ ;  /* 0x000000052e167210 */ /* 0x082fe20007f9e0ff */
[----:B------:R-:W1:Y:S01]  /*63b0*/  LDC R31, c[0x0][0x3b8] ;  /* 0x0000ee00ff1f7b82 */ /* 0x000e620000000800 */
[----:B------:R-:W-:Y:S01]  /*63c0*/  IMAD R9, R7, 0xa7, RZ ;  /* 0x000000a707097824 */ /* 0x000fe200078e02ff */
[----:B------:R3:W5:Y:S01]  /*63d0*/  LDG.E.U16 R40, desc[UR10][R18.64] ;  /* 0x0000000a12287981 */ /* 0x000762000c1e1500 */
[-C--:B------:R-:W-:Y:S01]  /*63e0*/  IADD3 R24, P2, PT, R44, R5.reuse, RZ ;  /* 0x000000052c187210 */ /* 0x080fe20007f5e0ff */
[----:B------:R-:W-:Y:S01]  /*63f0*/  IMAD R46, R43, 0x14c, RZ ;  /* 0x0000014c2b2e7824 */ /* 0x000fe200078e02ff */
[-C--:B------:R-:W-:Y:S01]  /*6400*/  LEA.HI.X.SX32 R23, R242, R4.reuse, 0x1, P4 ;  /* 0x00000004f2177211 */ /* 0x080fe200020f0eff */
[----:B------:R0:W5:Y:S01]  /*6410*/  LDG.E.U16 R43, desc[UR10][R12.64] ;  /* 0x0000000a0c2b7981 */ /* 0x000162000c1e1500 */
[----:B------:R-:W-:Y:S01]  /*6420*/  LEA.HI.X.SX32 R25, R9, R4, 0x1, P2 ;  /* 0x0000000409197211 */ /* 0x000fe200010f0eff */
[----:B------:R-:W-:Y:S01]  /*6430*/  IMAD R3, R7, 0x9f, RZ ;  /* 0x0000009f07037824 */ /* 0x000fe200078e02ff */
[----:B------:R-:W1:Y:S01]  /*6440*/  LDC R9, c[0x0][0x3b8] ;  /* 0x0000ee00ff097b82 */ /* 0x000e620000000800 */
[----:B------:R0:W5:Y:S01]  /*6450*/  LDG.E.U16 R41, desc[UR10][R22.64] ;  /* 0x0000000a16297981 */ /* 0x000162000c1e1500 */
[----:B---3--:R-:W-:Y:S01]  /*6460*/  IADD3 R18, P3, PT, R30, R5, RZ ;  /* 0x000000051e127210 */ /* 0x008fe20007f7e0ff */
[----:B------:R-:W-:-:S05]  /*6470*/  IMAD R30, R47, 0x15c, RZ ;  /* 0x0000015c2f1e7824 */ /* 0x000fca00078e02ff */
[-C--:B0-----:R-:W-:Y:S01]  /*6480*/  IADD3 R12, P2, PT, R30, R5.reuse, RZ ;  /* 0x000000051e0c7210 */ /* 0x081fe20007f5e0ff */
[----:B------:R-:W-:Y:S01]  /*6490*/  IMAD R30, R29, 0x17c, RZ ;  /* 0x0000017c1d1e7824 */ /* 0x000fe200078e02ff */
[----:B------:R-:W-:Y:S01]  /*64a0*/  IADD3 R22, P4, PT, R46, R5, RZ ;  /* 0x000000052e167210 */ /* 0x000fe20007f9e0ff */
[----:B------:R-:W-:Y:S01]  /*64b0*/  IMAD R26, R26, 0x18c, RZ ;  /* 0x0000018c1a1a7824 */ /* 0x000fe200078e02ff */
[----:B------:R0:W3:Y:S01]  /*64c0*/  LDG.E.U16 R46, desc[UR10][R24.64] ;  /* 0x0000000a182e7981 */ /* 0x0000e2000c1e1500 */
[-C--:B------:R-:W-:Y:S01]  /*64d0*/  LEA.HI.X.SX32 R13, R27, R4.reuse, 0x1, P2 ;  /* 0x000000041b0d7211 */ /* 0x080fe200010f0eff */
[----:B------:R-:W1:Y:S01]  /*64e0*/  LDC R29, c[0x0][0x3b8] ;  /* 0x0000ee00ff1d7b82 */ /* 0x000e620000000800 */
[----:B------:R-:W-:-:S03]  /*64f0*/  LEA.HI.X.SX32 R23, R241, R4, 0x1, P4 ;  /* 0x00000004f1177211 */ /* 0x000fc600020f0eff */
[----:B------:R0:W3:Y:S02]  /*6500*/  LDG.E.U16 R47, desc[UR10][R12.64] ;  /* 0x0000000a0c2f7981 */ /* 0x0000e4000c1e1500 */
[-C--:B0-----:R-:W-:Y:S02]  /*6510*/  IADD3 R24, P2, PT, R30, R5.reuse, RZ ;  /* 0x000000051e187210 */ /* 0x081fe40007f5e0ff */
[----:B------:R0:W3:Y:S01]  /*6520*/  LDG.E.U16 R45, desc[UR10][R22.64] ;  /* 0x0000000a162d7981 */ /* 0x0000e2000c1e1500 */
[----:B------:R-:W1:Y:S01]  /*6530*/  LDC R27, c[0x0][0x3b8] ;  /* 0x0000ee00ff1b7b82 */ /* 0x000e620000000800 */
[-C--:B------:R-:W-:Y:S02]  /*6540*/  LEA.HI.X.SX32 R25, R20, R4.reuse, 0x1, P2 ;  /* 0x0000000414197211 */ /* 0x080fe400010f0eff */
[-C--:B------:R-:W-:Y:S01]  /*6550*/  IADD3 R12, P2, PT, R26, R5.reuse, RZ ;  /* 0x000000051a0c7210 */ /* 0x080fe20007f5e0ff */
[----:B------:R-:W-:Y:S01]  /*6560*/  IMAD R26, R51, 0x1bc, RZ ;  /* 0x000001bc331a7824 */ /* 0x000fe200078e02ff */
[-C--:B------:R-:W-:Y:S01]  /*6570*/  LEA.HI.X.SX32 R19, R3, R4.reuse, 0x1, P3 ;  /* 0x0000000403137211 */ /* 0x080fe200018f0eff */
[----:B------:R1:W3:Y:S02]  /*6580*/  LDG.E.U16 R49, desc[UR10][R24.64] ;  /* 0x0000000a18317981 */ /* 0x0002e4000c1e1500 */
[----:B------:R-:W1:Y:S01]  /*6590*/  LDC R30, c[0x0][0x3b8] ;  /* 0x0000ee00ff1e7b82 */ /* 0x000e620000000800 */
[----:B0-----:R-:W-:Y:S01]  /*65a0*/  IADD3 R22, P4, PT, R52, R5, RZ ;  /* 0x0000000534167210 */ /* 0x001fe20007f9e0ff */
[----:B-1----:R-:W-:Y:S01]  /*65b0*/  IMAD R52, R31, 0x19c, RZ ;  /* 0x0000019c1f347824 */ /* 0x002fe200078e02ff */
[----:B------:R0:W3:Y:S02]  /*65c0*/  LDG.E.U16 R44, desc[UR10][R18.64] ;  /* 0x0000000a122c7981 */ /* 0x0000e4000c1e1500 */
[----:B------:R-:W-:-:S03]  /*65d0*/  LEA.HI.X.SX32 R23, R240, R4, 0x1, P4 ;  /* 0x00000004f0177211 */ /* 0x000fc600020f0eff */
[----:B------:R-:W1:Y:S01]  /*65e0*/  LDC R31, c[0x0][0x3b8] ;  /* 0x0000ee00ff1f7b82 */ /* 0x000e620000000800 */
[----:B------:R-:W-:Y:S01]  /*65f0*/  IADD3 R24, P4, PT, R26, R5, RZ ;  /* 0x000000051a187210 */ /* 0x000fe20007f9e0ff */
[----:B------:R-:W-:-:S03]  /*6600*/  IMAD R3, R7, 0xaf, RZ ;  /* 0x000000af07037824 */ /* 0x000fc600078e02ff */
[-C--:B------:R-:W-:Y:S02]  /*6610*/  LEA.HI.X.SX32 R25, R28, R4.reuse, 0x1, P4 ;  /* 0x000000041c197211 */ /* 0x080fe400020f0eff */
[----:B0-----:R-:W-:Y:S01]  /*6620*/  IADD3 R18, P3, PT, R48, R5, RZ ;  /* 0x0000000530127210 */ /* 0x001fe20007f7e0ff */
[----:B------:R-:W0:Y:S01]  /*6630*/  LDC R28, c[0x0][0x3b8] ;  /* 0x0000ee00ff1c7b82 */ /* 0x000e220000000800 */
[----:B------:R-:W-:Y:S01]  /*6640*/  IMAD R50, R50, 0x1ac, RZ ;  /* 0x000001ac32327824 */ /* 0x000fe200078e02ff */
[-C--:B------:R-:W-:Y:S01]  /*6650*/  LEA.HI.X.SX32 R13, R238, R4.reuse, 0x1, P2 ;  /* 0x00000004ee0d7211 */ /* 0x080fe200010f0eff */
[----:B------:R1:W3:Y:S01]  /*6660*/  LDG.E.U16 R48, desc[UR10][R22.64] ;  /* 0x0000000a16307981 */ /* 0x0002e2000c1e1500 */
[----:B------:R-:W-:-:S03]  /*6670*/  LEA.HI.X.SX32 R19, R3, R4, 0x1, P3 ;  /* 0x0000000403137211 */ /* 0x000fc600018f0eff */
[----:B------:R-:W3:Y:S04]  /*6680*/  LDG.E.U16 R53, desc[UR10][R24.64] ;  /* 0x0000000a18357981 */ /* 0x000ee8000c1e1500 */
[----:B------:R1:W3:Y:S02]  /*6690*/  LDG.E.U16 R20, desc[UR10][R18.64] ;  /* 0x0000000a12147981 */ /* 0x0002e4000c1e1500 */
[-C--:B-1----:R-:W-:Y:S02]  /*66a0*/  IADD3 R22, P2, PT, R50, R5.reuse, RZ ;  /* 0x0000000532167210 */ /* 0x082fe40007f5e0ff */
[----:B------:R1:W3:Y:S01]  /*66b0*/  LDG.E.U16 R50, desc[UR10][R12.64] ;  /* 0x0000000a0c327981 */ /* 0x0002e2000c1e1500 */
[----:B------:R-:W-:Y:S01]  /*66c0*/  IADD3 R18, P3, PT, R52, R5, RZ ;  /* 0x0000000534127210 */ /* 0x000fe20007f7e0ff */
[----:B------:R-:W-:-:S02]  /*66d0*/  IMAD R52, R27, 0x1cc, RZ ;  /* 0x000001cc1b347824 */ /* 0x000fc400078e02ff */
[----:B-1----:R-:W-:Y:S01]  /*66e0*/  IMAD R12, R9, 0x16e, RZ ;  /* 0x0000016e090c7824 */ /* 0x002fe200078e02ff */
[-C--:B------:R-:W-:Y:S01]  /*66f0*/  LEA.HI.X.SX32 R19, R11, R4.reuse, 0x1, P3 ;  /* 0x000000040b137211 */ /* 0x080fe200018f0eff */
[----:B------:R-:W-:Y:S01]  /*6700*/  IMAD R3, R7, 0xb7, RZ ;  /* 0x000000b707037824 */ /* 0x000fe200078e02ff */
[-C--:B------:R-:W-:Y:S01]  /*6710*/  LEA.HI.X.SX32 R23, R236, R4.reuse, 0x1, P2 ;  /* 0x00000004ec177211 */ /* 0x080fe200010f0eff */
[----:B------:R-:W-:Y:S01]  /*6720*/  IMAD R30, R30, 0x18e, RZ ;  /* 0x0000018e1e1e7824 */ /* 0x000fe200078e02ff */
[-C--:B------:R-:W-:Y:S01]  /*6730*/  IADD3 R12, P2, PT, R12, R5.reuse, RZ ;  /* 0x000000050c0c7210 */ /* 0x080fe20007f5e0ff */
[----:B------:R1:W3:Y:S01]  /*6740*/  LDG.E.U16 R51, desc[UR10][R18.64] ;  /* 0x0000000a12337981 */ /* 0x0002e2000c1e1500 */
[----:B------:R-:W-:Y:S01]  /*6750*/  IADD3 R26, P3, PT, R52, R5, RZ ;  /* 0x00000005341a7210 */ /* 0x000fe20007f7e0ff */
[----:B------:R-:W-:Y:S01]  /*6760*/  IMAD R24, R31, 0x19e, RZ ;  /* 0x0000019e1f187824 */ /* 0x000fe200078e02ff */
[-C--:B------:R-:W-:Y:S01]  /*6770*/  LEA.HI.X.SX32 R13, R3, R4.reuse, 0x1, P2 ;  /* 0x00000004030d7211 */ /* 0x080fe200010f0eff */
[----:B------:R0:W3:Y:S01]  /*6780*/  LDG.E.U16 R52, desc[UR10][R22.64] ;  /* 0x0000000a16347981 */ /* 0x0000e2000c1e1500 */
[----:B------:R-:W-:Y:S01]  /*6790*/  LEA.HI.X.SX32 R27, R235, R4, 0x1, P3 ;  /* 0x00000004eb1b7211 */ /* 0x000fe200018f0eff */
[----:B------:R-:W-:-:S02]  /*67a0*/  IMAD R3, R7, 0xcf, RZ ;  /* 0x000000cf07037824 */ /* 0x000fc400078e02ff */
[----:B-1----:R-:W-:Y:S01]  /*67b0*/  IMAD R18, R29, 0x17e, RZ ;  /* 0x0000017e1d127824 */ /* 0x002fe200078e02ff */
[-C--:B------:R-:W-:Y:S01]  /*67c0*/  IADD3 R24, P2, PT, R24, R5.reuse, RZ ;  /* 0x0000000518187210 */ /* 0x080fe20007f5e0ff */
[C---:B------:R-:W-:Y:S01]  /*67d0*/  IMAD R9, R7.reuse, 0xbf, RZ ;  /* 0x000000bf07097824 */ /* 0x040fe200078e02ff */
[----:B------:R1:W3:Y:S01]  /*67e0*/  LDG.E.U16 R54, desc[UR10][R26.64] ;  /* 0x0000000a1a367981 */ /* 0x0002e2000c1e1500 */
[----:B------:R-:W-:Y:S01]  /*67f0*/  IMAD R11, R7, 0xc7, RZ ;  /* 0x000000c7070b7824 */ /* 0x000fe200078e02ff */
[-C--:B0-----:R-:W-:Y:S01]  /*6800*/  IADD3 R22, P4, PT, R30, R5.reuse, RZ ;  /* 0x000000051e167210 */ /* 0x081fe20007f9e0ff */
[----:B------:R-:W-:Y:S01]  /*6810*/  IMAD R28, R28, 0x1ae, RZ ;  /* 0x000001ae1c1c7824 */ /* 0x000fe200078e02ff */
[----:B------:R-:W-:Y:S01]  /*6820*/  IADD3 R18, P3, PT, R18, R5, RZ ;  /* 0x0000000512127210 */ /* 0x000fe20007f7e0ff */
[----:B------:R-:W-:Y:S01]  /*6830*/  IMAD R56, R56, 0x1be, RZ ;  /* 0x000001be38387824 */ /* 0x000fe200078e02ff */
[----:B------:R-:W3:Y:S01]  /*6840*/  LDG.E.U16 R12, desc[UR10][R12.64] ;  /* 0x0000000a0c0c7981 */ /* 0x000ee2000c1e1500 */
[----:B------:R-:W-:Y:S01]  /*6850*/  IMAD R30, R57, 0x1ce, RZ ;  /* 0x000001ce391e7824 */ /* 0x000fe200078e02ff */
[----:B------:R-:W-:-:S02]  /*6860*/  LEA.HI.X.SX32 R25, R3, R4, 0x1, P2 ;  /* 0x0000000403197211 */ /* 0x000fc400010f0eff */
[-C--:B------:R-:W-:Y:S02]  /*6870*/  LEA.HI.X.SX32 R19, R9, R4.reuse, 0x1, P3 ;  /* 0x0000000409137211 */ /* 0x080fe400018f0eff */
[-C--:B------:R-:W-:Y:S02]  /*6880*/  LEA.HI.X.SX32 R23, R11, R4.reuse, 0x1, P4 ;  /* 0x000000040b177211 */ /* 0x080fe400020f0eff */
[-C--:B-1----:R-:W-:Y:S01]  /*6890*/  IADD3 R26, P2, PT, R28, R5.reuse, RZ ;  /* 0x000000051c1a7210 */ /* 0x082fe20007f5e0ff */
[C---:B------:R-:W-:Y:S01]  /*68a0*/  IMAD R3, R7.reuse, 0xd7, RZ ;  /* 0x000000d707037824 */ /* 0x040fe200078e02ff */
[-C--:B------:R-:W-:Y:S01]  /*68b0*/  IADD3 R28, P3, PT, R56, R5.reuse, RZ ;  /* 0x00000005381c7210 */ /* 0x080fe20007f7e0ff */
[C---:B------:R-:W-:Y:S01]  /*68c0*/  IMAD R11, R7.reuse, 0xf7, RZ ;  /* 0x000000f7070b7824 */ /* 0x040fe200078e02ff */
[----:B------:R-:W-:Y:S01]  /*68d0*/  IADD3 R30, P4, PT, R30, R5, RZ ;  /* 0x000000051e1e7210 */ /* 0x000fe20007f9e0ff */
[C---:B------:R-:W-:Y:S01]  /*68e0*/  IMAD R5, R7.reuse, 0xdf, RZ ;  /* 0x000000df07057824 */ /* 0x040fe200078e02ff */
[C---:B------:R-:W-:Y:S01]  /*68f0*/  LEA R9, R7.reuse, -R7, 0x8 ;  /* 0x8000000707097211 */ /* 0x040fe200078e40ff */
[----:B------:R-:W-:Y:S01]  /*6900*/  IMAD R7, R7, 0xe7, RZ ;  /* 0x000000e707077824 */ /* 0x000fe200078e02ff */
[-C--:B------:R-:W-:Y:S01]  /*6910*/  LEA.HI.X.SX32 R27, R3, R4.reuse, 0x1, P2 ;  /* 0x00000004031b7211 */ /* 0x080fe200010f0eff */
[----:B------:R-:W3:Y:S01]  /*6920*/  LDG.E.U16 R18, desc[UR10][R18.64] ;  /* 0x0000000a12127981 */ /* 0x000ee2000c1e1500 */
[----:B------:R-:W-:-:S02]  /*6930*/  LEA.HI.X.SX32 R9, R9, R4, 0x1, P0 ;  /* 0x0000000409097211 */ /* 0x000fc400000f0eff */
[-C--:B------:R-:W-:Y:S01]  /*6940*/  LEA.HI.X.SX32 R29, R5, R4.reuse, 0x1, P3 ;  /* 0x00000004051d7211 */ /* 0x080fe200018f0eff */
[----:B------:R-:W3:Y:S01]  /*6950*/  LDG.E.U16 R22, desc[UR10][R22.64] ;  /* 0x0000000a16167981 */ /* 0x000ee2000c1e1500 */
[-C--:B------:R-:W-:Y:S02]  /*6960*/  LEA.HI.X.SX32 R11, R11, R4.reuse, 0x1, P1 ;  /* 0x000000040b0b7211 */ /* 0x080fe400008f0eff */
[----:B------:R-:W-:Y:S01]  /*6970*/  LEA.HI.X.SX32 R31, R7, R4, 0x1, P4 ;  /* 0x00000004071f7211 */ /* 0x000fe200020f0eff */
[----:B------:R-:W3:Y:S04]  /*6980*/  LDG.E.U16 R24, desc[UR10][R24.64] ;  /* 0x0000000a18187981 */ /* 0x000ee8000c1e1500 */
[----:B------:R-:W3:Y:S04]  /*6990*/  LDG.E.U16 R26, desc[UR10][R26.64] ;  /* 0x0000000a1a1a7981 */ /* 0x000ee8000c1e1500 */
[----:B------:R-:W3:Y:S04]  /*69a0*/  LDG.E.U16 R28, desc[UR10][R28.64] ;  /* 0x0000000a1c1c7981 */ /* 0x000ee8000c1e1500 */
[----:B------:R-:W3:Y:S04]  /*69b0*/  LDG.E.U16 R30, desc[UR10][R30.64] ;  /* 0x0000000a1e1e7981 */ /* 0x000ee8000c1e1500 */
[----:B------:R-:W3:Y:S04]  /*69c0*/  LDG.E.U16 R10, desc[UR10][R10.64] ;  /* 0x0000000a0a0a7981 */ /* 0x000ee8000c1e1500 */
[----:B------:R-:W3:Y:S01]  /*69d0*/  LDG.E.U16 R8, desc[UR10][R8.64] ;  /* 0x0000000a08087981 */ /* 0x000ee2000c1e1500 */
[----:B------:R-:W-:-:S04]  /*69e0*/  SHF.R.U32.HI R3, RZ, 0x5, R210 ;  /* 0x00000005ff037819 */ /* 0x000fc800000116d2 */
[----:B------:R-:W-:-:S13]  /*69f0*/  R2UR UR44, R3 ;  /* 0x00000000032c72ca */ /* 0x000fda00000e0000 */
[----:B------:R-:W-:-:S04]  /*6a00*/  USHF.L.U32 UR6, UR44, 0x15, URZ ;  /* 0x000000152c067899 */ /* 0x000fc800080006ff */
[----:B------:R-:W-:-:S04]  /*6a10*/  ULOP3.LUT UR6, UR6, 0x600000, URZ, 0xc0, !UPT ;  /* 0x0060000006067892 */ /* 0x000fc8000f8ec0ff */
[----:B------:R-:W-:Y:S01]  /*6a20*/  UIADD3 UR6, UPT, UPT, UR5, UR6, URZ ;  /* 0x0000000605067290 */ /* 0x000fe2000fffe0ff */
[----:B------:R-:W-:Y:S01]  /*6a30*/  LOP3.LUT R3, R6, 0x70, RZ, 0x3c, !PT ;  /* 0x0000007006037812 */ /* 0x000fe200078e3cff */
[----:B------:R-:W-:Y:S04]  /*6a40*/  STS.U16 [R55+UR4+0x2300], R231 ;  /* 0x002300e737007988 */ /* 0x000fe80008000404 */
[----:B------:R-:W-:Y:S03]  /*6a50*/  STS.U16 [R55+UR4+0x2700], R234 ;  /* 0x002700ea37007988 */ /* 0x000fe60008000404 */
[----:B------:R-:W-:Y:S01]  /*6a60*/  STTM.x64 tmem[UR6], RZ ;  /* 0x000000ff000079ed */ /* 0x000fe20008340006 */
[----:B------:R-:W-:Y:S01]  /*6a70*/  STTM.x64 tmem[UR6+0x40], RZ ;  /* 0x000040ff000079ed */ /* 0x000fe20008340006 */
        /* <DEDUP_REMOVED lines=8> */
[----:B------:R-:W-:Y:S01]  /*6b00*/  STS.U16 [R55+UR4+0x7f00], R21 ;  /* 0x007f001537007988 */ /* 0x000fe20008000404 */
[----:B------:R-:W-:Y:S01]  /*6b10*/  STTM.x64 tmem[UR6+0x80], RZ ;  /* 0x000080ff000079ed */ /* 0x000fe20008340006 */
[----:B------:R-:W-:Y:S01]  /*6b20*/  STTM.x64 tmem[UR6+0xc0], RZ ;  /* 0x0000c0ff000079ed */ /* 0x000fe20008340006 */
[----:B------:R-:W-:-:S02]  /*6b30*/  SHF.L.U32 R77, R60, 0x1, RZ ;  /* 0x000000013c4d7819 */ /* 0x000fc400000006ff */
[----:B----4-:R-:W-:Y:S02]  /*6b40*/  LEA R60, R75, R2, 0x7 ;  /* 0x000000024b3c7211 */ /* 0x010fe400078e38ff */
[----:B------:R-:W-:Y:S02]  /*6b50*/  LEA R204, P0, R2, UR7, 0x1 ;  /* 0x0000000702cc7c11 */ /* 0x000fe4000f8008ff */
[----:B------:R-:W-:Y:S02]  /*6b60*/  LEA R202, P1, R60, UR7, 0x1 ;  /* 0x000000073cca7c11 */ /* 0x000fe4000f8208ff */
[----:B------:R-:W-:Y:S02]  /*6b70*/  LEA.HI.X.SX32 R205, R2, UR8, 0x1, P0 ;  /* 0x0000000802cd7c11 */ /* 0x000fe400080f0eff */
[----:B------:R-:W-:Y:S01]  /*6b80*/  LEA.HI.X.SX32 R203, R60, UR8, 0x1, P1 ;  /* 0x000000083ccb7c11 */ /* 0x000fe200088f0eff */
[----:B------:R-:W-:-:S04]  /*6b90*/  @!UP1 UIADD3 UR8, UPT, UPT, -UR12, 0x100000, URZ ;  /* 0x001000000c089890 */ /* 0x000fc8000fffe1ff */
[----:B------:R-:W-:Y:S02]  /*6ba0*/  @!UP1 USHF.L.U32 UR9, UR8, 0xb, URZ ;  /* 0x0000000b08099899 */ /* 0x000fe400080006ff */
[----:B------:R-:W-:Y:S01]  /*6bb0*/  @!UP1 USHF.L.U32 UR8, UR8, 0x1, URZ ;  /* 0x0000000108089899 */ /* 0x000fe200080006ff */
[----:B------:R-:W-:Y:S04]  /*6bc0*/  STS.U16 [R55+UR4+0x4700], R16 ;  /* 0x0047001037007988 */ /* 0x000fe80008000404 */
[----:B--2---:R-:W-:Y:S04]  /*6bd0*/  STS.U16 [R55+UR4+0x4300], R38 ;  /* 0x0043002637007988 */ /* 0x004fe80008000404 */
[----:B-----5:R-:W-:Y:S04]  /*6be0*/  STS.U16 [R55+UR4+0x4f00], R43 ;  /* 0x004f002b37007988 */ /* 0x020fe80008000404 */
[----:B------:R-:W-:Y:S04]  /*6bf0*/  STS.U16 [R55+UR4+0x4b00], R41 ;  /* 0x004b002937007988 */ /* 0x000fe80008000404 */
[----:B---3--:R-:W-:Y:S04]  /*6c00*/  STS.U16 [R55+UR4+0x5700], R47 ;  /* 0x0057002f37007988 */ /* 0x008fe80008000404 */
        /* <DEDUP_REMOVED lines=35> */
[----:B------:R0:W-:Y:S04]  /*6e40*/  STS.U16 [R3+UR4+0x6f80], R28 ;  /* 0x006f801c03007988 */ /* 0x0001e80008000404 */
[----:B------:R0:W-:Y:S04]  /*6e50*/  STS.U16 [R3+UR4+0x7380], R30 ;  /* 0x0073801e03007988 */ /* 0x0001e80008000404 */
[----:B------:R0:W-:Y:S04]  /*6e60*/  STS.U16 [R3+UR4+0x7780], R15 ;  /* 0x0077800f03007988 */ /* 0x0001e80008000404 */
[----:B------:R-:W-:Y:S04]  /*6e70*/  STS.U16 [R3+UR4+0x7b80], R10 ;  /* 0x007b800a03007988 */ /* 0x000fe80008000404 */
[----:B------:R0:W-:Y:S01]  /*6e80*/  STS.U16 [R3+UR4+0x7f80], R8 ;  /* 0x007f800803007988 */ /* 0x0001e20008000404 */
[----:B------:R-:W0:Y:S02]  /*6e90*/  FENCE.VIEW.ASYNC.T ;  /* 0x00000000000073c6 */ /* 0x000e240000000200 */
[----:B0-----:R-:W-:Y:S01]  /*6ea0*/  BAR.SYNC.DEFER_BLOCKING 0x0 ;  /* 0x0000000000007b1d */ /* 0x001fe20000010000 */
[----:B------:R-:W-:-:S02]  /*6eb0*/  SHF.L.U32 R89, R72, 0x3, RZ ;  /* 0x0000000348597819 */ /* 0x000fc400000006ff */
[----:B------:R-:W-:-:S03]  /*6ec0*/  ISETP.GT.AND P0, PT, R248, RZ, PT ;  /* 0x000000fff800720c */ /* 0x000fc60003f04270 */
[C---:B------:R-:W-:Y:S01]  /*6ed0*/  IMAD.WIDE R138, R89.reuse, 0x2, R204 ;  /* 0x00000002598a7825 */ /* 0x040fe200078e02cc */
[----:B------:R-:W-:Y:S01]  /*6ee0*/  LEA R91, R74, R74, 0x3 ;  /* 0x0000004a4a5b7211 */ /* 0x000fe200078e18ff */
[----:B------:R-:W0:Y:S01]  /*6ef0*/  LDC R72, c[0x0][0x3d8] ;  /* 0x0000f600ff487b82 */ /* 0x000e220000000800 */
[----:B------:R-:W1:Y:S02]  /*6f00*/  FENCE.VIEW.ASYNC.S ;  /* 0x00000000000073c6 */ /* 0x000e640000000000 */
[----:B-1----:R1:W1:Y:S05]  /*6f10*/  @!UP2 SYNCS.EXCH.64 URZ, [UR4+0x1c000], UR8 ;  /* 0x01c0000804ffa5b2 */ /* 0x00226a0008000100 */
[----:B-1----:R-:W-:Y:S01]  /*6f20*/  BAR.SYNC.DEFER_BLOCKING 0x0 ;  /* 0x0000000000007b1d */ /* 0x002fe20000010000 */
[----:B------:R-:W-:Y:S01]  /*6f30*/  PRMT R63, RZ, 0x7610, R63 ;  /* 0x00007610ff3f7816 */ /* 0x000fe2000000003f */
[----:B------:R-:W-:Y:S01]  /*6f40*/  IMAD.WIDE R250, R89, 0x2, R202 ;  /* 0x0000000259fa7825 */ /* 0x000fe200078e02ca */
[----:B------:R-:W-:-:S02]  /*6f50*/  PRMT R61, RZ, 0x7610, R61 ;  /* 0x00007610ff3d7816 */ /* 0x000fc4000000003d */
[----:B------:R-:W-:Y:S01]  /*6f60*/  PRMT R59, RZ, 0x7610, R59 ;  /* 0x00007610ff3b7816 */ /* 0x000fe2000000003b */
[C---:B------:R-:W-:Y:S01]  /*6f70*/  IMAD.WIDE R248, R103.reuse, 0x2, R204 ;  /* 0x0000000267f87825 */ /* 0x040fe200078e02cc */
[----:B------:R-:W-:Y:S02]  /*6f80*/  PRMT R58, RZ, 0x7610, R58 ;  /* 0x00007610ff3a7816 */ /* 0x000fe4000000003a */
[----:B------:R-:W-:Y:S01]  /*6f90*/  MOV R88, R138 ;  /* 0x0000008a00587202 */ /* 0x000fe20000000f00 */
[----:B------:R-:W-:Y:S01]  /*6fa0*/  IMAD.WIDE R246, R103, 0x2, R202 ;  /* 0x0000000267f67825 */ /* 0x000fe200078e02ca */
[----:B------:R-:W-:Y:S02]  /*6fb0*/  MOV R89, R139 ;  /* 0x0000008b00597202 */ /* 0x000fe40000000f00 */
[----:B------:R-:W-:Y:S01]  /*6fc0*/  PRMT R57, RZ, 0x7610, R57 ;  /* 0x00007610ff397816 */ /* 0x000fe20000000039 */
[----:B------:R-:W-:Y:S01]  /*6fd0*/  IMAD.WIDE R244, R119, 0x2, R204 ;  /* 0x0000000277f47825 */ /* 0x000fe200078e02cc */
[----:B------:R-:W-:-:S03]  /*6fe0*/  PRMT R56, RZ, 0x7610, R56 ;  /* 0x00007610ff387816 */ /* 0x000fc60000000038 */
[----:B------:R-:W-:Y:S01]  /*6ff0*/  IMAD.WIDE R242, R119, 0x2, R202 ;  /* 0x0000000277f27825 */ /* 0x000fe200078e02ca */
[----:B------:R-:W-:-:S03]  /*7000*/  PRMT R55, RZ, 0x7610, R55 ;  /* 0x00007610ff377816 */ /* 0x000fc60000000037 */
[----:B------:R-:W-:Y:S01]  /*7010*/  IMAD.WIDE R136, R137, 0x2, R204 ;  /* 0x0000000289887825 */ /* 0x000fe200078e02cc */
[----:B------:R-:W-:Y:S01]  /*7020*/  PRMT R54, RZ, 0x7610, R54 ;  /* 0x00007610ff367816 */ /* 0x000fe20000000036 */
[----:B------:R-:W5:Y:S02]  /*7030*/  @P0 LDG.E.U16 R73, desc[UR10][R204.64] ;  /* 0x0000000acc490981 */ /* 0x000f64000c1e1500 */
[----:B------:R-:W-:Y:S01]  /*7040*/  IMAD.WIDE R134, R135, 0x2, R202 ;  /* 0x0000000287867825 */ /* 0x000fe200078e02ca */
[----:B------:R-:W-:Y:S01]  /*7050*/  PRMT R53, RZ, 0x7610, R53 ;  /* 0x00007610ff357816 */ /* 0x000fe20000000035 */
[----:B------:R-:W5:Y:S01]  /*7060*/  @P0 LDG.E.U16 R69, desc[UR10][R202.64] ;  /* 0x0000000aca450981 */ /* 0x000f62000c1e1500 */
[----:B------:R-:W-:Y:S01]  /*7070*/  PRMT R52, RZ, 0x7610, R52 ;  /* 0x00007610ff347816 */ /* 0x000fe20000000034 */
[----:B------:R-:W-:Y:S01]  /*7080*/  IMAD.WIDE R240, R91, 0x2, R204 ;  /* 0x000000025bf07825 */ /* 0x000fe200078e02cc */
[----:B------:R-:W-:Y:S01]  /*7090*/  PRMT R51, RZ, 0x7610, R51 ;  /* 0x00007610ff337816 */ /* 0x000fe20000000033 */
[----:B------:R-:W5:Y:S02]  /*70a0*/  @P0 LDG.E.U16 R71, desc[UR10][R88.64] ;  /* 0x0000000a58470981 */ /* 0x000f64000c1e1500 */
[C---:B------:R-:W-:Y:S01]  /*70b0*/  IMAD.WIDE R236, R105.reuse, 0x2, R204 ;  /* 0x0000000269ec7825 */ /* 0x040fe200078e02cc */
[----:B------:R-:W-:Y:S01]  /*70c0*/  PRMT R50, RZ, 0x7610, R50 ;  /* 0x00007610ff327816 */ /* 0x000fe20000000032 */
[----:B------:R-:W5:Y:S02]  /*70d0*/  @P0 LDG.E.U16 R67, desc[UR10][R250.64] ;  /* 0x0000000afa430981 */ /* 0x000f64000c1e1500 */
[----:B------:R-:W-:Y:S01]  /*70e0*/  IMAD.WIDE R234, R105, 0x2, R202 ;  /* 0x0000000269ea7825 */ /* 0x000fe200078e02ca */
[----:B------:R-:W-:Y:S01]  /*70f0*/  PRMT R49, RZ, 0x7610, R49 ;  /* 0x00007610ff317816 */ /* 0x000fe20000000031 */
[----:B------:R-:W5:Y:S02]  /*7100*/  @P0 LDG.E.U16 R65, desc[UR10][R248.64] ;  /* 0x0000000af8410981 */ /* 0x000f64000c1e1500 */
[C---:B------:R-:W-:Y:S01]  /*7110*/  IMAD.WIDE R232, R121.reuse, 0x2, R204 ;  /* 0x0000000279e87825 */ /* 0x040fe200078e02cc */
[----:B------:R-:W-:Y:S01]  /*7120*/  PRMT R48, RZ, 0x7610, R48 ;  /* 0x00007610ff307816 */ /* 0x000fe20000000030 */
[----:B------:R-:W5:Y:S02]  /*7130*/  @P0 LDG.E.U16 R63, desc[UR10][R246.64] ;  /* 0x0000000af63f0981 */ /* 0x000f64000c1e1500 */
[----:B--2---:R-:W-:Y:S01]  /*7140*/  IMAD.WIDE R230, R121, 0x2, R202 ;  /* 0x0000000279e67825 */ /* 0x004fe200078e02ca */
[----:B------:R-:W-:Y:S01]  /*7150*/  PRMT R47, RZ, 0x7610, R47 ;  /* 0x00007610ff2f7816 */ /* 0x000fe2000000002f */
[----:B------:R-:W2:Y:S02]  /*7160*/  @P0 LDG.E.U16 R61, desc[UR10][R244.64] ;  /* 0x0000000af43d0981 */ /* 0x000ea4000c1e1500 */
[C---:B---3--:R-:W-:Y:S01]  /*7170*/  IMAD.WIDE R228, R77.reuse, 0x2, R204 ;  /* 0x000000024de47825 */ /* 0x048fe200078e02cc */
[----:B----4-:R-:W-:Y:S01]  /*7180*/  PRMT R39, RZ, 0x7610, R39 ;  /* 0x00007610ff277816 */ /* 0x010fe20000000027 */
[----:B------:R-:W3:Y:S02]  /*7190*/  @P0 LDG.E.U16 R59, desc[UR10][R242.64] ;  /* 0x0000000af23b0981 */ /* 0x000ee4000c1e1500 */
[----:B------:R-:W-:Y:S01]  /*71a0*/  IMAD.WIDE R226, R77, 0x2, R202 ;  /* 0x000000024de27825 */ /* 0x000fe200078e02ca */
[----:B------:R-:W-:Y:S01]  /*71b0*/  LEA R79, R62, R62, 0x1 ;  /* 0x0000003e3e4f7211 */ /* 0x000fe200078e08ff */
[----:B------:R-:W4:Y:S02]  /*71c0*/  @P0 LDG.E.U16 R58, desc[UR10][R136.64] ;  /* 0x0000000a883a0981 */ /* 0x000f24000c1e1500 */
[C---:B------:R-:W-:Y:S01]  /*71d0*/  IMAD.WIDE R224, R93.reuse, 0x2, R204 ;  /* 0x000000025de07825 */ /* 0x040fe200078e02cc */
[----:B-----5:R-:W-:Y:S01]  /*71e0*/  PRMT R46, RZ, 0x7610, R46 ;  /* 0x00007610ff2e7816 */ /* 0x020fe2000000002e */
[----:B------:R-:W5:Y:S02]  /*71f0*/  @P0 LDG.E.U16 R57, desc[UR10][R134.64] ;  /* 0x0000000a86390981 */ /* 0x000f64000c1e1500 */
[----:B------:R-:W-:Y:S01]  /*7200*/  IMAD.WIDE R222, R93, 0x2, R202 ;  /* 0x000000025dde7825 */ /* 0x000fe200078e02ca */
[----:B------:R-:W-:Y:S01]  /*7210*/  PRMT R45, RZ, 0x7610, R45 ;  /* 0x00007610ff2d7816 */ /* 0x000fe2000000002d */
[----:B------:R-:W2:Y:S02]  /*7220*/  @P0 LDG.E.U16 R56, desc[UR10][R240.64] ;  /* 0x0000000af0380981 */ /* 0x000ea4000c1e1500 */
[C---:B------:R-:W-:Y:S01]  /*7230*/  IMAD.WIDE R220, R107.reuse, 0x2, R204 ;  /* 0x000000026bdc7825 */ /* 0x040fe200078e02cc */
[----:B------:R-:W-:Y:S01]  /*7240*/  PRMT R44, RZ, 0x7610, R44 ;  /* 0x00007610ff2c7816 */ /* 0x000fe2000000002c */
[----:B------:R-:W2:Y:S02]  /*7250*/  @P0 LDG.E.U16 R54, desc[UR10][R236.64] ;  /* 0x0000000aec360981 */ /* 0x000ea4000c1e1500 */
        /* <DEDUP_REMOVED lines=9> */
[----:B------:R-:W-:Y:S01]  /*72f0*/  IMAD R109, R83, 0x13, RZ ;  /* 0x00000013536d7824 */ /* 0x000fe200078e02ff */
[----:B------:R-:W-:Y:S01]  /*7300*/  PRMT R40, RZ, 0x7610, R40 ;  /* 0x00007610ff287816 */ /* 0x000fe20000000028 */
[----:B------:R-:W-:Y:S01]  /*7310*/  IMAD.WIDE R238, R91, 0x2, R202 ;  /* 0x000000025bee7825 */ /* 0x000fe200078e02ca */
[----:B------:R-:W2:Y:S01]  /*7320*/  @P0 LDG.E.U16 R50, desc[UR10][R228.64] ;  /* 0x0000000ae4320981 */ /* 0x000ea2000c1e1500 */
[----:B------:R-:W-:Y:S01]  /*7330*/  PRMT R38, RZ, 0x7610, R38 ;  /* 0x00007610ff267816 */ /* 0x000fe20000000026 */
[----:B------:R-:W1:Y:S02]  /*7340*/  LDCU UR8, c[0x0][0x3d0] ;  /* 0x00007a00ff0877ac */ /* 0x000e640008000800 */
[----:B------:R-:W2:Y:S01]  /*7350*/  @P0 LDG.E.U16 R55, desc[UR10][R238.64] ;  /* 0x0000000aee370981 */ /* 0x000ea2000c1e1500 */
[----:B------:R-:W-:-:S03]  /*7360*/  IMAD.WIDE R208, R79, 0x2, R204 ;  /* 0x000000024fd07825 */ /* 0x000fc600078e02cc */
[----:B------:R-:W2:Y:S01]  /*7370*/  @P0 LDG.E.U16 R49, desc[UR10][R226.64] ;  /* 0x0000000ae2310981 */ /* 0x000ea2000c1e1500 */
[----:B------:R-:W-:-:S03]  /*7380*/  IMAD.WIDE R206, R79, 0x2, R202 ;  /* 0x000000024fce7825 */ /* 0x000fc600078e02ca */
[----:B------:R-:W2:Y:S01]  /*7390*/  @P0 LDG.E.U16 R48, desc[UR10][R224.64] ;  /* 0x0000000ae0300981 */ /* 0x000ea2000c1e1500 */
[----:B------:R-:W-:-:S03]  /*73a0*/  IMAD.WIDE R200, R95, 0x2, R204 ;  /* 0x000000025fc87825 */ /* 0x000fc600078e02cc */
[----:B------:R-:W2:Y:S01]  /*73b0*/  @P0 LDG.E.U16 R47, desc[UR10][R222.64] ;  /* 0x0000000ade2f0981 */ /* 0x000ea2000c1e1500 */
[----:B------:R-:W-:Y:S01]  /*73c0*/  SHF.L.U32 R81, R64, 0x2, RZ ;  /* 0x0000000240517819 */ /* 0x000fe200000006ff */
[----:B------:R-:W-:Y:S02]  /*73d0*/  IMAD.WIDE R196, R95, 0x2, R202 ;  /* 0x000000025fc47825 */ /* 0x000fe400078e02ca */
[----:B------:R0:W2:Y:S01]  /*73e0*/  @P0 LDG.E.U16 R39, desc[UR10][R220.64] ;  /* 0x0000000adc270981 */ /* 0x0000a2000c1e1500 */
[----:B------:R-:W-:Y:S01]  /*73f0*/  PRMT R37, RZ, 0x7610, R37 ;  /* 0x00007610ff257816 */ /* 0x000fe20000000025 */
[C---:B------:R-:W-:Y:S02]  /*7400*/  IMAD.WIDE R194, R109.reuse, 0x2, R204 ;  /* 0x000000026dc27825 */ /* 0x040fe400078e02cc */
[----:B------:R-:W2:Y:S01]  /*7410*/  @P0 LDG.E.U16 R46, desc[UR10][R216.64] ;  /* 0x0000000ad82e0981 */ /* 0x000ea2000c1e1500 */
[----:B------:R-:W-:Y:S01]  /*7420*/  PRMT R36, RZ, 0x7610, R36 ;  /* 0x00007610ff247816 */ /* 0x000fe20000000024 */
[----:B------:R-:W-:-:S02]  /*7430*/  IMAD.WIDE R192, R109, 0x2, R202 ;  /* 0x000000026dc07825 */ /* 0x000fc400078e02ca */
[----:B------:R-:W2:Y:S01]  /*7440*/  @P0 LDG.E.U16 R45, desc[UR10][R214.64] ;  /* 0x0000000ad62d0981 */ /* 0x000ea2000c1e1500 */
[----:B------:R-:W-:Y:S01]  /*7450*/  PRMT R35, RZ, 0x7610, R35 ;  /* 0x00007610ff237816 */ /* 0x000fe20000000023 */
[C---:B------:R-:W-:Y:S02]  /*7460*/  IMAD.WIDE R190, R125.reuse, 0x2, R204 ;  /* 0x000000027dbe7825 */ /* 0x040fe400078e02cc */
[----:B------:R-:W2:Y:S01]  /*7470*/  @P0 LDG.E.U16 R44, desc[UR10][R212.64] ;  /* 0x0000000ad42c0981 */ /* 0x000ea2000c1e1500 */
[----:B------:R-:W-:Y:S01]  /*7480*/  PRMT R34, RZ, 0x7610, R34 ;  /* 0x00007610ff227816 */ /* 0x000fe20000000022 */
[----:B------:R-:W-:Y:S01]  /*7490*/  IMAD.WIDE R188, R125, 0x2, R202 ;  /* 0x000000027dbc7825 */ /* 0x000fe200078e02ca */
[----:B------:R-:W-:Y:S01]  /*74a0*/  PRMT R33, RZ, 0x7610, R33 ;  /* 0x00007610ff217816 */ /* 0x000fe20000000021 */
[----:B------:R-:W2:Y:S01]  /*74b0*/  @P0 LDG.E.U16 R43, desc[UR10][R208.64] ;  /* 0x0000000ad02b0981 */ /* 0x000ea2000c1e1500 */
[----:B------:R-:W-:Y:S01]  /*74c0*/  PRMT R32, RZ, 0x7610, R32 ;  /* 0x00007610ff207816 */ /* 0x000fe20000000020 */
[----:B------:R-:W-:Y:S01]  /*74d0*/  IMAD R111, R85, 0x14, RZ ;  /* 0x00000014556f7824 */ /* 0x000fe200078e02ff */
[----:B------:R-:W-:Y:S01]  /*74e0*/  PRMT R31, RZ, 0x7610, R31 ;  /* 0x00007610ff1f7816 */ /* 0x000fe2000000001f */
[----:B------:R-:W2:Y:S01]  /*74f0*/  @P0 LDG.E.U16 R42, desc[UR10][R206.64] ;  /* 0x0000000ace2a0981 */ /* 0x000ea2000c1e1500 */
[----:B------:R-:W-:Y:S01]  /*7500*/  IMAD.WIDE R186, R81, 0x2, R204 ;  /* 0x0000000251ba7825 */ /* 0x000fe200078e02cc */
[----:B------:R-:W-:-:S02]  /*7510*/  PRMT R23, RZ, 0x7610, R23 ;  /* 0x00007610ff177816 */ /* 0x000fc40000000017 */
[----:B------:R-:W-:Y:S01]  /*7520*/  LEA R83, R66, R66, 0x2 ;  /* 0x0000004242537211 */ /* 0x000fe200078e10ff */
[----:B------:R0:W2:Y:S01]  /*7530*/  @P0 LDG.E.U16 R41, desc[UR10][R200.64] ;  /* 0x0000000ac8290981 */ /* 0x0000a2000c1e1500 */
[----:B------:R-:W-:Y:S01]  /*7540*/  IMAD.WIDE R184, R81, 0x2, R202 ;  /* 0x0000000251b87825 */ /* 0x000fe200078e02ca */
[----:B------:R-:W-:-:S03]  /*7550*/  PRMT R24, RZ, 0x7610, R24 ;  /* 0x00007610ff187816 */ /* 0x000fc60000000018 */
[C---:B------:R-:W-:Y:S01]  /*7560*/  IMAD.WIDE R182, R97.reuse, 0x2, R204 ;  /* 0x0000000261b67825 */ /* 0x040fe200078e02cc */
[----:B------:R-:W2:Y:S01]  /*7570*/  @P0 LDG.E.U16 R40, desc[UR10][R196.64] ;  /* 0x0000000ac4280981 */ /* 0x000ea2000c1e1500 */
[----:B------:R-:W-:Y:S02]  /*7580*/  PRMT R25, RZ, 0x7610, R25 ;  /* 0x00007610ff197816 */ /* 0x000fe40000000019 */
[----:B------:R-:W-:Y:S01]  /*7590*/  IMAD.WIDE R180, R97, 0x2, R202 ;  /* 0x0000000261b47825 */ /* 0x000fe200078e02ca */
[----:B------:R-:W2:Y:S01]  /*75a0*/  @P0 LDG.E.U16 R38, desc[UR10][R194.64] ;  /* 0x0000000ac2260981 */ /* 0x000ea2000c1e1500 */
[----:B------:R-:W-:Y:S02]  /*75b0*/  PRMT R26, RZ, 0x7610, R26 ;  /* 0x00007610ff1a7816 */ /* 0x000fe4000000001a */
[----:B------:R-:W-:Y:S01]  /*75c0*/  IMAD R99, R82, 0xd, RZ ;  /* 0x0000000d52637824 */ /* 0x000fe200078e02ff */
[----:B------:R-:W2:Y:S01]  /*75d0*/  @P0 LDG.E.U16 R37, desc[UR10][R192.64] ;  /* 0x0000000ac0250981 */ /* 0x000ea2000c1e1500 */
[----:B------:R-:W-:Y:S01]  /*75e0*/  IMAD.WIDE R178, R111, 0x2, R204 ;  /* 0x000000026fb27825 */ /* 0x000fe200078e02cc */
[----:B------:R-:W-:-:S03]  /*75f0*/  PRMT R27, RZ, 0x7610, R27 ;  /* 0x00007610ff1b7816 */ /* 0x000fc6000000001b */
[C---:B------:R-:W-:Y:S01]  /*7600*/  IMAD.WIDE R174, R127.reuse, 0x2, R204 ;  /* 0x000000027fae7825 */ /* 0x040fe200078e02cc */
[----:B------:R-:W3:Y:S01]  /*7610*/  @P0 LDG.E.U16 R36, desc[UR10][R190.64] ;  /* 0x0000000abe240981 */ /* 0x000ee2000c1e1500 */
[----:B------:R-:W-:Y:S02]  /*7620*/  PRMT R28, RZ, 0x7610, R28 ;  /* 0x00007610ff1c7816 */ /* 0x000fe4000000001c */
[----:B------:R-:W-:Y:S01]  /*7630*/  IMAD.WIDE R172, R127, 0x2, R202 ;  /* 0x000000027fac7825 */ /* 0x000fe200078e02ca */
[----:B------:R-:W4:Y:S01]  /*7640*/  @P0 LDG.E.U16 R35, desc[UR10][R188.64] ;  /* 0x0000000abc230981 */ /* 0x000f22000c1e1500 */
[----:B------:R-:W-:Y:S02]  /*7650*/  PRMT R29, RZ, 0x7610, R29 ;  /* 0x00007610ff1d7816 */ /* 0x000fe4000000001d */
[----:B------:R-:W-:Y:S01]  /*7660*/  IMAD R113, R87, 0x15, RZ ;  /* 0x0000001557717824 */ /* 0x000fe200078e02ff */
[----:B------:R-:W4:Y:S01]  /*7670*/  @P0 LDG.E.U16 R34, desc[UR10][R186.64] ;  /* 0x0000000aba220981 */ /* 0x000f22000c1e1500 */
[----:B------:R-:W-:Y:S01]  /*7680*/  IMAD.WIDE R176, R111, 0x2, R202 ;  /* 0x000000026fb07825 */ /* 0x000fe200078e02ca */
[----:B------:R-:W-:-:S02]  /*7690*/  PRMT R30, RZ, 0x7610, R30 ;  /* 0x00007610ff1e7816 */ /* 0x000fc4000000001e */
[----:B------:R-:W-:Y:S01]  /*76a0*/  PRMT R15, RZ, 0x7610, R15 ;  /* 0x00007610ff0f7816 */ /* 0x000fe2000000000f */
[----:B------:R-:W5:Y:S01]  /*76b0*/  @P0 LDG.E.U16 R33, desc[UR10][R184.64] ;  /* 0x0000000ab8210981 */ /* 0x000f62000c1e1500 */
[----:B------:R-:W-:Y:S01]  /*76c0*/  IMAD.WIDE R170, R83, 0x2, R204 ;  /* 0x0000000253aa7825 */ /* 0x000fe200078e02cc */
[----:B------:R-:W-:-:S03]  /*76d0*/  PRMT R22, RZ, 0x7610, R22 ;  /* 0x00007610ff167816 */ /* 0x000fc60000000016 */
[----:B------:R-:W-:Y:S01]  /*76e0*/  IMAD R129, R100, 0x1d, RZ ;  /* 0x0000001d64817824 */ /* 0x000fe200078e02ff */
[----:B------:R-:W5:Y:S01]  /*76f0*/  @P0 LDG.E.U16 R32, desc[UR10][R182.64] ;  /* 0x0000000ab6200981 */ /* 0x000f62000c1e1500 */
[----:B------:R-:W-:Y:S01]  /*7700*/  IMAD.WIDE R168, R83, 0x2, R202 ;  /* 0x0000000253a87825 */ /* 0x000fe200078e02ca */
[----:B------:R-:W-:Y:S02]  /*7710*/  PRMT R21, RZ, 0x7610, R21 ;  /* 0x00007610ff157816 */ /* 0x000fe40000000015 */
        /* <DEDUP_REMOVED lines=10> */
[C---:B------:R-:W-:Y:S01]  /*77c0*/  IMAD.WIDE R162, R113.reuse, 0x2, R204 ;  /* 0x0000000271a27825 */ /* 0x040fe200078e02cc */
        /* <DEDUP_REMOVED lines=8> */
[----:B------:R-:W-:-:S03]  /*7850*/  PRMT R5, RZ, 0x7610, R5 ;  /* 0x00007610ff057816 */ /* 0x000fc60000000005 */
[C---:B------:R-:W-:Y:S01]  /*7860*/  IMAD.WIDE R146, R115.reuse, 0x2, R204 ;  /* 0x0000000273927825 */ /* 0x040fe200078e02cc */
[----:B------:R-:W5:Y:S01]  /*7870*/  @P0 LDG.E.U16 R27, desc[UR10][R170.64] ;  /* 0x0000000aaa1b0981 */ /* 0x000f62000c1e1500 */
[----:B------:R-:W-:Y:S02]  /*7880*/  LEA R75, R86, -R86, 0x4 ;  /* 0x80000056564b7211 */ /* 0x000fe400078e20ff */
[----:B------:R-:W-:Y:S01]  /*7890*/  IMAD.WIDE R144, R115, 0x2, R202 ;  /* 0x0000000273907825 */ /* 0x000fe200078e02ca */
[----:B------:R-:W5:Y:S01]  /*78a0*/  @P0 LDG.E.U16 R28, desc[UR10][R168.64] ;  /* 0x0000000aa81c0981 */ /* 0x000f62000c1e1500 */
[----:B------:R-:W-:Y:S02]  /*78b0*/  PRMT R6, RZ, 0x7610, R6 ;  /* 0x00007610ff067816 */ /* 0x000fe40000000006 */
[----:B------:R-:W-:Y:S01]  /*78c0*/  PRMT R7, RZ, 0x7610, R7 ;  /* 0x00007610ff077816 */ /* 0x000fe20000000007 */
[----:B------:R-:W-:Y:S01]  /*78d0*/  IMAD.WIDE R156, R129, 0x2, R202 ;  /* 0x00000002819c7825 */ /* 0x000fe200078e02ca */
[----:B------:R-:W5:Y:S01]  /*78e0*/  @P0 LDG.E.U16 R29, desc[UR10][R166.64] ;  /* 0x0000000aa61d0981 */ /* 0x000f62000c1e1500 */
[----:B------:R-:W-:-:S02]  /*78f0*/  PRMT R8, RZ, 0x7610, R8 ;  /* 0x00007610ff087816 */ /* 0x000fc40000000008 */
[----:B------:R-:W-:Y:S01]  /*7900*/  IMAD R117, R90, 0x17, RZ ;  /* 0x000000175a757824 */ /* 0x000fe200078e02ff */
[----:B------:R-:W5:Y:S01]  /*7910*/  @P0 LDG.E.U16 R30, desc[UR10][R164.64] ;  /* 0x0000000aa41e0981 */ /* 0x000f62000c1e1500 */
[----:B------:R-:W-:Y:S01]  /*7920*/  IMAD R85, R68, 0x6, RZ ;  /* 0x0000000644557824 */ /* 0x000fe200078e02ff */
[----:B------:R-:W-:Y:S02]  /*7930*/  PRMT R9, RZ, 0x7610, R9 ;  /* 0x00007610ff097816 */ /* 0x000fe40000000009 */
[----:B------:R0:W-:Y:S01]  /*7940*/  STL.64 [R1+0x420], R138 ;  /* 0x0004208a01007387 */ /* 0x0001e20000100a00 */
[----:B------:R-:W-:Y:S02]  /*7950*/  PRMT R10, RZ, 0x7610, R10 ;  /* 0x00007610ff0a7816 */ /* 0x000fe4000000000a */
[----:B------:R-:W-:Y:S01]  /*7960*/  PRMT R11, RZ, 0x7610, R11 ;  /* 0x00007610ff0b7816 */ /* 0x000fe2000000000b */
[----:B------:R-:W5:Y:S01]  /*7970*/  @P0 LDG.E.U16 R15, desc[UR10][R162.64] ;  /* 0x0000000aa20f0981 */ /* 0x000f62000c1e1500 */
[----:B------:R-:W-:Y:S01]  /*7980*/  IMAD.WIDE R154, R85, 0x2, R204 ;  /* 0x00000002559a7825 */ /* 0x000fe200078e02cc */
[----:B------:R-:W-:-:S02]  /*7990*/  LEA R87, R70, -R70, 0x3 ;  /* 0x8000004646577211 */ /* 0x000fc400078e18ff */
[----:B------:R-:W-:Y:S01]  /*79a0*/  LEA R133, R104, -R104, 0x5 ;  /* 0x8000006868857211 */ /* 0x000fe200078e28ff */
[----:B------:R-:W5:Y:S01]  /*79b0*/  @P0 LDG.E.U16 R22, desc[UR10][R160.64] ;  /* 0x0000000aa0160981 */ /* 0x000f62000c1e1500 */
[----:B------:R-:W-:Y:S01]  /*79c0*/  IMAD.WIDE R152, R85, 0x2, R202 ;  /* 0x0000000255987825 */ /* 0x000fe200078e02ca */
[----:B------:R-:W-:Y:S02]  /*79d0*/  PRMT R12, RZ, 0x7610, R12 ;  /* 0x00007610ff0c7816 */ /* 0x000fe4000000000c */
[----:B------:R-:W-:Y:S01]  /*79e0*/  PRMT R13, RZ, 0x7610, R13 ;  /* 0x00007610ff0d7816 */ /* 0x000fe2000000000d */
[----:B------:R-:W5:Y:S01]  /*79f0*/  @P0 LDG.E.U16 R21, desc[UR10][R158.64] ;  /* 0x0000000a9e150981 */ /* 0x000f62000c1e1500 */
[----:B------:R-:W-:Y:S01]  /*7a00*/  IMAD.WIDE R150, R101, 0x2, R204 ;  /* 0x0000000265967825 */ /* 0x000fe200078e02cc */
[----:B------:R-:W-:Y:S01]  /*7a10*/  PRMT R14, RZ, 0x7610, R14 ;  /* 0x00007610ff0e7816 */ /* 0x000fe2000000000e */
[----:B------:R-:W-:-:S04]  /*7a20*/  @!UP1 UIADD3 UR14, UPT, UPT, -UR12, 0x100000, URZ ;  /* 0x001000000c0e9890 */ /* 0x000fc8000fffe1ff */
[----:B------:R-:W-:Y:S02]  /*7a30*/  @!UP1 USHF.L.U32 UR15, UR14, 0xb, URZ ;  /* 0x0000000b0e0f9899 */ /* 0x000fe400080006ff */
[----:B------:R-:W-:Y:S01]  /*7a40*/  @!UP1 USHF.L.U32 UR14, UR14, 0x1, URZ ;  /* 0x000000010e0e9899 */ /* 0x000fe200080006ff */
[----:B------:R-:W5:Y:S01]  /*7a50*/  @P0 LDG.E.U16 R20, desc[UR10][R156.64] ;  /* 0x0000000a9c140981 */ /* 0x000f62000c1e1500 */
[----:B------:R-:W-:Y:S01]  /*7a60*/  IMAD.WIDE R148, R101, 0x2, R202 ;  /* 0x0000000265947825 */ /* 0x000fe200078e02ca */
[----:B------:R-:W-:Y:S01]  /*7a70*/  VOTEU.ALL UP2, P6 ;  /* 0x0000000000ff7886 */ /* 0x000fe20003040000 */
[----:B------:R-:W-:Y:S01]  /*7a80*/  LOP3.LUT R2, R210, 0x1f, RZ, 0xc0, !PT ;  /* 0x0000001fd2027812 */ /* 0x000fe200078ec0ff */
[----:B------:R-:W5:Y:S01]  /*7a90*/  @P0 LDG.E.U16 R19, desc[UR10][R154.64] ;  /* 0x0000000a9a130981 */ /* 0x000f62000c1e1500 */
[C---:B------:R-:W-:Y:S01]  /*7aa0*/  IMAD.WIDE R142, R131.reuse, 0x2, R204 ;  /* 0x00000002838e7825 */ /* 0x040fe200078e02cc */
[----:B-1----:R-:W-:Y:S01]  /*7ab0*/  UIMAD UR8, UR13, UR8, URZ ;  /* 0x000000080d0872a4 */ /* 0x002fe2000f8e02ff */
[----:B------:R-:W1:Y:S01]  /*7ac0*/  LDC R64, c[0x0][0x3d8] ;  /* 0x0000f600ff407b82 */ /* 0x000e620000000800 */
[----:B------:R-:W5:Y:S01]  /*7ad0*/  @P0 LDG.E.U16 R18, desc[UR10][R152.64] ;  /* 0x0000000a98120981 */ /* 0x000f62000c1e1500 */
[----:B------:R-:W-:-:S03]  /*7ae0*/  IMAD.WIDE R140, R131, 0x2, R202 ;  /* 0x00000002838c7825 */ /* 0x000fc600078e02ca */
[----:B------:R-:W5:Y:S01]  /*7af0*/  @P0 LDG.E.U16 R17, desc[UR10][R150.64] ;  /* 0x0000000a96110981 */ /* 0x000f62000c1e1500 */
[C---:B0-----:R-:W-:Y:S01]  /*7b00*/  IMAD.WIDE R138, R87.reuse, 0x2, R204 ;  /* 0x00000002578a7825 */ /* 0x041fe200078e02cc */
[----:B------:R0:W0:Y:S02]  /*7b10*/  @!UP2 SYNCS.EXCH.64 URZ, [UR4+0x1c008], UR14 ;  /* 0x01c0080e04ffa5b2 */ /* 0x0000240008000100 */
[----:B------:R-:W5:Y:S01]  /*7b20*/  @P0 LDG.E.U16 R16, desc[UR10][R148.64] ;  /* 0x0000000a94100981 */ /* 0x000f62000c1e1500 */
[----:B------:R-:W-:-:S03]  /*7b30*/  IMAD.WIDE R86, R87, 0x2, R202 ;  /* 0x0000000257567825 */ /* 0x000fc600078e02ca */
[----:B------:R-:W5:Y:S01]  /*7b40*/  @P0 LDG.E.U16 R3, desc[UR10][R146.64] ;  /* 0x0000000a92030981 */ /* 0x000f62000c1e1500 */
[----:B------:R-:W-:-:S03]  /*7b50*/  IMAD.WIDE R84, R75, 0x2, R204 ;  /* 0x000000024b547825 */ /* 0x000fc600078e02cc */
[----:B------:R-:W5:Y:S01]  /*7b60*/  @P0 LDG.E.U16 R4, desc[UR10][R144.64] ;  /* 0x0000000a90040981 */ /* 0x000f62000c1e1500 */
[----:B------:R-:W-:-:S03]  /*7b70*/  IMAD.WIDE R82, R75, 0x2, R202 ;  /* 0x000000024b527825 */ /* 0x000fc600078e02ca */
[----:B------:R-:W5:Y:S01]  /*7b80*/  @P0 LDG.E.U16 R5, desc[UR10][R142.64] ;  /* 0x0000000a8e050981 */ /* 0x000f62000c1e1500 */
[C---:B------:R-:W-:Y:S01]  /*7b90*/  IMAD.WIDE R80, R117.reuse, 0x2, R204 ;  /* 0x0000000275507825 */ /* 0x040fe200078e02cc */
[----:B------:R-:W0:Y:S02]  /*7ba0*/  LDC R66, c[0x0][0x3d8] ;  /* 0x0000f600ff427b82 */ /* 0x000e240000000800 */
[----:B------:R-:W5:Y:S01]  /*7bb0*/  @P0 LDG.E.U16 R6, desc[UR10][R140.64] ;  /* 0x0000000a8c060981 */ /* 0x000f62000c1e1500 */
[----:B------:R-:W-:-:S03]  /*7bc0*/  IMAD.WIDE R78, R117, 0x2, R202 ;  /* 0x00000002754e7825 */ /* 0x000fc600078e02ca */
[----:B------:R-:W5:Y:S01]  /*7bd0*/  @P0 LDG.E.U16 R7, desc[UR10][R138.64] ;  /* 0x0000000a8a070981 */ /* 0x000f62000c1e1500 */
[C---:B------:R-:W-:Y:S01]  /*7be0*/  IMAD.WIDE R76, R133.reuse, 0x2, R204 ;  /* 0x00000002854c7825 */ /* 0x040fe200078e02cc */
[----:B------:R-:W0:Y:S02]  /*7bf0*/  LDC R68, c[0x0][0x3d8] ;  /* 0x0000f600ff447b82 */ /* 0x000e240000000800 */
[----:B------:R-:W5:Y:S04]  /*7c00*/  @P0 LDG.E.U16 R8, desc[UR10][R86.64] ;  /* 0x0000000a56080981 */ /* 0x000f68000c1e1500 */
[----:B------:R-:W5:Y:S02]  /*7c10*/  @P0 LDG.E.U16 R9, desc[UR10][R84.64] ;  /* 0x0000000a54090981 */ /* 0x000f64000c1e1500 */
[----:B------:R-:W0:Y:S02]  /*7c20*/  LDC R70, c[0x0][0x3d8] ;  /* 0x0000f600ff467b82 */ /* 0x000e240000000800 */
[----:B------:R-:W5:Y:S04]  /*7c30*/  @P0 LDG.E.U16 R10, desc[UR10][R82.64] ;  /* 0x0000000a520a0981 */ /* 0x000f68000c1e1500 */
[----:B------:R0:W5:Y:S04]  /*7c40*/  @P0 LDG.E.U16 R11, desc[UR10][R80.64] ;  /* 0x0000000a500b0981 */ /* 0x000168000c1e1500 */
[----:B------:R0:W5:Y:S04]  /*7c50*/  @P0 LDG.E.U16 R12, desc[UR10][R78.64] ;  /* 0x0000000a4e0c0981 */ /* 0x000168000c1e1500 */
[----:B------:R0:W5:Y:S01]  /*7c60*/  @P0 LDG.E.U16 R13, desc[UR10][R76.64] ;  /* 0x0000000a4c0d0981 */ /* 0x000162000c1e1500 */
[----:B------:R-:W-:-:S05]  /*7c70*/  IMAD.WIDE R74, R133, 0x2, R202 ;  /* 0x00000002854a7825 */ /* 0x000fca00078e02ca */
[----:B------:R0:W5:Y:S04]  /*7c80*/  @P0 LDG.E.U16 R14, desc[UR10][R74.64] ;  /* 0x0000000a4a0e0981 */ /* 0x000168000c1e1500 */
[----:B------:R-:W-:Y:S04]  /*7c90*/  STL.64 [R1+0x418], R250 ;  /* 0x000418fa01007387 */ /* 0x000fe80000100a00 */
        /* <DEDUP_REMOVED lines=16> */
[----:B------:R0:W-:Y:S04]  /*7da0*/  STL.64 [R1+0x390], R220 ;  /* 0x000390dc01007387 */ /* 0x0001e80000100a00 */
[----:B------:R-:W-:Y:S04]  /*7db0*/  STL.64 [R1+0x388], R216 ;  /* 0x000388d801007387 */ /* 0x000fe80000100a00 */
[----:B------:R-:W-:Y:S04]  /*7dc0*/  STL.64 [R1+0x338], R214 ;  /* 0x000338d601007387 */ /* 0x000fe80000100a00 */
[----:B------:R-:W-:Y:S01]  /*7dd0*/  STL.64 [R1+0x330], R212 ;  /* 0x000330d401007387 */ /* 0x000fe20000100a00 */
[----:B0-----:R-:W0:Y:S03]  /*7de0*/  LDC.64 R220, c[0x0][0x390] ;  /* 0x0000e400ffdc7b82 */ /* 0x001e260000000a00 */
[----:B------:R-:W-:Y:S04]  /*7df0*/  STL.64 [R1+0x458], R208 ;  /* 0x000458d001007387 */ /* 0x000fe80000100a00 */
[----:B------:R-:W-:Y:S04]  /*7e00*/  STL.64 [R1+0x450], R206 ;  /* 0x000450ce01007387 */ /* 0x000fe80000100a00 */
[----:B------:R1:W-:Y:S04]  /*7e10*/  STL.64 [R1+0x3f0], R200 ;  /* 0x0003f0c801007387 */ /* 0x0003e80000100a00 */
[----:B------:R-:W-:Y:S01]  /*7e20*/  STL.64 [R1+0x3e8], R196 ;  /* 0x0003e8c401007387 */ /* 0x000fe20000100a00 */
[----:B-1----:R-:W-:-:S04]  /*7e30*/  LEA R200, R0, R199, 0x6 ;  /* 0x000000c700c87211 */ /* 0x002fc800078e30ff */
[C---:B------:R-:W-:Y:S01]  /*7e40*/  LOP3.LUT R62, R200.reuse, 0x10, RZ, 0x3c, !PT ;  /* 0x00000010c83e7812 */ /* 0x040fe200078e3cff */
[----:B------:R-:W-:Y:S04]  /*7e50*/  STS.U16 [R200+UR4+0x10000], R73 ;  /* 0x01000049c8007988 */ /* 0x000fe80008000404 */
[----:B------:R1:W-:Y:S04]  /*7e60*/  STS.U16 [R200+UR4+0x12000], R69 ;  /* 0x01200045c8007988 */ /* 0x0003e80008000404 */
[----:B------:R-:W-:Y:S04]  /*7e70*/  STS.U16 [R200+UR4+0x10400], R71 ;  /* 0x01040047c8007988 */ /* 0x000fe80008000404 */
[----:B------:R-:W-:Y:S01]  /*7e80*/  STS.U16 [R200+UR4+0x12400], R67 ;  /* 0x01240043c8007988 */ /* 0x000fe20008000404 */
[----:B------:R-:W-:Y:S01]  /*7e90*/  LOP3.LUT R60, R200, 0x20, RZ, 0x3c, !PT ;  /* 0x00000020c83c7812 */ /* 0x000fe200078e3cff */
[----:B------:R-:W-:Y:S01]  /*7ea0*/  USHF.L.U32 UR7, UR8, 0x1, URZ ;  /* 0x0000000108077899 */ /* 0x000fe200080006ff */
[----:B------:R-:W-:Y:S01]  /*7eb0*/  IMAD R2, R2, UR45, RZ ;  /* 0x0000002d02027c24 */ /* 0x000fe2000f8e02ff */
[----:B------:R0:W-:Y:S04]  /*7ec0*/  STS.U16 [R200+UR4+0x10800], R65 ;  /* 0x01080041c8007988 */ /* 0x0001e80008000404 */
[----:B------:R4:W-:Y:S01]  /*7ed0*/  STS.U16 [R200+UR4+0x12800], R63 ;  /* 0x0128003fc8007988 */ /* 0x0009e20008000404 */
[----:B-1----:R-:W1:Y:S03]  /*7ee0*/  LDC R69, c[0x0][0x3d8] ;  /* 0x0000f600ff457b82 */ /* 0x002e660000000800 */
[----:B--2---:R-:W-:Y:S04]  /*7ef0*/  STS.U16 [R200+UR4+0x10c00], R61 ;  /* 0x010c003dc8007988 */ /* 0x004fe80008000404 */
[----:B---3--:R-:W-:Y:S01]  /*7f00*/  STS.U16 [R200+UR4+0x12c00], R59 ;  /* 0x012c003bc8007988 */ /* 0x008fe20008000404 */
[----:B0-----:R-:W0:Y:S03]  /*7f10*/  LDC R65, c[0x0][0x3d8] ;  /* 0x0000f600ff417b82 */ /* 0x001e260000000800 */
[----:B------:R-:W-:Y:S04]  /*7f20*/  STL.64 [R1+0x380], R194 ;  /* 0x000380c201007387 */ /* 0x000fe80000100a00 */
[----:B----4-:R2:W-:Y:S01]  /*7f30*/  STS.U16 [R62+UR4+0x10080], R58 ;  /* 0x0100803a3e007988 */ /* 0x0105e20008000404 */
[----:B------:R-:W3:Y:S03]  /*7f40*/  LDC R63, c[0x0][0x3d8] ;  /* 0x0000f600ff3f7b82 */ /* 0x000ee60000000800 */
[----:B------:R-:W-:Y:S04]  /*7f50*/  STL.64 [R1+0x378], R192 ;  /* 0x000378c001007387 */ /* 0x000fe80000100a00 */
[----:B-----5:R-:W-:Y:S01]  /*7f60*/  STS.U16 [R62+UR4+0x12080], R57 ;  /* 0x012080393e007988 */ /* 0x020fe20008000404 */
[----:B------:R-:W4:Y:S03]  /*7f70*/  LDC R67, c[0x0][0x3d8] ;  /* 0x0000f600ff437b82 */ /* 0x000f260000000800 */
[----:B------:R-:W-:Y:S04]  /*7f80*/  STL.64 [R1+0x328], R190 ;  /* 0x000328be01007387 */ /* 0x000fe80000100a00 */
[----:B------:R5:W-:Y:S01]  /*7f90*/  STS.U16 [R62+UR4+0x10480], R56 ;  /* 0x010480383e007988 */ /* 0x000be20008000404 */
[----:B------:R-:W-:Y:S01]  /*7fa0*/  UIMAD.WIDE UR8, UR8, 0x2, URZ ;  /* 0x00000002080878a5 */ /* 0x000fe2000f8e02ff */
[----:B--2---:R-:W2:Y:S02]  /*7fb0*/  LDC R58, c[0x0][0x3d8] ;  /* 0x0000f600ff3a7b82 */ /* 0x004ea40000000800 */
[----:B------:R-:W-:Y:S04]  /*7fc0*/  STL.64 [R1+0x320], R188 ;  /* 0x000320bc01007387 */ /* 0x000fe80000100a00 */
[----:B------:R-:W-:Y:S01]  /*7fd0*/  STS.U16 [R62+UR4+0x12480], R55 ;  /* 0x012480373e007988 */ /* 0x000fe20008000404 */
[----:B------:R-:W-:Y:S01]  /*7fe0*/  UIADD3 UR13, UPT, UPT, UR44, 0x3c, URZ ;  /* 0x0000003c2c0d7890 */ /* 0x000fe2000fffe0ff */
[----:B-----5:R-:W5:Y:S02]  /*7ff0*/  LDC R56, c[0x0][0x3d8] ;  /* 0x0000f600ff387b82 */ /* 0x020f640000000800 */
[----:B------:R-:W-:Y:S01]  /*8000*/  STL.64 [R1+0x448], R186 ;  /* 0x000448ba01007387 */ /* 0x000fe20000100a00 */
[----:B------:R-:W-:-:S02]  /*8010*/  UIADD3 UR14, UPT, UPT, UR44, 0x5c, URZ ;  /* 0x0000005c2c0e7890 */ /* 0x000fc4000fffe0ff */
[----:B------:R-:W-:Y:S01]  /*8020*/  UIADD3 UR15, UPT, UPT, UR44, 0x7c, URZ ;  /* 0x0000007c2c0f7890 */ /* 0x000fe2000fffe0ff */
[----:B------:R0:W-:Y:S01]  /*8030*/  STS.U16 [R62+UR4+0x10880], R54 ;  /* 0x010880363e007988 */ /* 0x0001e20008000404 */
[----:B------:R-:W-:Y:S02]  /*8040*/  UIADD3 UR16, UPT, UPT, UR44, 0x9c, URZ ;  /* 0x0000009c2c107890 */ /* 0x000fe4000fffe0ff */
[----:B------:R-:W-:Y:S01]  /*8050*/  UIADD3 UR17, UPT, UPT, UR44, 0xbc, URZ ;  /* 0x000000bc2c117890 */ /* 0x000fe2000fffe0ff */
[----:B------:R-:W-:Y:S01]  /*8060*/  STL.64 [R1+0x440], R184 ;  /* 0x000440b801007387 */ /* 0x000fe20000100a00 */
[----:B------:R-:W-:Y:S02]  /*8070*/  UIADD3 UR18, UPT, UPT, UR44, 0xdc, URZ ;  /* 0x000000dc2c127890 */ /* 0x000fe4000fffe0ff */
[----:B------:R-:W-:Y:S01]  /*8080*/  UIADD3 UR19, UPT, UPT, UR44, 0xfc, URZ ;  /* 0x000000fc2c137890 */ /* 0x000fe2000fffe0ff */
[----:B------:R-:W-:Y:S01]  /*8090*/  STS.U16 [R62+UR4+0x12880], R53 ;  /* 0x012880353e007988 */ /* 0x000fe20008000404 */
[----:B---3--:R-:W-:Y:S01]  /*80a0*/  IMAD R63, R63, UR15, RZ ;  /* 0x0000000f3f3f7c24 */ /* 0x008fe2000f8e02ff */
[----:B0-----:R-:W0:Y:S01]  /*80b0*/  LDC R54, c[0x0][0x3d8] ;  /* 0x0000f600ff367b82 */ /* 0x001e220000000800 */
[----:B------:R-:W-:Y:S01]  /*80c0*/  VOTEU.ALL UP2, P6 ;  /* 0x0000000000ff7886 */ /* 0x000fe20003040000 */
[----:B------:R-:W-:Y:S01]  /*80d0*/  STL.64 [R1+0x3e0], R182 ;  /* 0x0003e0b601007387 */ /* 0x000fe20000100a00 */
[----:B------:R-:W3:Y:S03]  /*80e0*/  LDCU UR8, c[0x0][0x3a8] ;  /* 0x00007500ff0877ac */ /* 0x000ee60008000800 */
[----:B------:R1:W-:Y:S04]  /*80f0*/  STS.U16 [R62+UR4+0x10c80], R52 ;  /* 0x010c80343e007988 */ /* 0x0003e80008000404 */
[----:B------:R-:W-:Y:S04]  /*8100*/  STL.64 [R1+0x3d0], R180 ;  /* 0x0003d0b401007387 */ /* 0x000fe80000100a00 */
[----:B------:R2:W-:Y:S04]  /*8110*/  STS.U16 [R62+UR4+0x12c80], R51 ;  /* 0x012c80333e007988 */ /* 0x0005e80008000404 */
[----:B------:R-:W-:Y:S01]  /*8120*/  STL.64 [R1+0x370], R178 ;  /* 0x000370b201007387 */ /* 0x000fe20000100a00 */
[----:B-1----:R-:W-:-:S03]  /*8130*/  LOP3.LUT R52, R200, 0x30, RZ, 0x3c, !PT ;  /* 0x00000030c8347812 */ /* 0x002fc600078e3cff */
[----:B------:R1:W-:Y:S01]  /*8140*/  STS.U16 [R60+UR4+0x10100], R50 ;  /* 0x010100323c007988 */ /* 0x0003e20008000404 */
[----:B--2---:R-:W2:Y:S03]  /*8150*/  LDC R62, c[0x0][0x3d8] ;  /* 0x0000f600ff3e7b82 */ /* 0x004ea60000000800 */
[----:B------:R-:W-:Y:S04]  /*8160*/  STL.64 [R1+0x368], R176 ;  /* 0x000368b001007387 */ /* 0x000fe80000100a00 */
[----:B------:R-:W-:Y:S01]  /*8170*/  STS.U16 [R60+UR4+0x12100], R49 ;  /* 0x012100313c007988 */ /* 0x000fe20008000404 */
[----:B-1----:R-:W1:Y:S03]  /*8180*/  LDC R50, c[0x0][0x3d8] ;  /* 0x0000f600ff327b82 */ /* 0x002e660000000800 */
[----:B------:R-:W-:Y:S04]  /*8190*/  STL.64 [R1+0x318], R174 ;  /* 0x000318ae01007387 */ /* 0x000fe80000100a00 */
[----:B------:R0:W-:Y:S01]  /*81a0*/  STS.U16 [R60+UR4+0x10500], R48 ;  /* 0x010500303c007988 */ /* 0x0001e20008000404 */
[----:B------:R-:W1:Y:S03]  /*81b0*/  LDC R51, c[0x0][0x3d8] ;  /* 0x0000f600ff337b82 */ /* 0x000e660000000800 */
[----:B------:R-:W-:Y:S04]  /*81c0*/  STL.64 [R1+0x310], R172 ;  /* 0x000310ac01007387 */ /* 0x000fe80000100a00 */
[----:B------:R3:W-:Y:S01]  /*81d0*/  STS.U16 [R60+UR4+0x12500], R47 ;  /* 0x0125002f3c007988 */ /* 0x0007e20008000404 */
[----:B0-----:R-:W0:Y:S03]  /*81e0*/  LDC R48, c[0x0][0x3d8] ;  /* 0x0000f600ff307b82 */ /* 0x001e260000000800 */
[----:B------:R-:W-:Y:S04]  /*81f0*/  STL.64 [R1+0x438], R170 ;  /* 0x000438aa01007387 */ /* 0x000fe80000100a00 */
[----:B------:R2:W-:Y:S01]  /*8200*/  STS.U16 [R60+UR4+0x10900], R39 ;  /* 0x010900273c007988 */ /* 0x0005e20008000404 */
[----:B------:R-:W-:Y:S01]  /*8210*/  IMAD R65, R65, UR16, RZ ;  /* 0x0000001041417c24 */ /* 0x000fe2000f8e02ff */
[----:B---3--:R-:W3:Y:S02]  /*8220*/  LDC R47, c[0x0][0x3d8] ;  /* 0x0000f600ff2f7b82 */ /* 0x008ee40000000800 */
[----:B------:R-:W-:Y:S04]  /*8230*/  STL.64 [R1+0x430], R168 ;  /* 0x000430a801007387 */ /* 0x000fe80000100a00 */
[----:B------:R2:W-:Y:S01]  /*8240*/  STS.U16 [R60+UR4+0x12900], R46 ;  /* 0x0129002e3c007988 */ /* 0x0005e20008000404 */
[----:B----4-:R-:W-:Y:S01]  /*8250*/  IMAD R67, R67, UR17, RZ ;  /* 0x0000001143437c24 */ /* 0x010fe2000f8e02ff */
[----:B------:R-:W4:Y:S02]  /*8260*/  LDC R49, c[0x0][0x3d8] ;  /* 0x0000f600ff317b82 */ /* 0x000f240000000800 */
[----:B------:R-:W-:Y:S04]  /*8270*/  STL.64 [R1+0x3c8], R166 ;  /* 0x0003c8a601007387 */ /* 0x000fe80000100a00 */
[----:B------:R1:W-:Y:S01]  /*8280*/  STS.U16 [R60+UR4+0x10d00], R45 ;  /* 0x010d002d3c007988 */ /* 0x0003e20008000404 */
[C---:B--2---:R-:W-:Y:S01]  /*8290*/  LOP3.LUT R39, R200.reuse, 0x40, RZ, 0x3c, !PT ;  /* 0x00000040c8277812 */ /* 0x044fe200078e3cff */
[----:B------:R-:W2:Y:S02]  /*82a0*/  LDC R46, c[0x0][0x3d8] ;  /* 0x0000f600ff2e7b82 */ /* 0x000ea40000000800 */
[----:B------:R-:W-:Y:S04]  /*82b0*/  STL.64 [R1+0x3c0], R164 ;  /* 0x0003c0a401007387 */ /* 0x000fe80000100a00 */
[----:B------:R0:W-:Y:S01]  /*82c0*/  STS.U16 [R60+UR4+0x12d00], R44 ;  /* 0x012d002c3c007988 */ /* 0x0001e20008000404 */
[----:B-1----:R-:W-:Y:S01]  /*82d0*/  IMAD R51, R51, UR14, RZ ;  /* 0x0000000e33337c24 */ /* 0x002fe2000f8e02ff */
[----:B------:R-:W1:Y:S02]  /*82e0*/  LDC R45, c[0x0][0x3d8] ;  /* 0x0000f600ff2d7b82 */ /* 0x000e640000000800 */
[----:B------:R-:W-:Y:S04]  /*82f0*/  STL.64 [R1+0x2d0], R162 ;  /* 0x0002d0a201007387 */ /* 0x000fe80000100a00 */
[----:B------:R3:W-:Y:S02]  /*8300*/  STS.U16 [R52+UR4+0x10180], R43 ;  /* 0x0101802b34007988 */ /* 0x0007e40008000404 */
[----:B0-----:R-:W0:Y:S02]  /*8310*/  LDC R44, c[0x0][0x3d8] ;  /* 0x0000f600ff2c7b82 */ /* 0x001e240000000800 */
[----:B------:R-:W-:Y:S04]  /*8320*/  STL.64 [R1+0x360], R160 ;  /* 0x000360a001007387 */ /* 0x000fe80000100a00 */
[----:B------:R-:W-:Y:S02]  /*8330*/  STS.U16 [R52+UR4+0x12180], R42 ;  /* 0x0121802a34007988 */ /* 0x000fe40008000404 */
[----:B------:R-:W0:Y:S02]  /*8340*/  LDC R60, c[0x0][0x3d8] ;  /* 0x0000f600ff3c7b82 */ /* 0x000e240000000800 */
[----:B------:R-:W-:Y:S04]  /*8350*/  STL.64 [R1+0x2a8], R158 ;  /* 0x0002a89e01007387 */ /* 0x000fe80000100a00 */
[----:B------:R4:W-:Y:S01]  /*8360*/  STS.U16 [R52+UR4+0x10580], R41 ;  /* 0x0105802934007988 */ /* 0x0009e20008000404 */
[----:B------:R-:W-:Y:S01]  /*8370*/  IMAD R69, R69, UR18, RZ ;  /* 0x0000001245457c24 */ /* 0x000fe2000f8e02ff */
[----:B---3--:R-:W3:Y:S02]  /*8380*/  LDC R43, c[0x0][0x3d8] ;  /* 0x0000f600ff2b7b82 */ /* 0x008ee40000000800 */
[----:B------:R-:W-:Y:S04]  /*8390*/  STL.64 [R1+0x308], R156 ;  /* 0x0003089c01007387 */ /* 0x000fe80000100a00 */
[----:B------:R2:W-:Y:S02]  /*83a0*/  STS.U16 [R52+UR4+0x12580], R40 ;  /* 0x0125802834007988 */ /* 0x0005e40008000404 */
[----:B----4-:R-:W4:Y:S02]  /*83b0*/  LDC R41, c[0x0][0x3d8] ;  /* 0x0000f600ff297b82 */ /* 0x010f240000000800 */
[----:B------:R-:W-:Y:S04]  /*83c0*/  STL.64 [R1+0x300], R154 ;  /* 0x0003009a01007387 */ /* 0x000fe80000100a00 */
[----:B------:R1:W-:Y:S02]  /*83d0*/  STS.U16 [R52+UR4+0x10980], R38 ;  /* 0x0109802634007988 */ /* 0x0003e40008000404 */
[----:B--2---:R-:W2:Y:S02]  /*83e0*/  LDC R40, c[0x0][0x3d8] ;  /* 0x0000f600ff287b82 */ /* 0x004ea40000000800 */
[----:B------:R-:W-:Y:S04]  /*83f0*/  STL.64 [R1+0x428], R152 ;  /* 0x0004289801007387 */ /* 0x000fe80000100a00 */
[----:B------:R5:W-:Y:S02]  /*8400*/  STS.U16 [R52+UR4+0x12980], R37 ;  /* 0x0129802534007988 */ /* 0x000be40008000404 */
[----:B-1----:R-:W1:Y:S02]  /*8410*/  LDC R38, c[0x0][0x3d8] ;  /* 0x0000f600ff267b82 */ /* 0x002e640000000800 */
[----:B------:R-:W-:Y:S04]  /*8420*/  STL.64 [R1+0x2e8], R150 ;  /* 0x0002e89601007387 */ /* 0x000fe80000100a00 */
[----:B------:R0:W-:Y:S02]  /*8430*/  STS.U16 [R52+UR4+0x10d80], R36 ;  /* 0x010d802434007988 */ /* 0x0001e40008000404 */
[----:B-----5:R-:W5:Y:S02]  /*8440*/  LDC R37, c[0x0][0x3d8] ;  /* 0x0000f600ff257b82 */ /* 0x020f640000000800 */
[----:B------:R-:W-:Y:S04]  /*8450*/  STL.64 [R1+0x3b8], R148 ;  /* 0x0003b89401007387 */ /* 0x000fe80000100a00 */
[----:B------:R3:W-:Y:S02]  /*8460*/  STS.U16 [R52+UR4+0x12d80], R35 ;  /* 0x012d802334007988 */ /* 0x0007e40008000404 */
[----:B------:R-:W1:Y:S02]  /*8470*/  LDC R42, c[0x0][0x3d8] ;  /* 0x0000f600ff2a7b82 */ /* 0x000e640000000800 */
[----:B------:R-:W-:Y:S01]  /*8480*/  STL.64 [R1+0x2c8], R146 ;  /* 0x0002c89201007387 */ /* 0x000fe20000100a00 */
[----:B0-----:R-:W-:-:S03]  /*8490*/  LOP3.LUT R36, R200, 0x50, RZ, 0x3c, !PT ;  /* 0x00000050c8247812 */ /* 0x001fc600078e3cff */
[----:B------:R0:W-:Y:S02]  /*84a0*/  STS.U16 [R39+UR4+0x10200], R34 ;  /* 0x0102002227007988 */ /* 0x0001e40008000404 */
[----:B---3--:R-:W3:Y:S02]  /*84b0*/  LDC R52, c[0x0][0x3d8] ;  /* 0x0000f600ff347b82 */ /* 0x008ee40000000800 */
[----:B------:R-:W-:Y:S04]  /*84c0*/  STL.64 [R1+0x2c0], R144 ;  /* 0x0002c09001007387 */ /* 0x000fe80000100a00 */
[----:B------:R-:W-:Y:S02]  /*84d0*/  STS.U16 [R39+UR4+0x12200], R33 ;  /* 0x0122002127007988 */ /* 0x000fe40008000404 */
[----:B------:R-:W1:Y:S02]  /*84e0*/  LDC R35, c[0x0][0x3d8] ;  /* 0x0000f600ff237b82 */ /* 0x000e640000000800 */
[----:B------:R-:W-:Y:S04]  /*84f0*/  STL.64 [R1+0x2a0], R142 ;  /* 0x0002a08e01007387 */ /* 0x000fe80000100a00 */
[----:B------:R2:W-:Y:S02]  /*8500*/  STS.U16 [R39+UR4+0x10600], R32 ;  /* 0x0106002027007988 */ /* 0x0005e40008000404 */
[----:B0-----:R-:W0:Y:S02]  /*8510*/  LDC R34, c[0x0][0x3d8] ;  /* 0x0000f600ff227b82 */ /* 0x001e240000000800 */
[----:B------:R-:W-:Y:S04]  /*8520*/  STL.64 [R1+0x288], R140 ;  /* 0x0002888c01007387 */ /* 0x000fe80000100a00 */
[----:B------:R-:W-:Y:S02]  /*8530*/  STS.U16 [R39+UR4+0x12600], R31 ;  /* 0x0126001f27007988 */ /* 0x000fe40008000404 */
[----:B--2---:R-:W2:Y:S02]  /*8540*/  LDC R32, c[0x0][0x3d8] ;  /* 0x0000f600ff207b82 */ /* 0x004ea40000000800 */
[----:B------:R-:W-:Y:S04]  /*8550*/  STL.64 [R1+0x2f8], R138 ;  /* 0x0002f88a01007387 */ /* 0x000fe80000100a00 */
[----:B------:R4:W-:Y:S04]  /*8560*/  STS.U16 [R39+UR4+0x10a00], R23 ;  /* 0x010a001727007988 */ /* 0x0009e80008000404 */
[----:B------:R-:W-:Y:S04]  /*8570*/  STL.64 [R1+0x2f0], R86 ;  /* 0x0002f05601007387 */ /* 0x000fe80000100a00 */
[----:B------:R1:W-:Y:S04]  /*8580*/  STS.U16 [R39+UR4+0x12a00], R24 ;  /* 0x012a001827007988 */ /* 0x0003e80008000404 */
[----:B------:R-:W-:Y:S04]  /*8590*/  STL.64 [R1+0x2e0], R84 ;  /* 0x0002e05401007387 */ /* 0x000fe80000100a00 */
[----:B------:R-:W-:Y:S01]  /*85a0*/  STS.U16 [R39+UR4+0x10e00], R25 ;  /* 0x010e001927007988 */ /* 0x000fe20008000404 */
[----:B----4-:R-:W-:Y:S01]  /*85b0*/  LOP3.LUT R23, R200, 0x60, RZ, 0x3c, !PT ;  /* 0x00000060c8177812 */ /* 0x010fe200078e3cff */
[----:B-1----:R-:W-:Y:S01]  /*85c0*/  IMAD R35, R35, UR13, RZ ;  /* 0x0000000d23237c24 */ /* 0x002fe2000f8e02ff */
[----:B------:R-:W1:Y:S01]  /*85d0*/  LDC R24, c[0x0][0x3d8] ;  /* 0x0000f600ff187b82 */ /* 0x000e620000000800 */
[----:B------:R-:W-:Y:S04]  /*85e0*/  STL.64 [R1+0x2d8], R82 ;  /* 0x0002d85201007387 */ /* 0x000fe80000100a00 */
[----:B------:R4:W-:Y:S04]  /*85f0*/  STS.U16 [R39+UR4+0x12e00], R26 ;  /* 0x012e001a27007988 */ /* 0x0009e80008000404 */
[----:B------:R0:W-:Y:S04]  /*8600*/  STL.64 [R1+0x2b8], R80 ;  /* 0x0002b85001007387 */ /* 0x0001e80000100a00 */
[----:B------:R-:W-:Y:S01]  /*8610*/  STS.U16 [R36+UR4+0x10280], R27 ;  /* 0x0102801b24007988 */ /* 0x000fe20008000404 */
[----:B----4-:R-:W4:Y:S03]  /*8620*/  LDC R26, c[0x0][0x3d8] ;  /* 0x0000f600ff1a7b82 */ /* 0x010f260000000800 */
[----:B------:R2:W-:Y:S04]  /*8630*/  STL.64 [R1+0x2b0], R78 ;  /* 0x0002b04e01007387 */ /* 0x0005e80000100a00 */
[----:B------:R-:W-:Y:S01]  /*8640*/  STS.U16 [R36+UR4+0x12280], R28 ;  /* 0x0122801c24007988 */ /* 0x000fe20008000404 */
[----:B0-----:R-:W0:Y:S03]  /*8650*/  LDC R80, c[0x0][0x3d8] ;  /* 0x0000f600ff507b82 */ /* 0x001e260000000800 */
[----:B------:R3:W-:Y:S04]  /*8660*/  STL.64 [R1+0x298], R76 ;  /* 0x0002984c01007387 */ /* 0x0007e80000100a00 */
[----:B------:R-:W-:Y:S01]  /*8670*/  STS.U16 [R36+UR4+0x10680], R29 ;  /* 0x0106801d24007988 */ /* 0x000fe20008000404 */
[----:B--2---:R-:W2:Y:S03]  /*8680*/  LDC R78, c[0x0][0x3d8] ;  /* 0x0000f600ff4e7b82 */ /* 0x004ea60000000800 */
[----:B------:R5:W-:Y:S04]  /*8690*/  STL.64 [R1+0x290], R74 ;  /* 0x0002904a01007387 */ /* 0x000be80000100a00 */
[----:B------:R-:W-:Y:S01]  /*86a0*/  STS.U16 [R36+UR4+0x12680], R30 ;  /* 0x0126801e24007988 */ /* 0x000fe20008000404 */
[----:B---3--:R-:W3:Y:S03]  /*86b0*/  LDC R76, c[0x0][0x3d8] ;  /* 0x0000f600ff4c7b82 */ /* 0x008ee60000000800 */
[----:B------:R1:W-:Y:S01]  /*86c0*/  STS.U16 [R36+UR4+0x10a80], R15 ;  /* 0x010a800f24007988 */ /* 0x0003e20008000404 */
[----:B-----5:R-:W-:-:S03]  /*86d0*/  SHF.L.U32 R75, R2, 0x1, RZ ;  /* 0x00000001024b7819 */ /* 0x020fc600000006ff */
[----:B------:R-:W-:Y:S01]  /*86e0*/  STS.U16 [R36+UR4+0x12a80], R22 ;  /* 0x012a801624007988 */ /* 0x000fe20008000404 */
[----:B------:R-:W5:Y:S03]  /*86f0*/  LDC R74, c[0x0][0x3d8] ;  /* 0x0000f600ff4a7b82 */ /* 0x000f660000000800 */
[----:B------:R-:W-:Y:S01]  /*8700*/  STS.U16 [R36+UR4+0x10e80], R21 ;  /* 0x010e801524007988 */ /* 0x000fe20008000404 */
[----:B------:R-:W-:Y:S01]  /*8710*/  IADD3 R220, P1, P2, R75, UR7, R220 ;  /* 0x000000074bdc7c10 */ /* 0x000fe2000fa3e0dc */
[----:B------:R-:W0:Y:S02]  /*8720*/  LDCU UR7, c[0x0][0x3d8] ;  /* 0x00007b00ff0777ac */ /* 0x000e240008000800 */
[----:B------:R4:W-:Y:S01]  /*8730*/  STS.U16 [R36+UR4+0x12e80], R20 ;  /* 0x012e801424007988 */ /* 0x0009e20008000404 */
[----:B-1----:R-:W-:Y:S01]  /*8740*/  LOP3.LUT R15, R200, 0x70, RZ, 0x3c, !PT ;  /* 0x00000070c80f7812 */ /* 0x002fe200078e3cff */
[----:B------:R-:W-:Y:S01]  /*8750*/  IMAD.HI R2, R2, 0x2, RZ ;  /* 0x0000000202027827 */ /* 0x000fe200078e02ff */
[----:B------:R-:W1:Y:S01]  /*8760*/  LDC R30, c[0x0][0x3d8] ;  /* 0x0000f600ff1e7b82 */ /* 0x000e620000000800 */
[----:B------:R-:W-:Y:S07]  /*8770*/  STS.U16 [R23+UR4+0x10300], R19 ;  /* 0x0103001317007988 */ /* 0x000fee0008000404 */
[----:B----4-:R-:W4:Y:S01]  /*8780*/  LDC R36, c[0x0][0x3d8] ;  /* 0x0000f600ff247b82 */ /* 0x010f220000000800 */
[----:B------:R-:W-:Y:S04]  /*8790*/  STS.U16 [R23+UR4+0x12300], R18 ;  /* 0x0123001217007988 */ /* 0x000fe80008000404 */
[----:B------:R-:W-:Y:S01]  /*87a0*/  STS.U16 [R23+UR4+0x10700], R17 ;  /* 0x0107001117007988 */ /* 0x000fe20008000404 */
[----:B------:R-:W-:-:S02]  /*87b0*/  LEA R84, P5, R35, R220, 0x1 ;  /* 0x000000dc23547211 */ /* 0x000fc400078a08ff */
[----:B------:R-:W0:Y:S01]  /*87c0*/  LDC R28, c[0x0][0x3d8] ;  /* 0x0000f600ff1c7b82 */ /* 0x000e220000000800 */
[----:B------:R-:W-:Y:S04]  /*87d0*/  STS.U16 [R23+UR4+0x12700], R16 ;  /* 0x0127001017007988 */ /* 0x000fe80008000404 */
[----:B------:R2:W-:Y:S01]  /*87e0*/  STS.U16 [R23+UR4+0x10b00], R3 ;  /* 0x010b000317007988 */ /* 0x0005e20008000404 */
[----:B------:R-:W-:Y:S02]  /*87f0*/  IADD3.X R2, PT, PT, R2, UR9, R221, P1, P2 ;  /* 0x0000000902027c10 */ /* 0x000fe40008fe44dd */
[----:B------:R-:W1:Y:S01]  /*8800*/  LDC R22, c[0x0][0x3d8] ;  /* 0x0000f600ff167b82 */ /* 0x000e620000000800 */
[----:B------:R-:W-:Y:S04]  /*8810*/  STS.U16 [R23+UR4+0x12b00], R4 ;  /* 0x012b000417007988 */ /* 0x000fe80008000404 */
[----:B------:R-:W-:Y:S01]  /*8820*/  STS.U16 [R23+UR4+0x10f00], R5 ;  /* 0x010f000517007988 */ /* 0x000fe20008000404 */
[----:B--2---:R-:W-:-:S02]  /*8830*/  SHF.R.U32.HI R3, RZ, 0x5, R210 ;  /* 0x00000005ff037819 */ /* 0x004fc400000116d2 */
[----:B------:R-:W2:Y:S01]  /*8840*/  LDC R20, c[0x0][0x3d8] ;  /* 0x0000f600ff147b82 */ /* 0x000ea20000000800 */
[----:B------:R3:W-:Y:S01]  /*8850*/  STS.U16 [R23+UR4+0x12f00], R6 ;  /* 0x012f000617007988 */ /* 0x0007e20008000404 */
[----:B------:R-:W-:-:S03]  /*8860*/  SGXT.U32 R3, R3, 0x2 ;  /* 0x000000020303781a */ /* 0x000fc60000000000 */
[----:B------:R-:W-:Y:S01]  /*8870*/  STS.U16 [R15+UR4+0x10380], R7 ;  /* 0x010380070f007988 */ /* 0x000fe20008000404 */
[----:B------:R-:W-:Y:S02]  /*8880*/  LEA.HI.X.SX32 R85, R35, R2, 0x1, P5 ;  /* 0x0000000223557211 */ /* 0x000fe400028f0eff */
[----:B------:R-:W1:Y:S01]  /*8890*/  LDC R18, c[0x0][0x3d8] ;  /* 0x0000f600ff127b82 */ /* 0x000e620000000800 */
[----:B------:R-:W-:Y:S04]  /*88a0*/  STS.U16 [R15+UR4+0x12380], R8 ;  /* 0x012380080f007988 */ /* 0x000fe80008000404 */
[----:B------:R-:W-:Y:S03]  /*88b0*/  STS.U16 [R15+UR4+0x10780], R9 ;  /* 0x010780090f007988 */ /* 0x000fe60008000404 */
[----:B------:R-:W1:Y:S01]  /*88c0*/  LDC R16, c[0x0][0x3d8] ;  /* 0x0000f600ff107b82 */ /* 0x000e620000000800 */
[----:B------:R-:W-:Y:S04]  /*88d0*/  STS.U16 [R15+UR4+0x12780], R10 ;  /* 0x0127800a0f007988 */ /* 0x000fe80008000404 */
[----:B------:R0:W-:Y:S03]  /*88e0*/  STS.U16 [R15+UR4+0x10b80], R11 ;  /* 0x010b800b0f007988 */ /* 0x0001e60008000404 */
[----:B---3--:R-:W3:Y:S01]  /*88f0*/  LDC R6, c[0x0][0x3d8] ;  /* 0x0000f600ff067b82 */ /* 0x008ee20000000800 */
[----:B------:R-:W-:Y:S01]  /*8900*/  STS.U16 [R15+UR4+0x12b80], R12 ;  /* 0x012b800c0f007988 */ /* 0x000fe20008000404 */
[----:B0-----:R-:W-:-:S03]  /*8910*/  IMAD R11, R3, UR7, RZ ;  /* 0x00000007030b7c24 */ /* 0x001fc6000f8e02ff */
[----:B------:R4:W-:Y:S03]  /*8920*/  STS.U16 [R15+UR4+0x10f80], R13 ;  /* 0x010f800d0f007988 */ /* 0x0009e60008000404 */
[----:B------:R-:W0:Y:S08]  /*8930*/  LDC R8, c[0x0][0x3d8] ;  /* 0x0000f600ff087b82 */ /* 0x000e300000000800 */
[----:B------:R-:W0:Y:S01]  /*8940*/  LDC R9, c[0x0][0x3d8] ;  /* 0x0000f600ff097b82 */ /* 0x000e220000000800 */
[----:B----4-:R-:W-:-:S04]  /*8950*/  LEA R13, R36, R11, 0x2 ;  /* 0x0000000b240d7211 */ /* 0x010fc800078e10ff */
[----:B------:R-:W-:Y:S01]  /*8960*/  LEA R33, R44, R13, 0x2 ;  /* 0x0000000d2c217211 */ /* 0x000fe200078e10ff */
[----:B------:R4:W-:Y:S01]  /*8970*/  STS.U16 [R15+UR4+0x12f80], R14 ;  /* 0x012f800e0f007988 */ /* 0x0009e20008000404 */
[----:B------:R-:W-:Y:S01]  /*8980*/  UIADD3 UR7, UPT, UPT, UR44, 0x1c, URZ ;  /* 0x0000001c2c077890 */ /* 0x000fe2000fffe0ff */
[----:B------:R-:W-:Y:S01]  /*8990*/  LEA R82, P4, R11, R220, 0x1 ;  /* 0x000000dc0b527211 */ /* 0x000fe200078808ff */
[----:B------:R-:W0:Y:S01]  /*89a0*/  LDC R10, c[0x0][0x3d8] ;  /* 0x0000f600ff0a7b82 */ /* 0x000e220000000800 */
[----:B------:R-:W-:Y:S01]  /*89b0*/  LEA R61, R46, R33, 0x2 ;  /* 0x000000212e3d7211 */ /* 0x000fe200078e10ff */
[----:B------:R2:W-:Y:S06]  /*89c0*/  MEMBAR.ALL.CTA ;  /* 0x0000000000007992 */ /* 0x0005ec0000008000 */
[----:B--2---:R-:W-:Y:S01]  /*89d0*/  FENCE.VIEW.ASYNC.S ;  /* 0x00000000000073c6 */ /* 0x004fe20000000000 */
[----:B------:R-:W-:Y:S01]  /*89e0*/  LEA R29, R48, R61, 0x2 ;  /* 0x0000003d301d7211 */ /* 0x000fe200078e10ff */
[----:B----4-:R-:W2:Y:S03]  /*89f0*/  LDC R15, c[0x0][0x3d8] ;  /* 0x0000f600ff0f7b82 */ /* 0x010ea60000000800 */
[----:B------:R-:W-:-:S04]  /*8a00*/  LEA R31, R50, R29, 0x2 ;  /* 0x0000001d321f7211 */ /* 0x000fc800078e10ff */
[----:B------:R-:W-:Y:S02]  /*8a10*/  LEA R59, R52, R31, 0x2 ;  /* 0x0000001f343b7211 */ /* 0x000fe400078e10ff */
[----:B------:R-:W-:Y:S01]  /*8a20*/  LEA.HI.X.SX32 R83, R11, R2, 0x1, P4 ;  /* 0x000000020b537211 */ /* 0x000fe200020f0eff */
[----:B------:R-:W4:Y:S01]  /*8a30*/  LDC R14, c[0x0][0x3d8] ;  /* 0x0000f600ff0e7b82 */ /* 0x000f220000000800 */
[----:B------:R-:W-:-:S04]  /*8a40*/  LEA R23, R60, R59, 0x3 ;  /* 0x0000003b3c177211 */ /* 0x000fc800078e18ff */
[----:B------:R-:W-:Y:S02]  /*8a50*/  LEA R27, R62, R23, 0x2 ;  /* 0x000000173e1b7211 */ /* 0x000fe400078e10ff */
[----:B------:R-:W-:Y:S01]  /*8a60*/  LEA R88, P3, R13, R220, 0x1 ;  /* 0x000000dc0d587211 */ /* 0x000fe200078608ff */
[----:B------:R-:W0:Y:S01]  /*8a70*/  LDC R21, c[0x0][0x3d8] ;  /* 0x0000f600ff157b82 */ /* 0x000e220000000800 */
[----:B------:R-:W-:-:S04]  /*8a80*/  LEA R57, R64, R27, 0x2 ;  /* 0x0000001b40397211 */ /* 0x000fc800078e10ff */
[----:B------:R-:W-:Y:S01]  /*8a90*/  LEA R25, R66, R57, 0x2 ;  /* 0x0000003942197211 */ /* 0x000fe200078e10ff */
[----:B--2---:R-:W-:-:S03]  /*8aa0*/  IMAD R15, R15, UR7, RZ ;  /* 0x000000070f0f7c24 */ /* 0x004fc6000f8e02ff */
[----:B------:R-:W-:Y:S01]  /*8ab0*/  LEA R55, R68, R25, 0x2 ;  /* 0x0000001944377211 */ /* 0x000fe200078e10ff */
[----:B------:R2:W-:Y:S01]  /*8ac0*/  STL.64 [R1+0x278], R82 ;  /* 0x0002785201007387 */ /* 0x0005e20000100a00 */
[----:B------:R-:W-:Y:S01]  /*8ad0*/  LEA.HI.X.SX32 R89, R13, R2, 0x1, P3 ;  /* 0x000000020d597211 */ /* 0x000fe200018f0eff */
[----:B------:R-:W0:Y:S01]  /*8ae0*/  LDC R7, c[0x0][0x3d8] ;  /* 0x0000f600ff077b82 */ /* 0x000e220000000800 */
[----:B------:R-:W-:Y:S02]  /*8af0*/  LEA R19, R70, R55, 0x2 ;  /* 0x0000003746137211 */ /* 0x000fe400078e10ff */
[-C--:B------:R-:W-:Y:S02]  /*8b00*/  LEA R86, P2, R15, R220.reuse, 0x1 ;  /* 0x000000dc0f567211 */ /* 0x080fe400078408ff */
[-C--:B------:R-:W-:Y:S02]  /*8b10*/  LEA R70, P3, R63, R220.reuse, 0x1 ;  /* 0x000000dc3f467211 */ /* 0x080fe400078608ff */
[----:B------:R-:W-:Y:S01]  /*8b20*/  LEA R5, R72, R19, 0x2 ;  /* 0x0000001348057211 */ /* 0x000fe200078e10ff */
[----:B------:R-:W0:Y:S01]  /*8b30*/  LDC R12, c[0x0][0x3d8] ;  /* 0x0000f600ff0c7b82 */ /* 0x000e220000000800 */
[----:B--2---:R-:W-:-:S02]  /*8b40*/  LEA R82, P4, R51, R220, 0x1 ;  /* 0x000000dc33527211 */ /* 0x004fc400078808ff */
[-C--:B------:R-:W-:Y:S02]  /*8b50*/  LEA.HI.X.SX32 R87, R15, R2.reuse, 0x1, P2 ;  /* 0x000000020f577211 */ /* 0x080fe400010f0eff */
[-C--:B------:R-:W-:Y:S01]  /*8b60*/  LEA.HI.X.SX32 R83, R51, R2.reuse, 0x1, P4 ;  /* 0x0000000233537211 */ /* 0x080fe200020f0eff */
[----:B------:R-:W-:Y:S01]  /*8b70*/  STL.64 [R1+0x270], R88 ;  /* 0x0002705801007387 */ /* 0x000fe20000100a00 */
[----:B------:R-:W-:Y:S01]  /*8b80*/  LEA.HI.X.SX32 R71, R63, R2, 0x1, P3 ;  /* 0x000000023f477211 */ /* 0x000fe200018f0eff */
[----:B------:R-:W2:Y:S01]  /*8b90*/  LDC R4, c[0x0][0x3d8] ;  /* 0x0000f600ff047b82 */ /* 0x000ea20000000800 */
[----:B-----5:R-:W-:Y:S01]  /*8ba0*/  LEA R53, R74, R5, 0x3 ;  /* 0x000000054a357211 */ /* 0x020fe200078e18ff */
[----:B------:R-:W-:Y:S01]  /*8bb0*/  STL.64 [R1+0x240], R86 ;  /* 0x0002405601007387 */ /* 0x000fe20000100a00 */
[----:B------:R-:W-:-:S03]  /*8bc0*/  LEA R74, P2, R65, R220, 0x1 ;  /* 0x000000dc414a7211 */ /* 0x000fc600078408ff */
[----:B------:R-:W-:Y:S01]  /*8bd0*/  STL.64 [R1+0x200], R84 ;  /* 0x0002005401007387 */ /* 0x000fe20000100a00 */
[----:B------:R-:W-:Y:S01]  /*8be0*/  LEA R72, P5, R67, R220, 0x1 ;  /* 0x000000dc43487211 */ /* 0x000fe200078a08ff */
[----:B------:R-:W5:Y:S02]  /*8bf0*/  LDC R3, c[0x0][0x3d8] ;  /* 0x0000f600ff037b82 */ /* 0x000f640000000800 */
[----:B------:R-:W-:Y:S01]  /*8c00*/  STL.64 [R1+0x1c0], R82 ;  /* 0x0001c05201007387 */ /* 0x000fe20000100a00 */
[----:B------:R-:W-:-:S03]  /*8c10*/  LEA.HI.X.SX32 R75, R65, R2, 0x1, P2 ;  /* 0x00000002414b7211 */ /* 0x000fc600010f0eff */
[----:B------:R1:W-:Y:S01]  /*8c20*/  STL.64 [R1+0x180], R70 ;  /* 0x0001804601007387 */ /* 0x0003e20000100a00 */
[----:B------:R-:W-:Y:S01]  /*8c30*/  LEA R62, P2, R61, R220, 0x1 ;  /* 0x000000dc3d3e7211 */ /* 0x000fe200078408ff */
[----:B------:R-:W0:Y:S01]  /*8c40*/  LDC R39, c[0x0][0x3d8] ;  /* 0x0000f600ff277b82 */ /* 0x000e220000000800 */
[-C--:B------:R-:W-:Y:S02]  /*8c50*/  LEA.HI.X.SX32 R73, R67, R2.reuse, 0x1, P5 ;  /* 0x0000000243497211 */ /* 0x080fe400028f0eff */
[----:B------:R-:W-:-:S05]  /*8c60*/  LEA.HI.X.SX32 R63, R61, R2, 0x1, P2 ;  /* 0x000000023d3f7211 */ /* 0x000fca00010f0eff */
[----:B------:R-:W0:Y:S01]  /*8c70*/  LDC R36, c[0x0][0x3d8] ;  /* 0x0000f600ff247b82 */ /* 0x000e220000000800 */
[C---:B-1----:R-:W-:Y:S01]  /*8c80*/  LEA R70, P3, R33.reuse, R220, 0x1 ;  /* 0x000000dc21467211 */ /* 0x042fe200078608ff */
[----:B------:R-:W-:Y:S01]  /*8c90*/  STL.64 [R1+0x140], R74 ;  /* 0x0001404a01007387 */ /* 0x000fe20000100a00 */
[----:B------:R-:W-:Y:S02]  /*8ca0*/  LEA R17, R76, R53, 0x2 ;  /* 0x000000354c117211 */ /* 0x000fe400078e10ff */
[----:B------:R-:W-:Y:S02]  /*8cb0*/  LEA.HI.X.SX32 R71, R33, R2, 0x1, P3 ;  /* 0x0000000221477211 */ /* 0x000fe400018f0eff */
[-C--:B------:R-:W-:Y:S01]  /*8cc0*/  LEA R236, P4, R69, R220.reuse, 0x1 ;  /* 0x000000dc45ec7211 */ /* 0x080fe200078808ff */
[----:B------:R-:W-:Y:S01]  /*8cd0*/  STL.64 [R1+0x100], R72 ;  /* 0x0001004801007387 */ /* 0x000fe20000100a00 */
[----:B------:R-:W-:Y:S01]  /*8ce0*/  LEA R66, P2, R29, R220, 0x1 ;  /* 0x000000dc1d427211 */ /* 0x000fe200078408ff */
[----:B------:R-:W1:Y:S01]  /*8cf0*/  LDC R44, c[0x0][0x3d8] ;  /* 0x0000f600ff2c7b82 */ /* 0x000e620000000800 */
[----:B------:R-:W-:Y:S01]  /*8d00*/  LEA R15, R78, R17, 0x2 ;  /* 0x000000114e0f7211 */ /* 0x000fe200078e10ff */
[----:B------:R-:W-:Y:S01]  /*8d10*/  STL.64 [R1+0x268], R70 ;  /* 0x0002684601007387 */ /* 0x000fe20000100a00 */
[----:B------:R-:W-:-:S02]  /*8d20*/  LEA.HI.X.SX32 R237, R69, R2, 0x1, P4 ;  /* 0x0000000245ed7211 */ /* 0x000fc400020f0eff */
[----:B------:R-:W-:Y:S01]  /*8d30*/  LEA R64, P3, R31, R220, 0x1 ;  /* 0x000000dc1f407211 */ /* 0x000fe200078608ff */
[----:B------:R2:W-:Y:S01]  /*8d40*/  STL.64 [R1+0x260], R62 ;  /* 0x0002603e01007387 */ /* 0x0005e20000100a00 */
[-C--:B------:R-:W-:Y:S01]  /*8d50*/  LEA.HI.X.SX32 R67, R29, R2.reuse, 0x1, P2 ;  /* 0x000000021d437211 */ /* 0x080fe200010f0eff */
[----:B------:R-:W0:Y:S01]  /*8d60*/  LDC R46, c[0x0][0x3d8] ;  /* 0x0000f600ff2e7b82 */ /* 0x000e220000000800 */
[----:B------:R-:W-:Y:S02]  /*8d70*/  LEA R51, R80, R15, 0x2 ;  /* 0x0000000f50337211 */ /* 0x000fe400078e10ff */
[----:B------:R-:W-:-:S05]  /*8d80*/  LEA.HI.X.SX32 R65, R31, R2, 0x1, P3 ;  /* 0x000000021f417211 */ /* 0x000fca00018f0eff */
[----:B------:R-:W0:Y:S01]  /*8d90*/  LDC R48, c[0x0][0x3d8] ;  /* 0x0000f600ff307b82 */ /* 0x000e220000000800 */
[C---:B--2---:R-:W-:Y:S01]  /*8da0*/  LEA R62, P4, R59.reuse, R220, 0x1 ;  /* 0x000000dc3b3e7211 */ /* 0x044fe200078808ff */
[----:B------:R-:W-:Y:S03]  /*8db0*/  STL.64 [R1+0x258], R66 ;  /* 0x0002584201007387 */ /* 0x000fe60000100a00 */
[----:B------:R-:W-:Y:S01]  /*8dc0*/  LEA.HI.X.SX32 R63, R59, R2, 0x1, P4 ;  /* 0x000000023b3f7211 */ /* 0x000fe200020f0eff */
[----:B------:R2:W-:Y:S01]  /*8dd0*/  STL.64 [R1+0x250], R64 ;  /* 0x0002504001007387 */ /* 0x0005e20000100a00 */
[----:B------:R-:W-:Y:S01]  /*8de0*/  LEA R11, R58, R51, 0x2 ;  /* 0x000000333a0b7211 */ /* 0x000fe200078e10ff */
[----:B------:R-:W0:Y:S02]  /*8df0*/  LDC R50, c[0x0][0x3d8] ;  /* 0x0000f600ff327b82 */ /* 0x000e240000000800 */
[----:B------:R3:W-:Y:S01]  /*8e00*/  STL.64 [R1+0x248], R62 ;  /* 0x0002483e01007387 */ /* 0x0007e20000100a00 */
[----:B------:R-:W-:-:S05]  /*8e10*/  LEA R13, R56, R11, 0x2 ;  /* 0x0000000b380d7211 */ /* 0x000fca00078e10ff */
[----:B------:R-:W0:Y:S01]  /*8e20*/  LDC R52, c[0x0][0x3d8] ;  /* 0x0000f600ff347b82 */ /* 0x000e220000000800 */
[-C--:B--2---:R-:W-:Y:S02]  /*8e30*/  LEA R64, P2, R23, R220.reuse, 0x1 ;  /* 0x000000dc17407211 */ /* 0x084fe400078408ff */
[----:B---3--:R-:W-:Y:S02]  /*8e40*/  LEA R62, P3, R27, R220, 0x1 ;  /* 0x000000dc1b3e7211 */ /* 0x008fe400078608ff */
[-C--:B------:R-:W-:Y:S02]  /*8e50*/  LEA.HI.X.SX32 R65, R23, R2.reuse, 0x1, P2 ;  /* 0x0000000217417211 */ /* 0x080fe400010f0eff */
[----:B------:R-:W-:Y:S02]  /*8e60*/  LEA.HI.X.SX32 R63, R27, R2, 0x1, P3 ;  /* 0x000000021b3f7211 */ /* 0x000fe400018f0eff */
[----:B------:R-:W-:Y:S02]  /*8e70*/  LEA R35, R54, R13, 0x2 ;  /* 0x0000000d36237211 */ /* 0x000fe400078e10ff */
[----:B------:R-:W-:Y:S01]  /*8e80*/  LEA R60, P4, R57, R220, 0x1 ;  /* 0x000000dc393c7211 */ /* 0x000fe200078808ff */
[----:B------:R-:W-:Y:S01]  /*8e90*/  STL.64 [R1+0x238], R64 ;  /* 0x0002384001007387 */ /* 0x000fe20000100a00 */
[----:B------:R-:W-:-:S02]  /*8ea0*/  LEA R33, R34, R35, 0x3 ;  /* 0x0000002322217211 */ /* 0x000fc400078e18ff */
[----:B------:R-:W-:Y:S01]  /*8eb0*/  LEA.HI.X.SX32 R61, R57, R2, 0x1, P4 ;  /* 0x00000002393d7211 */ /* 0x000fe200020f0eff */
[----:B------:R2:W-:Y:S01]  /*8ec0*/  STL.64 [R1+0x230], R62 ;  /* 0x0002303e01007387 */ /* 0x0005e20000100a00 */
[C---:B------:R-:W-:Y:S02]  /*8ed0*/  LEA R58, P4, R19.reuse, R220, 0x1 ;  /* 0x000000dc133a7211 */ /* 0x040fe400078808ff */
[----:B------:R-:W-:Y:S01]  /*8ee0*/  LEA R29, R32, R33, 0x2 ;  /* 0x00000021201d7211 */ /* 0x000fe200078e10ff */
[----:B------:R3:W-:Y:S01]  /*8ef0*/  STL.64 [R1+0x228], R60 ;  /* 0x0002283c01007387 */ /* 0x0007e20000100a00 */
[----:B------:R-:W-:Y:S02]  /*8f00*/  LEA.HI.X.SX32 R59, R19, R2, 0x1, P4 ;  /* 0x00000002133b7211 */ /* 0x000fe400020f0eff */
[----:B--2---:R-:W-:-:S04]  /*8f10*/  LEA R62, P2, R25, R220, 0x1 ;  /* 0x000000dc193e7211 */ /* 0x004fc800078408ff */
[----:B------:R-:W-:Y:S02]  /*8f20*/  LEA.HI.X.SX32 R63, R25, R2, 0x1, P2 ;  /* 0x00000002193f7211 */ /* 0x000fe400010f0eff */
[----:B------:R-:W-:Y:S02]  /*8f30*/  LEA R31, R30, R29, 0x2 ;  /* 0x0000001d1e1f7211 */ /* 0x000fe400078e10ff */
[C---:B---3--:R-:W-:Y:S01]  /*8f40*/  LEA R60, P3, R55.reuse, R220, 0x1 ;  /* 0x000000dc373c7211 */ /* 0x048fe200078608ff */
[----:B------:R-:W-:Y:S01]  /*8f50*/  STL.64 [R1+0x220], R62 ;  /* 0x0002203e01007387 */ /* 0x000fe20000100a00 */
[----:B------:R-:W-:Y:S02]  /*8f60*/  LEA R27, R28, R31, 0x2 ;  /* 0x0000001f1c1b7211 */ /* 0x000fe400078e10ff */
[----:B------:R-:W-:Y:S01]  /*8f70*/  LEA.HI.X.SX32 R61, R55, R2, 0x1, P3 ;  /* 0x00000002373d7211 */ /* 0x000fe200018f0eff */
[----:B------:R2:W-:Y:S01]  /*8f80*/  STL.64 [R1+0x210], R58 ;  /* 0x0002103a01007387 */ /* 0x0005e20000100a00 */
[----:B------:R-:W-:-:S02]  /*8f90*/  LEA R56, P3, R53, R220, 0x1 ;  /* 0x000000dc35387211 */ /* 0x000fc400078608ff */
[----:B------:R-:W-:Y:S02]  /*8fa0*/  LEA R54, P4, R17, R220, 0x1 ;  /* 0x000000dc11367211 */ /* 0x000fe400078808ff */
[----:B------:R-:W-:Y:S02]  /*8fb0*/  LEA R23, R26, R27, 0x2 ;  /* 0x0000001b1a177211 */ /* 0x000fe400078e10ff */
[----:B------:R-:W-:Y:S02]  /*8fc0*/  LEA.HI.X.SX32 R57, R53, R2, 0x1, P3 ;  /* 0x0000000235397211 */ /* 0x000fe400018f0eff */
[----:B--2---:R-:W-:Y:S02]  /*8fd0*/  LEA R58, P2, R5, R220, 0x1 ;  /* 0x000000dc053a7211 */ /* 0x004fe400078408ff */
[-C--:B------:R-:W-:Y:S02]  /*8fe0*/  LEA.HI.X.SX32 R55, R17, R2.reuse, 0x1, P4 ;  /* 0x0000000211377211 */ /* 0x080fe400020f0eff */
[----:B------:R-:W-:Y:S01]  /*8ff0*/  LEA.HI.X.SX32 R59, R5, R2, 0x1, P2 ;  /* 0x00000002053b7211 */ /* 0x000fe200010f0eff */
[----:B------:R-:W-:Y:S01]  /*9000*/  STL.64 [R1+0x218], R60 ;  /* 0x0002183c01007387 */ /* 0x000fe20000100a00 */
[----:B------:R-:W-:-:S03]  /*9010*/  LEA R25, R24, R23, 0x2 ;  /* 0x0000001718197211 */ /* 0x000fc600078e10ff */
[----:B------:R2:W-:Y:S01]  /*9020*/  STL.64 [R1+0x208], R58 ;  /* 0x0002083a01007387 */ /* 0x0005e20000100a00 */
[----:B------:R-:W-:-:S03]  /*9030*/  LEA R19, R22, R25, 0x2 ;  /* 0x0000001916137211 */ /* 0x000fc600078e10ff */
[----:B------:R3:W-:Y:S04]  /*9040*/  STL.64 [R1+0x1f8], R56 ;  /* 0x0001f83801007387 */ /* 0x0007e80000100a00 */
[----:B------:R0:W-:Y:S01]  /*9050*/  STL.64 [R1+0x1f0], R54 ;  /* 0x0001f03601007387 */ /* 0x0001e20000100a00 */
[-C--:B--2---:R-:W-:Y:S02]  /*9060*/  LEA R58, P2, R15, R220.reuse, 0x1 ;  /* 0x000000dc0f3a7211 */ /* 0x084fe400078408ff */
[----:B---3--:R-:W-:Y:S02]  /*9070*/  LEA R56, P3, R51, R220, 0x1 ;  /* 0x000000dc33387211 */ /* 0x008fe400078608ff */
[----:B------:R-:W-:Y:S02]  /*9080*/  LEA.HI.X.SX32 R59, R15, R2, 0x1, P2 ;  /* 0x000000020f3b7211 */ /* 0x000fe400010f0eff */
[----:B0-----:R-:W-:-:S02]  /*9090*/  LEA R54, P4, R11, R220, 0x1 ;  /* 0x000000dc0b367211 */ /* 0x001fc400078808ff */
[-C--:B------:R-:W-:Y:S02]  /*90a0*/  LEA.HI.X.SX32 R57, R51, R2.reuse, 0x1, P3 ;  /* 0x0000000233397211 */ /* 0x080fe400018f0eff */
[----:B------:R-:W-:Y:S02]  /*90b0*/  LEA R5, R20, R19, 0x3 ;  /* 0x0000001314057211 */ /* 0x000fe400078e18ff */
[----:B------:R-:W-:Y:S01]  /*90c0*/  LEA.HI.X.SX32 R55, R11, R2, 0x1, P4 ;  /* 0x000000020b377211 */ /* 0x000fe200020f0eff */
[----:B------:R0:W-:Y:S01]  /*90d0*/  STL.64 [R1+0x1e8], R58 ;  /* 0x0001e83a01007387 */ /* 0x0001e20000100a00 */
[----:B------:R-:W-:-:S03]  /*90e0*/  LEA R17, R18, R5, 0x2 ;  /* 0x0000000512117211 */ /* 0x000fc600078e10ff */
[----:B------:R2:W-:Y:S01]  /*90f0*/  STL.64 [R1+0x1e0], R56 ;  /* 0x0001e03801007387 */ /* 0x0005e20000100a00 */
[----:B------:R-:W-:-:S03]  /*9100*/  LEA R15, R16, R17, 0x2 ;  /* 0x00000011100f7211 */ /* 0x000fc600078e10ff */
[----:B------:R3:W-:Y:S01]  /*9110*/  STL.64 [R1+0x1d8], R54 ;  /* 0x0001d83601007387 */ /* 0x0007e20000100a00 */
[-C--:B0-----:R-:W-:Y:S02]  /*9120*/  LEA R58, P2, R13, R220.reuse, 0x1 ;  /* 0x000000dc0d3a7211 */ /* 0x081fe400078408ff */
[----:B--2---:R-:W-:Y:S02]  /*9130*/  LEA R56, P3, R35, R220, 0x1 ;  /* 0x000000dc23387211 */ /* 0x004fe400078608ff */
[----:B------:R-:W-:Y:S02]  /*9140*/  LEA.HI.X.SX32 R59, R13, R2, 0x1, P2 ;  /* 0x000000020d3b7211 */ /* 0x000fe400010f0eff */
[----:B---3--:R-:W-:Y:S02]  /*9150*/  LEA R54, P4, R33, R220, 0x1 ;  /* 0x000000dc21367211 */ /* 0x008fe400078808ff */
[-C--:B------:R-:W-:Y:S02]  /*9160*/  LEA.HI.X.SX32 R57, R35, R2.reuse, 0x1, P3 ;  /* 0x0000000223397211 */ /* 0x080fe400018f0eff */
[----:B------:R-:W-:Y:S01]  /*9170*/  LEA.HI.X.SX32 R55, R33, R2, 0x1, P4 ;  /* 0x0000000221377211 */ /* 0x000fe200020f0eff */
[----:B------:R-:W-:Y:S01]  /*9180*/  STL.64 [R1+0x1d0], R58 ;  /* 0x0001d03a01007387 */ /* 0x000fe20000100a00 */
[----:B----4-:R-:W-:-:S03]  /*9190*/  LEA R11, R14, R15, 0x2 ;  /* 0x0000000f0e0b7211 */ /* 0x010fc600078e10ff */
[----:B------:R0:W-:Y:S01]  /*91a0*/  STL.64 [R1+0x1c8], R56 ;  /* 0x0001c83801007387 */ /* 0x0001e20000100a00 */
[----:B------:R-:W-:-:S03]  /*91b0*/  LEA R13, R6, R11, 0x2 ;  /* 0x0000000b060d7211 */ /* 0x000fc600078e10ff */
[----:B------:R2:W-:Y:S01]  /*91c0*/  STL.64 [R1+0x1b8], R54 ;  /* 0x0001b83601007387 */ /* 0x0005e20000100a00 */
[-C--:B------:R-:W-:Y:S02]  /*91d0*/  LEA R34, P4, R27, R220.reuse, 0x1 ;  /* 0x000000dc1b227211 */ /* 0x080fe400078808ff */
[----:B------:R-:W-:Y:S02]  /*91e0*/  LEA R8, R8, R13, 0x2 ;  /* 0x0000000d08087211 */ /* 0x000fe400078e10ff */
[-C--:B0-----:R-:W-:Y:S02]  /*91f0*/  LEA R56, P2, R29, R220.reuse, 0x1 ;  /* 0x000000dc1d387211 */ /* 0x081fe400078408ff */
[----:B--2---:R-:W-:Y:S02]  /*9200*/  LEA R54, P3, R31, R220, 0x1 ;  /* 0x000000dc1f367211 */ /* 0x004fe400078608ff */
[-C--:B------:R-:W-:Y:S02]  /*9210*/  LEA.HI.X.SX32 R57, R29, R2.reuse, 0x1, P2 ;  /* 0x000000021d397211 */ /* 0x080fe400010f0eff */
[----:B------:R-:W-:-:S02]  /*9220*/  LEA.HI.X.SX32 R55, R31, R2, 0x1, P3 ;  /* 0x000000021f377211 */ /* 0x000fc400018f0eff */
[-C--:B------:R-:W-:Y:S02]  /*9230*/  LEA R32, P2, R23, R220.reuse, 0x1 ;  /* 0x000000dc17207211 */ /* 0x080fe400078408ff */
[----:B------:R-:W-:Y:S02]  /*9240*/  LEA R30, P3, R25, R220, 0x1 ;  /* 0x000000dc191e7211 */ /* 0x000fe400078608ff */
[----:B------:R-:W-:Y:S02]  /*9250*/  LEA.HI.X.SX32 R35, R27, R2, 0x1, P4 ;  /* 0x000000021b237211 */ /* 0x000fe400020f0eff */
[----:B------:R-:W-:Y:S02]  /*9260*/  LEA R9, R9, R8, 0x2 ;  /* 0x0000000809097211 */ /* 0x000fe400078e10ff */
[----:B------:R-:W-:Y:S02]  /*9270*/  LEA R28, P4, R19, R220, 0x1 ;  /* 0x000000dc131c7211 */ /* 0x000fe400078808ff */
[----:B------:R-:W-:-:S02]  /*9280*/  LEA.HI.X.SX32 R33, R23, R2, 0x1, P2 ;  /* 0x0000000217217211 */ /* 0x000fc400010f0eff */
[----:B------:R-:W-:Y:S02]  /*9290*/  LEA.HI.X.SX32 R31, R25, R2, 0x1, P3 ;  /* 0x00000002191f7211 */ /* 0x000fe400018f0eff */
[-C--:B------:R-:W-:Y:S02]  /*92a0*/  LEA R24, P2, R5, R220.reuse, 0x1 ;  /* 0x000000dc05187211 */ /* 0x080fe400078408ff */
[----:B------:R-:W-:Y:S02]  /*92b0*/  LEA R22, P3, R17, R220, 0x1 ;  /* 0x000000dc11167211 */ /* 0x000fe400078608ff */
[----:B------:R-:W-:Y:S02]  /*92c0*/  LEA R10, R10, R9, 0x3 ;  /* 0x000000090a0a7211 */ /* 0x000fe400078e18ff */
[----:B------:R-:W-:Y:S01]  /*92d0*/  LEA.HI.X.SX32 R29, R19, R2, 0x1, P4 ;  /* 0x00000002131d7211 */ /* 0x000fe200020f0eff */
[----:B------:R-:W-:Y:S01]  /*92e0*/  STL.64 [R1+0x1b0], R56 ;  /* 0x0001b03801007387 */ /* 0x000fe20000100a00 */
[----:B------:R-:W-:-:S02]  /*92f0*/  LEA R20, P4, R15, R220, 0x1 ;  /* 0x000000dc0f147211 */ /* 0x000fc400078808ff */
[-C--:B------:R-:W-:Y:S01]  /*9300*/  LEA.HI.X.SX32 R25, R5, R2.reuse, 0x1, P2 ;  /* 0x0000000205197211 */ /* 0x080fe200010f0eff */
[----:B------:R-:W-:Y:S01]  /*9310*/  STL.64 [R1+0x1a8], R54 ;  /* 0x0001a83601007387 */ /* 0x000fe20000100a00 */
[----:B------:R-:W-:Y:S02]  /*9320*/  LEA.HI.X.SX32 R23, R17, R2, 0x1, P3 ;  /* 0x0000000211177211 */ /* 0x000fe400018f0eff */
[-C--:B------:R-:W-:Y:S01]  /*9330*/  LEA R18, P2, R11, R220.reuse, 0x1 ;  /* 0x000000dc0b127211 */ /* 0x080fe200078408ff */
[----:B------:R-:W-:Y:S01]  /*9340*/  STL.64 [R1+0x1a0], R34 ;  /* 0x0001a02201007387 */ /* 0x000fe20000100a00 */
[----:B------:R-:W-:Y:S02]  /*9350*/  LEA R16, P3, R13, R220, 0x1 ;  /* 0x000000dc0d107211 */ /* 0x000fe400078608ff */
[----:B------:R-:W-:Y:S01]  /*9360*/  LEA R6, R21, R10, 0x2 ;  /* 0x0000000a15067211 */ /* 0x000fe200078e10ff */
[----:B------:R-:W-:Y:S01]  /*9370*/  STL.64 [R1+0x198], R32 ;  /* 0x0001982001007387 */ /* 0x000fe20000100a00 */
[----:B------:R-:W-:-:S02]  /*9380*/  LEA.HI.X.SX32 R21, R15, R2, 0x1, P4 ;  /* 0x000000020f157211 */ /* 0x000fc400020f0eff */
[-C--:B------:R-:W-:Y:S01]  /*9390*/  LEA.HI.X.SX32 R19, R11, R2.reuse, 0x1, P2 ;  /* 0x000000020b137211 */ /* 0x080fe200010f0eff */
[----:B------:R-:W-:Y:S01]  /*93a0*/  STL.64 [R1+0x190], R30 ;  /* 0x0001901e01007387 */ /* 0x000fe20000100a00 */
[----:B------:R-:W-:-:S03]  /*93b0*/  LEA.HI.X.SX32 R17, R13, R2, 0x1, P3 ;  /* 0x000000020d117211 */ /* 0x000fc600018f0eff */
[----:B------:R-:W-:Y:S04]  /*93c0*/  STL.64 [R1+0x188], R28 ;  /* 0x0001881c01007387 */ /* 0x000fe80000100a00 */
[----:B------:R-:W-:Y:S04]  /*93d0*/  STL.64 [R1+0x178], R24 ;  /* 0x0001781801007387 */ /* 0x000fe80000100a00 */
[----:B------:R-:W-:Y:S01]  /*93e0*/  STL.64 [R1+0x170], R22 ;  /* 0x0001701601007387 */ /* 0x000fe20000100a00 */
[----:B------:R-:W-:-:S03]  /*93f0*/  LEA R7, R7, R6, 0x2 ;  /* 0x0000000607077211 */ /* 0x000fc600078e10ff */
[----:B------:R-:W-:Y:S01]  /*9400*/  STL.64 [R1+0x168], R20 ;  /* 0x0001681401007387 */ /* 0x000fe20000100a00 */
[----:B------:R-:W-:-:S03]  /*9410*/  LEA R14, P4, R10, R220, 0x1 ;  /* 0x000000dc0a0e7211 */ /* 0x000fc600078808ff */
[----:B------:R0:W-:Y:S04]  /*9420*/  STL.64 [R1+0x160], R18 ;  /* 0x0001601201007387 */ /* 0x0001e80000100a00 */
[----:B------:R2:W-:Y:S01]  /*9430*/  STL.64 [R1+0x158], R16 ;  /* 0x0001581001007387 */ /* 0x0005e20000100a00 */
[----:B------:R-:W-:Y:S02]  /*9440*/  LEA R5, R12, R7, 0x2 ;  /* 0x000000070c057211 */ /* 0x000fe400078e10ff */
[----:B------:R-:W-:Y:S02]  /*9450*/  LEA.HI.X.SX32 R15, R10, R2, 0x1, P4 ;  /* 0x000000020a0f7211 */ /* 0x000fe400020f0eff */
[-C--:B0-----:R-:W-:Y:S02]  /*9460*/  LEA R18, P2, R8, R220.reuse, 0x1 ;  /* 0x000000dc08127211 */ /* 0x081fe400078408ff */
[----:B--2---:R-:W-:-:S02]  /*9470*/  LEA R16, P3, R9, R220, 0x1 ;  /* 0x000000dc09107211 */ /* 0x004fc400078608ff */
[-C--:B------:R-:W-:Y:S02]  /*9480*/  LEA.HI.X.SX32 R19, R8, R2.reuse, 0x1, P2 ;  /* 0x0000000208137211 */ /* 0x080fe400010f0eff */
[----:B------:R-:W-:Y:S02]  /*9490*/  LEA.HI.X.SX32 R17, R9, R2, 0x1, P3 ;  /* 0x0000000209117211 */ /* 0x000fe400018f0eff */
[CC--:B------:R-:W-:Y:S02]  /*94a0*/  LEA R12, P3, R6.reuse, R220.reuse, 0x1 ;  /* 0x000000dc060c7211 */ /* 0x0c0fe400078608ff */
[-C--:B------:R-:W-:Y:S02]  /*94b0*/  LEA R8, P4, R7, R220.reuse, 0x1 ;  /* 0x000000dc07087211 */ /* 0x080fe400078808ff */
[----:B------:R-:W-:Y:S01]  /*94c0*/  LEA R10, P2, R5, R220, 0x1 ;  /* 0x000000dc050a7211 */ /* 0x000fe200078408ff */
[----:B------:R0:W-:Y:S01]  /*94d0*/  STL.64 [R1+0x150], R18 ;  /* 0x0001501201007387 */ /* 0x0001e20000100a00 */
[----:B------:R-:W-:-:S02]  /*94e0*/  LEA.HI.X.SX32 R13, R6, R2, 0x1, P3 ;  /* 0x00000002060d7211 */ /* 0x000fc400018f0eff */
[----:B------:R-:W-:Y:S01]  /*94f0*/  LEA.HI.X.SX32 R9, R7, R2, 0x1, P4 ;  /* 0x0000000207097211 */ /* 0x000fe200020f0eff */
[----:B------:R0:W-:Y:S01]  /*9500*/  STL.64 [R1+0x148], R16 ;  /* 0x0001481001007387 */ /* 0x0001e20000100a00 */
[----:B------:R-:W-:-:S03]  /*9510*/  LEA R4, R4, R5, 0x2 ;  /* 0x0000000504047211 */ /* 0x000fc600078e10ff */
[----:B------:R0:W-:Y:S04]  /*9520*/  STL.64 [R1+0x138], R14 ;  /* 0x0001380e01007387 */ /* 0x0001e80000100a00 */
[----:B------:R0:W-:Y:S04]  /*9530*/  STL [R1+0x120], R10 ;  /* 0x0001200a01007387 */ /* 0x0001e80000100800 */
[----:B------:R0:W-:Y:S04]  /*9540*/  STL.64 [R1+0x130], R12 ;  /* 0x0001300c01007387 */ /* 0x0001e80000100a00 */
[----:B------:R0:W-:Y:S01]  /*9550*/  STL.64 [R1+0x128], R8 ;  /* 0x0001280801007387 */ /* 0x0001e20000100a00 */
[----:B------:R-:W-:-:S04]  /*9560*/  @!UP1 UIADD3 UR12, UPT, UPT, -UR12, 0x100000, URZ ;  /* 0x001000000c0c9890 */ /* 0x000fc8000fffe1ff */
[----:B------:R-:W-:Y:S02]  /*9570*/  @!UP1 USHF.L.U32 UR13, UR12, 0xb, URZ ;  /* 0x0000000b0c0d9899 */ /* 0x000fe400080006ff */
[----:B------:R-:W-:Y:S01]  /*9580*/  @!UP1 USHF.L.U32 UR12, UR12, 0x1, URZ ;  /* 0x000000010c0c9899 */ /* 0x000fe200080006ff */
[----:B------:R-:W-:Y:S02]  /*9590*/  LEA R41, R41, R4, 0x2 ;  /* 0x0000000429297211 */ /* 0x000fe400078e10ff */
[----:B------:R-:W-:Y:S02]  /*95a0*/  ISETP.EQ.U32.AND P1, PT, RZ, UR44, P0 ;  /* 0x0000002cff007c0c */ /* 0x000fe40008722070 */
[----:B------:R-:W-:-:S04]  /*95b0*/  LEA R37, R37, R41, 0x2 ;  /* 0x0000002925257211 */ /* 0x000fc800078e10ff */
[----:B------:R-:W-:Y:S01]  /*95c0*/  LEA R43, R43, R37, 0x3 ;  /* 0x000000252b2b7211 */ /* 0x000fe200078e18ff */
[----:B------:R-:W-:Y:S01]  /*95d0*/  UIADD3 UR9, UPT, UPT, UR4, 0x14000, URZ ;  /* 0x0001400004097890 */ /* 0x000fe2000fffe0ff */
[----:B------:R-:W2:Y:S02]  /*95e0*/  FENCE.VIEW.ASYNC.S ;  /* 0x00000000000073c6 */ /* 0x000ea40000000000 */
[----:B--2---:R0:W2:Y:S01]  /*95f0*/  @!UP2 SYNCS.EXCH.64 URZ, [UR4+0x14000], UR12 ;  /* 0x0140000c04ffa5b2 */ /* 0x0040a20008000100 */
[----:B-----5:R-:W-:Y:S01]  /*9600*/  IMAD R3, R3, UR19, RZ ;  /* 0x0000001303037c24 */ /* 0x020fe2000f8e02ff */
[----:B------:R-:W-:Y:S01]  /*9610*/  LEA R38, R38, R43, 0x2 ;  /* 0x0000002b26267211 */ /* 0x000fe200078e10ff */
[----:B------:R-:W-:-:S03]  /*9620*/  UIADD3 UR7, UPT, UPT, UR5, 0x100, URZ ;  /* 0x0000010005077890 */ /* 0x000fc6000fffe0ff */
[----:B------:R-:W-:Y:S01]  /*9630*/  LEA R40, R40, R38, 0x2 ;  /* 0x0000002628287211 */ /* 0x000fe200078e10ff */
[----:B--2---:R-:W-:Y:S06]  /*9640*/  BAR.SYNC.DEFER_BLOCKING 0x0 ;  /* 0x0000000000007b1d */ /* 0x004fec0000010000 */
[----:B01----:R-:W-:Y:S05]  /*9650*/  @!P1 BRA `(.L_x_6) ;  /* 0x00000004006c9947 */ /* 0x003fea0003800000 */
[----:B------:R-:W-:Y:S02]  /*9660*/  USHF.R.U32.HI UR30, URZ, 0x4, UR4 ;  /* 0x00000004ff1e7899 */ /* 0x000fe40008011604 */
[----:B------:R-:W-:Y:S02]  /*9670*/  UIADD3 UR13, UPT, UPT, UR4, 0x10000, URZ ;  /* 0x00010000040d7890 */ /* 0x000fe4000fffe0ff */
[----:B------:R-:W-:Y:S02]  /*9680*/  USGXT.U32 UR30, UR30, 0xe ;  /* 0x0000000e1e1e789a */ /* 0x000fe40008000000 */
[----:B------:R-:W-:Y:S02]  /*9690*/  USHF.R.U32.HI UR13, URZ, 0x4, UR13 ;  /* 0x00000004ff0d7899 */ /* 0x000fe4000801160d */
[----:B------:R-:W-:Y:S02]  /*96a0*/  UIADD3 UR60, UP2, UPT, UR30, 0x8000080, URZ ;  /* 0x080000801e3c7890 */ /* 0x000fe4000ff5e0ff */
[----:B------:R-:W-:Y:S01]  /*96b0*/  USGXT.U32 UR24, UR13, 0xe ;  /* 0x0000000e0d18789a */ /* 0x000fe20008000000 */
[----:B------:R-:W-:Y:S01]  /*96c0*/  UMOV UR12, URZ ;  /* 0x000000ff000c7c82 */ /* 0x000fe20008000000 */
[----:B------:R-:W-:Y:S01]  /*96d0*/  UMOV UR14, URZ ;  /* 0x000000ff000e7c82 */ /* 0x000fe20008000000 */
[----:B------:R-:W-:-:S02]  /*96e0*/  UIADD3.X UR61, UPT, UPT, UR12, 0x40004040, URZ, UP2, !UPT ;  /* 0x400040400c3d7890 */ /* 0x000fc400097fe4ff */
[----:B------:R-:W-:Y:S02]  /*96f0*/  UIADD3 UR20, UP2, UPT, UR24, 0x2, URZ ;  /* 0x0000000218147890 */ /* 0x000fe4000ff5e0ff */
[----:B------:R-:W-:Y:S02]  /*9700*/  ULOP3.LUT UR30, UR30, 0x8000000, URZ, 0xfc, !UPT ;  /* 0x080000001e1e7892 */ /* 0x000fe4000f8efcff */
[----:B------:R-:W-:Y:S02]  /*9710*/  UIADD3.X UR21, UPT, UPT, UR14, 0x40004040, URZ, UP2, !UPT ;  /* 0x400040400e157890 */ /* 0x000fe400097fe4ff */
[----:B------:R-:W-:Y:S02]  /*9720*/  UIADD3.64 UR64, UPT, UPT, UR60, 0x80, URZ ;  /* 0x000000803c407897 */ /* 0x000fe4000fffe0ff */
[----:B------:R-:W-:Y:S02]  /*9730*/  UIADD3.64 UR66, UPT, UPT, UR20, 0x2, URZ ;  /* 0x0000000214427897 */ /* 0x000fe4000fffe0ff */
[----:B------:R-:W-:-:S02]  /*9740*/  UIADD3.64 UR14, UPT, UPT, UR60, 0x100, URZ ;  /* 0x000001003c0e7897 */ /* 0x000fc4000fffe0ff */
[----:B------:R-:W-:Y:S01]  /*9750*/  UIADD3.64 UR36, UPT, UPT, UR20, 0x4, URZ ;  /* 0x0000000414247897 */ /* 0x000fe2000fffe0ff */
[----:B------:R-:W-:Y:S01]  /*9760*/  UMOV UR18, 0x0 ;  /* 0x0000000000127882 */ /* 0x000fe20000000000 */
[----:B------:R-:W-:Y:S01]  /*9770*/  UMOV UR19, 0x8088010 ;  /* 0x0808801000137882 */ /* 0x000fe20000000000 */
[----:B------:R-:W-:Y:S01]  /*9780*/  UMOV UR31, 0x40004040 ;  /* 0x40004040001f7882 */ /* 0x000fe20000000000 */
[----:B------:R-:W-:Y:S01]  /*9790*/  UMOV UR25, 0x40004040 ;  /* 0x4000404000197882 */ /* 0x000fe20000000000 */
[----:B------:R-:W-:Y:S01]  /*97a0*/  UMOV UR76, 0x0 ;  /* 0x00000000004c7882 */ /* 0x000fe20000000000 */
[----:B------:R-:W-:Y:S01]  /*97b0*/  UMOV UR77, 0x8088010 ;  /* 0x08088010004d7882 */ /* 0x000fe20000000000 */
[----:B------:R-:W-:Y:S01]  /*97c0*/  UIADD3.64 UR56, UPT, UPT, UR60, 0x180, URZ ;  /* 0x000001803c387897 */ /* 0x000fe2000fffe0ff */
[----:B------:R-:W-:Y:S01]  /*97d0*/  UTCHMMA gdesc[UR30], gdesc[UR24], tmem[UR7], tmem[UR18], idesc[UR19], !UPT ;  /* 0x00ff12181e0075ea */ /* 0x000fe2000f800007 */
[----:B------:R-:W-:Y:S02]  /*97e0*/  UIADD3.64 UR68, UPT, UPT, UR20, 0xfe, URZ ;  /* 0x000000fe14447897 */ /* 0x000fe4000fffe0ff */
[----:B------:R-:W-:Y:S01]  /*97f0*/  UTCHMMA gdesc[UR60], gdesc[UR20], tmem[UR7], tmem[UR76], idesc[UR77], UPT ;  /* 0x00ff4c143c0075ea */ /* 0x000fe2000b800007 */
[----:B------:R-:W-:Y:S01]  /*9800*/  UMOV UR62, 0x0 ;  /* 0x00000000003e7882 */ /* 0x000fe20000000000 */
[----:B------:R-:W-:Y:S01]  /*9810*/  UMOV UR63, 0x8088010 ;  /* 0x08088010003f7882 */ /* 0x000fe20000000000 */
[----:B------:R-:W-:Y:S01]  /*9820*/  UIADD3.64 UR42, UPT, UPT, UR60, 0x200, URZ ;  /* 0x000002003c2a7897 */ /* 0x000fe2000fffe0ff */
[----:B------:R-:W-:Y:S01]  /*9830*/  UTCHMMA gdesc[UR64], gdesc[UR66], tmem[UR7], tmem[UR62], idesc[UR63], UPT ;  /* 0x00ff3e42400075ea */ /* 0x000fe2000b800007 */
[----:B------:R-:W-:Y:S01]  /*9840*/  UIADD3.64 UR74, UPT, UPT, UR20, 0x100, URZ ;  /* 0x00000100144a7897 */ /* 0x000fe2000fffe0ff */
[----:B------:R-:W-:Y:S01]  /*9850*/  UMOV UR26, 0x0 ;  /* 0x00000000001a7882 */ /* 0x000fe20000000000 */
[----:B------:R-:W-:Y:S01]  /*9860*/  UMOV UR27, 0x8088010 ;  /* 0x08088010001b7882 */ /* 0x000fe20000000000 */
[----:B------:R-:W-:Y:S01]  /*9870*/  UIADD3.64 UR58, UPT, UPT, UR60, 0x280, URZ ;  /* 0x000002803c3a7897 */ /* 0x000fe2000fffe0ff */
[----:B------:R0:W-:Y:S01]  /*9880*/  UTCHMMA gdesc[UR14], gdesc[UR36], tmem[UR7], tmem[UR26], idesc[UR27], UPT ;  /* 0x00ff1a240e0075ea */ /* 0x0001e2000b800007 */
[----:B------:R-:W-:-:S02]  /*9890*/  UIADD3.64 UR72, UPT, UPT, UR20, 0x102, URZ ;  /* 0x0000010214487897 */ /* 0x000fc4000fffe0ff */
[----:B------:R-:W-:Y:S02]  /*98a0*/  UIADD3.64 UR54, UPT, UPT, UR60, 0x300, URZ ;  /* 0x000003003c367897 */ /* 0x000fe4000fffe0ff */
[----:B------:R-:W-:Y:S01]  /*98b0*/  UIADD3.64 UR52, UPT, UPT, UR60, 0x380, URZ ;  /* 0x000003803c347897 */ /* 0x000fe2000fffe0ff */
[----:B------:R-:W-:Y:S01]  /*98c0*/  UMOV UR50, 0x0 ;  /* 0x0000000000327882 */ /* 0x000fe20000000000 */
[----:B------:R-:W-:Y:S01]  /*98d0*/  UMOV UR51, 0x8088010 ;  /* 0x0808801000337882 */ /* 0x000fe20000000000 */
[----:B------:R-:W-:Y:S01]  /*98e0*/  UIADD3.64 UR48, UPT, UPT, UR60, 0x400, URZ ;  /* 0x000004003c307897 */ /* 0x000fe2000fffe0ff */
[----:B------:R-:W-:Y:S01]  /*98f0*/  UTCHMMA gdesc[UR56], gdesc[UR68], tmem[UR7], tmem[UR50], idesc[UR51], UPT ;  /* 0x00ff3244380075ea */ /* 0x000fe2000b800007 */
[----:B0-----:R-:W-:Y:S01]  /*9900*/  UIADD3.64 UR36, UPT, UPT, UR20, 0x104, URZ ;  /* 0x0000010414247897 */ /* 0x001fe2000fffe0ff */
[----:B------:R0:W-:Y:S01]  /*9910*/  UTCHMMA gdesc[UR42], gdesc[UR74], tmem[UR7], tmem[UR76], idesc[UR77], UPT ;  /* 0x00ff4c4a2a0075ea */ /* 0x0001e2000b800007 */
[----:B------:R-:W-:Y:S02]  /*9920*/  UIADD3.64 UR26, UPT, UPT, UR20, 0x1fe, URZ ;  /* 0x000001fe141a7897 */ /* 0x000fe4000fffe0ff */
[----:B------:R-:W-:-:S02]  /*9930*/  UIADD3.64 UR40, UPT, UPT, UR60, 0x480, URZ ;  /* 0x000004803c287897 */ /* 0x000fc4000fffe0ff */
[----:B------:R-:W-:Y:S02]  /*9940*/  UIADD3.64 UR34, UPT, UPT, UR60, 0x500, URZ ;  /* 0x000005003c227897 */ /* 0x000fe4000fffe0ff */
[----:B------:R-:W-:Y:S02]  /*9950*/  UIADD3.64 UR30, UPT, UPT, UR60, 0x580, URZ ;  /* 0x000005803c1e7897 */ /* 0x000fe4000fffe0ff */
[----:B------:R-:W-:Y:S02]  /*9960*/  UIADD3.64 UR24, UPT, UPT, UR60, 0x600, URZ ;  /* 0x000006003c187897 */ /* 0x000fe4000fffe0ff */
[----:B------:R-:W-:Y:S02]  /*9970*/  UIADD3.64 UR18, UPT, UPT, UR60, 0x680, URZ ;  /* 0x000006803c127897 */ /* 0x000fe4000fffe0ff */
[----:B------:R-:W-:Y:S02]  /*9980*/  UIADD3.64 UR70, UPT, UPT, UR60, 0x700, URZ ;  /* 0x000007003c467897 */ /* 0x000fe4000fffe0ff */
[----:B------:R-:W-:-:S02]  /*9990*/  UIADD3.64 UR14, UPT, UPT, UR20, 0x200, URZ ;  /* 0x00000200140e7897 */ /* 0x000fc4000fffe0ff */
[----:B------:R-:W-:Y:S02]  /*99a0*/  UIADD3.64 UR60, UPT, UPT, UR20, 0x202, URZ ;  /* 0x00000202143c7897 */ /* 0x000fe4000fffe0ff */
[----:B------:R-:W-:Y:S02]  /*99b0*/  UIADD3.64 UR62, UPT, UPT, UR20, 0x204, URZ ;  /* 0x00000204143e7897 */ /* 0x000fe4000fffe0ff */
[----:B------:R-:W-:Y:S02]  /*99c0*/  UIADD3.64 UR64, UPT, UPT, UR20, 0x2fe, URZ ;  /* 0x000002fe14407897 */ /* 0x000fe4000fffe0ff */
[----:B0-----:R-:W-:Y:S01]  /*99d0*/  UIADD3.64 UR76, UPT, UPT, UR20, 0x300, URZ ;  /* 0x00000300144c7897 */ /* 0x001fe2000fffe0ff */
[----:B------:R-:W-:Y:S01]  /*99e0*/  UMOV UR74, 0x0 ;  /* 0x00000000004a7882 */ /* 0x000fe20000000000 */
[----:B------:R-:W-:Y:S01]  /*99f0*/  UMOV UR75, 0x8088010 ;  /* 0x08088010004b7882 */ /* 0x000fe20000000000 */
[----:B------:R-:W-:Y:S01]  /*9a00*/  UIADD3.64 UR66, UPT, UPT, UR20, 0x302, URZ ;  /* 0x0000030214427897 */ /* 0x000fe2000fffe0ff */
[----:B------:R0:W-:Y:S01]  /*9a10*/  UTCHMMA gdesc[UR58], gdesc[UR72], tmem[UR7], tmem[UR74], idesc[UR75], UPT ;  /* 0x00ff4a483a0075ea */ /* 0x0001e2000b800007 */
[----:B------:R-:W-:Y:S01]  /*9a20*/  UMOV UR56, 0x0 ;  /* 0x0000000000387882 */ /* 0x000fe20000000000 */
[----:B------:R-:W-:Y:S01]  /*9a30*/  UMOV UR57, 0x8088010 ;  /* 0x0808801000397882 */ /* 0x000fe20000000000 */
[----:B------:R-:W-:Y:S01]  /*9a40*/  UIADD3.64 UR20, UPT, UPT, UR20, 0x304, URZ ;  /* 0x0000030414147897 */ /* 0x000fe2000fffe0ff */
[----:B------:R0:W-:Y:S01]  /*9a50*/  UTCHMMA gdesc[UR54], gdesc[UR36], tmem[UR7], tmem[UR56], idesc[UR57], UPT ;  /* 0x00ff3824360075ea */ /* 0x0001e2000b800007 */
[----:B------:R-:W-:Y:S01]  /*9a60*/  UMOV UR68, 0x0 ;  /* 0x0000000000447882 */ /* 0x000fe20000000000 */
[----:B------:R-:W-:Y:S01]  /*9a70*/  UMOV UR69, 0x8088010 ;  /* 0x0808801000457882 */ /* 0x000fe20000000000 */
[----:B------:R-:W-:Y:S01]  /*9a80*/  UMOV UR46, 0x0 ;  /* 0x00000000002e7882 */ /* 0x000fe20000000000 */
[----:B------:R-:W-:Y:S01]  /*9a90*/  UMOV UR47, 0x8088010 ;  /* 0x08088010002f7882 */ /* 0x000fe20000000000 */
[----:B------:R0:W-:Y:S01]  /*9aa0*/  UTCHMMA gdesc[UR52], gdesc[UR26], tmem[UR7], tmem[UR68], idesc[UR69], UPT ;  /* 0x00ff441a340075ea */ /* 0x0001e2000b800007 */
        /* <DEDUP_REMOVED lines=11> */
[----:B------:R-:W-:Y:S01]  /*9b60*/  UMOV UR12, UR9 ;  /* 0x00000009000c7c82 */ /* 0x000fe20008000000 */
[----:B------:R-:W-:Y:S01]  /*9b70*/  UMOV UR13, URZ ;  /* 0x000000ff000d7c82 */ /* 0x000fe20008000000 */
[----:B------:R0:W-:Y:S01]  /*9b80*/  UTCHMMA gdesc[UR30], gdesc[UR64], tmem[UR7], tmem[UR32], idesc[UR33], UPT ;  /* 0x00ff20401e0075ea */ /* 0x0001e2000b800007 */
[----:B------:R-:W-:Y:S01]  /*9b90*/  UMOV UR16, 0x0 ;  /* 0x0000000000107882 */ /* 0x000fe20000000000 */
[----:B------:R-:W-:Y:S01]  /*9ba0*/  UMOV UR17, 0x8088010 ;  /* 0x0808801000117882 */ /* 0x000fe20000000000 */
[----:B------:R0:W-:Y:S01]  /*9bb0*/  UTCHMMA gdesc[UR24], gdesc[UR76], tmem[UR7], tmem[UR28], idesc[UR29], UPT ;  /* 0x00ff1c4c180075ea */ /* 0x0001e2000b800007 */
[----:B------:R-:W-:Y:S01]  /*9bc0*/  UMOV UR12, UR12 ;  /* 0x0000000c000c7c82 */ /* 0x000fe20008000000 */
[----:B------:R0:W-:Y:S01]  /*9bd0*/  UTCHMMA gdesc[UR18], gdesc[UR66], tmem[UR7], tmem[UR22], idesc[UR23], UPT ;  /* 0x00ff1642120075ea */ /* 0x0001e2000b800007 */
[----:B------:R0:W-:Y:S01]  /*9be0*/  UTCHMMA gdesc[UR70], gdesc[UR20], tmem[UR7], tmem[UR16], idesc[UR17], UPT ;  /* 0x00ff1014460075ea */ /* 0x0001e2000b800007 */
[----:B------:R0:W-:Y:S01]  /*9bf0*/  UTCBAR [UR12], URZ ;  /* 0x000000ff0c0073e9 */ /* 0x0001e200080000ff */
[----:B------:R-:W-:Y:S01]  /*9c00*/  NOP ;  /* 0x0000000000007918 */ /* 0x000fe20000000000 */
.L_x_6:
[----:B------:R-:W-:Y:S05]  /*9c10*/  @!P0 BRA `(.L_x_7) ;  /* 0x0000000000088947 */ /* 0x000fea0003800000 */
[----:B------:R-:W1:Y:S02]  /*9c20*/  SYNCS.PHASECHK.TRANS64.TRYWAIT P3, [UR4+0x14000], RZ ;  /* 0x014000ffff0075a7 */ /* 0x000e640008061104 */
[----:B-1----:R-:W-:Y:S05]  /*9c30*/  @!P3 BRA `(.L_x_8) ;  /* 0x000001440058b947 */ /* 0x002fea0003800000 */
.L_x_7:
[----:B------:R-:W2:Y:S04]  /*9c40*/  LDL.64 R106, [R1+0x120] ;  /* 0x00012000016a7983 */ /* 0x000ea80000100a00 */
[----:B------:R-:W3:Y:S04]  /*9c50*/  LDL.64 R6, [R1+0x120] ;  /* 0x0001200001067983 */ /* 0x000ee80000100a00 */
[----:B------:R-:W4:Y:S01]  /*9c60*/  LDL.64 R104, [R1+0x1c8] ;  /* 0x0001c80001687983 */ /* 0x000f220000100a00 */
[----:B------:R-:W-:Y:S01]  /*9c70*/  LOP3.LUT P6, RZ, R210, 0x7f, RZ, 0xc0, !PT ;  /* 0x0000007fd2ff7812 */ /* 0x000fe200078cc0ff */
[----:B------:R-:W-:Y:S01]  /*9c80*/  BAR.SYNC.DEFER_BLOCKING 0x0 ;  /* 0x0000000000007b1d */ /* 0x000fe20000010000 */
[----:B------:R-:W-:-:S02]  /*9c90*/  LEA R102, P3, R41, R220, 0x1 ;  /* 0x000000dc29667211 */ /* 0x000fc400078608ff */
[----:B------:R-:W-:Y:S02]  /*9ca0*/  PRMT R75, RZ, 0x7610, R75 ;  /* 0x00007610ff4b7816 */ /* 0x000fe4000000004b */
[-C--:B------:R-:W-:Y:S01]  /*9cb0*/  LEA.HI.X.SX32 R103, R41, R2.reuse, 0x1, P3 ;  /* 0x0000000229677211 */ /* 0x080fe200018f0eff */
[----:B------:R-:W4:Y:S04]  /*9cc0*/  LDL.64 R132, [R1+0x278] ;  /* 0x0002780001847983 */ /* 0x000f280000100a00 */
[----:B------:R-:W4:Y:S04]  /*9cd0*/  LDL.64 R130, [R1+0x268] ;  /* 0x0002680001827983 */ /* 0x000f280000100a00 */
[----:B------:R-:W4:Y:S04]  /*9ce0*/  LDL.64 R128, [R1+0x258] ;  /* 0x0002580001807983 */ /* 0x000f280000100a00 */
[----:B------:R-:W4:Y:S04]  /*9cf0*/  LDL.64 R126, [R1+0x248] ;  /* 0x00024800017e7983 */ /* 0x000f280000100a00 */
[----:B------:R-:W4:Y:S01]  /*9d00*/  LDL.64 R124, [R1+0x238] ;  /* 0x00023800017c7983 */ /* 0x000f220000100a00 */
[----:B------:R-:W1:Y:S03]  /*9d10*/  @!P6 SYNCS.CCTL.IV [UR4+0x14000] ;  /* 0x01400000ff00e9b1 */ /* 0x000e660008000004 */
[----:B------:R-:W4:Y:S04]  /*9d20*/  LDL.64 R122, [R1+0x228] ;  /* 0x00022800017a7983 */ /* 0x000f280000100a00 */
[----:B------:R-:W4:Y:S04]  /*9d30*/  LDL.64 R120, [R1+0x218] ;  /* 0x0002180001787983 */ /* 0x000f280000100a00 */
[----:B------:R-:W4:Y:S04]  /*9d40*/  LDL.64 R118, [R1+0x208] ;  /* 0x0002080001767983 */ /* 0x000f280000100a00 */
[----:B------:R-:W4:Y:S04]  /*9d50*/  LDL.64 R116, [R1+0x1f8] ;  /* 0x0001f80001747983 */ /* 0x000f280000100a00 */
[----:B------:R-:W4:Y:S04]  /*9d60*/  LDL.64 R114, [R1+0x1e8] ;  /* 0x0001e80001727983 */ /* 0x000f280000100a00 */
[----:B------:R-:W4:Y:S04]  /*9d70*/  LDL.64 R112, [R1+0x1d8] ;  /* 0x0001d80001707983 */ /* 0x000f280000100a00 */
[----:B------:R-:W4:Y:S04]  /*9d80*/  LDL.64 R110, [R1+0x1b8] ;  /* 0x0001b800016e7983 */ /* 0x000f280000100a00 */
[----:B------:R-:W4:Y:S01]  /*9d90*/  LDL.64 R108, [R1+0x1a8] ;  /* 0x0001a800016c7983 */ /* 0x000f220000100a00 */
[----:B--2---:R-:W-:-:S02]  /*9da0*/  LEA.HI.X.SX32 R107, R5, R2, 0x1, P2 ;  /* 0x00000002056b7211 */ /* 0x004fc400010f0eff */
[----:B------:R-:W-:-:S04]  /*9db0*/  LEA R150, P2, R4, R220, 0x1 ;  /* 0x000000dc04967211 */ /* 0x000fc800078408ff */
[----:B------:R-:W-:Y:S02]  /*9dc0*/  LEA.HI.X.SX32 R151, R4, R2, 0x1, P2 ;  /* 0x0000000204977211 */ /* 0x000fe400010f0eff */
[C---:B------:R-:W-:Y:S01]  /*9dd0*/  LEA R100, P2, R37.reuse, R220, 0x1 ;  /* 0x000000dc25647211 */ /* 0x040fe200078408ff */
[----:B------:R-:W-:Y:S01]  /*9de0*/  STL [R1+0x124], R107 ;  /* 0x0001246b01007387 */ /* 0x000fe20000100800 */
[----:B---3--:R-:W-:Y:S02]  /*9df0*/  MOV R106, R6 ;  /* 0x00000006006a7202 */ /* 0x008fe40000000f00 */
[----:B------:R-:W-:Y:S01]  /*9e00*/  LEA.HI.X.SX32 R101, R37, R2, 0x1, P2 ;  /* 0x0000000225657211 */ /* 0x000fe200010f0eff */
[----:B------:R-:W2:Y:S01]  /*9e10*/  LDTM.x32 R4, tmem[UR6+0x100] ;  /* 0x00010006000479ee */ /* 0x000ea200082c0000 */
[----:B------:R-:W-:Y:S01]  /*9e20*/  STL.64 [R1+0x118], R150 ;  /* 0x0001189601007387 */ /* 0x000fe20000100a00 */
[----:B------:R-:W-:-:S03]  /*9e30*/  NOP ;  /* 0x0000000000007918 */ /* 0x000fc60000000000 */
[----:B------:R-:W-:Y:S04]  /*9e40*/  STL.64 [R1+0x110], R102 ;  /* 0x0001106601007387 */ /* 0x000fe80000100a00 */
[----:B------:R3:W-:Y:S04]  /*9e50*/  STL.64 [R1+0x108], R100 ;  /* 0x0001086401007387 */ /* 0x0007e80000100a00 */
[----:B----4-:R-:W5:Y:S01]  /*9e60*/  @P0 LDG.E.U16 R75, desc[UR10][R104.64] ;  /* 0x0000000a684b0981 */ /* 0x010f62000c1e1500 */
[----:B------:R-:W-:Y:S02]  /*9e70*/  PRMT R64, RZ, 0x7610, R64 ;  /* 0x00007610ff407816 */ /* 0x000fe40000000040 */
[----:B------:R-:W-:Y:S01]  /*9e80*/  PRMT R65, RZ, 0x7610, R65 ;  /* 0x00007610ff417816 */ /* 0x000fe20000000041 */
[----:B------:R-:W4:Y:S01]  /*9e90*/  LDL.64 R164, [R1+0x188] ;  /* 0x0001880001a47983 */ /* 0x000f220000100a00 */
[----:B------:R-:W-:-:S02]  /*9ea0*/  PRMT R66, RZ, 0x7610, R66 ;  /* 0x00007610ff427816 */ /* 0x000fc40000000042 */
[----:B------:R-:W-:Y:S01]  /*9eb0*/  PRMT R67, RZ, 0x7610, R67 ;  /* 0x00007610ff437816 */ /* 0x000fe20000000043 */
[----:B------:R-:W5:Y:S04]  /*9ec0*/  @P0 LDG.E.U16 R64, desc[UR10][R132.64] ;  /* 0x0000000a84400981 */ /* 0x000f68000c1e1500 */
[----:B------:R-:W2:Y:S01]  /*9ed0*/  LDL.64 R104, [R1+0x198] ;  /* 0x0001980001687983 */ /* 0x000ea20000100a00 */
[----:B------:R-:W-:Y:S02]  /*9ee0*/  PRMT R68, RZ, 0x7610, R68 ;  /* 0x00007610ff447816 */ /* 0x000fe40000000044 */
[----:B------:R-:W-:Y:S01]  /*9ef0*/  PRMT R69, RZ, 0x7610, R69 ;  /* 0x00007610ff457816 */ /* 0x000fe20000000045 */
[----:B------:R-:W5:Y:S01]  /*9f00*/  @P0 LDG.E.U16 R65, desc[UR10][R130.64] ;  /* 0x0000000a82410981 */ /* 0x000f62000c1e1500 */
[----:B------:R-:W-:-:S02]  /*9f10*/  PRMT R70, RZ, 0x7610, R70 ;  /* 0x00007610ff467816 */ /* 0x000fc40000000046 */
[----:B------:R-:W-:Y:S01]  /*9f20*/  PRMT R71, RZ, 0x7610, R71 ;  /* 0x00007610ff477816 */ /* 0x000fe20000000047 */
[----:B------:R-:W5:Y:S01]  /*9f30*/  @P0 LDG.E.U16 R66, desc[UR10][R128.64] ;  /* 0x0000000a80420981 */ /* 0x000f62000c1e1500 */
[----:B------:R-:W-:Y:S02]  /*9f40*/  PRMT R72, RZ, 0x7610, R72 ;  /* 0x00007610ff487816 */ /* 0x000fe40000000048 */
[----:B------:R-:W-:Y:S01]  /*9f50*/  PRMT R73, RZ, 0x7610, R73 ;  /* 0x00007610ff497816 */ /* 0x000fe20000000049 */
[----:B------:R-:W5:Y:S01]  /*9f60*/  @P0 LDG.E.U16 R67, desc[UR10][R126.64] ;  /* 0x0000000a7e430981 */ /* 0x000f62000c1e1500 */
[----:B------:R-:W-:Y:S02]  /*9f70*/  PRMT R74, RZ, 0x7610, R74 ;  /* 0x00007610ff4a7816 */ /* 0x000fe4000000004a */
[----:B------:R-:W-:Y:S01]  /*9f80*/  PRMT R76, RZ, 0x7610, R76 ;  /* 0x00007610ff4c7816 */ /* 0x000fe2000000004c */
[----:B------:R-:W5:Y:S01]  /*9f90*/  @P0 LDG.E.U16 R68, desc[UR10][R124.64] ;  /* 0x0000000a7c440981 */ /* 0x000f62000c1e1500 */
[----:B------:R-:W-:-:S02]  /*9fa0*/  PRMT R77, RZ, 0x7610, R77 ;  /* 0x00007610ff4d7816 */ /* 0x000fc4000000004d */
[----:B------:R-:W-:Y:S01]  /*9fb0*/  PRMT R78, RZ, 0x7610, R78 ;  /* 0x00007610ff4e7816 */ /* 0x000fe2000000004e */
[----:B------:R-:W5:Y:S04]  /*9fc0*/  @P0 LDG.E.U16 R69, desc[UR10][R122.64] ;  /* 0x0000000a7a450981 */ /* 0x000f68000c1e1500 */
[----:B------:R-:W5:Y:S04]  /*9fd0*/  @P0 LDG.E.U16 R70, desc[UR10][R120.64] ;  /* 0x0000000a78460981 */ /* 0x000f68000c1e1500 */
[----:B------:R-:W5:Y:S04]  /*9fe0*/  @P0 LDG.E.U16 R71, desc[UR10][R118.64] ;  /* 0x0000000a76470981 */ /* 0x000f68000c1e1500 */
[----:B------:R-:W5:Y:S04]  /*9ff0*/  @P0 LDG.E.U16 R72, desc[UR10][R116.64] ;  /* 0x0000000a74480981 */ /* 0x000f68000c1e1500 */
[----:B------:R-:W5:Y:S04]  /*a000*/  @P0 LDG.E.U16 R73, desc[UR10][R114.64] ;  /* 0x0000000a72490981 */ /* 0x000f68000c1e1500 */
[----:B------:R-:W5:Y:S04]  /*a010*/  @P0 LDG.E.U16 R74, desc[UR10][R112.64] ;  /* 0x0000000a704a0981 */ /* 0x000f68000c1e1500 */
[----:B------:R-:W5:Y:S04]  /*a020*/  @P0 LDG.E.U16 R76, desc[UR10][R110.64] ;  /* 0x0000000a6e4c0981 */ /* 0x000f68000c1e1500 */
[----:B------:R-:W5:Y:S04]  /*a030*/  @P0 LDG.E.U16 R77, desc[UR10][R108.64] ;  /* 0x0000000a6c4d0981 */ /* 0x000f68000c1e1500 */
[----:B------:R-:W3:Y:S04]  /*a040*/  LDL.64 R162, [R1+0x178] ;  /* 0x0001780001a27983 */ /* 0x000ee80000100a00 */
        /* <DEDUP_REMOVED lines=26> */
[----:B--2---:R-:W5:Y:S04]  /*a1f0*/  @P0 LDG.E.U16 R78, desc[UR10][R104.64] ;  /* 0x0000000a684e0981 */ /* 0x004f68000c1e1500 */
[----:B------:R-:W2:Y:S01]  /*a200*/  LDL.64 R104, [R1+0x100] ;  /* 0x0001000001687983 */ /* 0x000ea20000100a00 */
[----:B------:R-:W-:-:S04]  /*a210*/  LEA R42, R42, R40, 0x2 ;  /* 0x000000282a2a7211 */ /* 0x000fc800078e10ff */
[----:B------:R-:W-:-:S04]  /*a220*/  LEA R39, R39, R42, 0x2 ;  /* 0x0000002a27277211 */ /* 0x000fc800078e10ff */
[----:B------:R-:W-:-:S04]  /*a230*/  LEA R36, R36, R39, 0x2 ;  /* 0x0000002724247211 */ /* 0x000fc800078e10ff */
[----:B------:R-:W-:Y:S02]  /*a240*/  LEA R41, R44, R36, 0x2 ;  /* 0x000000242c297211 */ /* 0x000fe400078e10ff */
[C---:B------:R-:W-:Y:S02]  /*a250*/  LEA R248, P4, R38.reuse, R220, 0x1 ;  /* 0x000000dc26f87211 */ /* 0x040fe400078808ff */
[----:B------:R-:W-:Y:S02]  /*a260*/  LEA R37, R45, R41, 0x3 ;  /* 0x000000292d257211 */ /* 0x000fe400078e18ff */
[----:B------:R-:W-:Y:S02]  /*a270*/  LEA.HI.X.SX32 R249, R38, R2, 0x1, P4 ;  /* 0x0000000226f97211 */ /* 0x000fe400020f0eff */
[----:B------:R-:W-:Y:S02]  /*a280*/  LEA R246, P2, R40, R220, 0x1 ;  /* 0x000000dc28f67211 */ /* 0x000fe400078408ff */
[----:B------:R-:W-:-:S02]  /*a290*/  LEA R38, R46, R37, 0x2 ;  /* 0x000000252e267211 */ /* 0x000fc400078e10ff */
[----:B------:R-:W-:Y:S02]  /*a2a0*/  LEA R242, P4, R39, R220, 0x1 ;  /* 0x000000dc27f27211 */ /* 0x000fe400078808ff */
[----:B------:R-:W-:Y:S02]  /*a2b0*/  LEA.HI.X.SX32 R247, R40, R2, 0x1, P2 ;  /* 0x0000000228f77211 */ /* 0x000fe400010f0eff */
[----:B------:R-:W-:Y:S02]  /*a2c0*/  LEA R250, P3, R43, R220, 0x1 ;  /* 0x000000dc2bfa7211 */ /* 0x000fe400078608ff */
[----:B------:R-:W-:Y:S02]  /*a2d0*/  LEA R40, R47, R38, 0x2 ;  /* 0x000000262f287211 */ /* 0x000fe400078e10ff */
[----:B------:R-:W-:Y:S02]  /*a2e0*/  LEA.HI.X.SX32 R243, R39, R2, 0x1, P4 ;  /* 0x0000000227f37211 */ /* 0x000fe400020f0eff */
[----:B------:R-:W-:-:S02]  /*a2f0*/  LEA R240, P2, R36, R220, 0x1 ;  /* 0x000000dc24f07211 */ /* 0x000fc400078408ff */
[----:B------:R-:W-:Y:S02]  /*a300*/  LEA.HI.X.SX32 R251, R43, R2, 0x1, P3 ;  /* 0x000000022bfb7211 */ /* 0x000fe400018f0eff */
[----:B------:R-:W-:Y:S02]  /*a310*/  LEA R39, R48, R40, 0x2 ;  /* 0x0000002830277211 */ /* 0x000fe400078e10ff */
[-C--:B------:R-:W-:Y:S02]  /*a320*/  LEA R244, P3, R42, R220.reuse, 0x1 ;  /* 0x000000dc2af47211 */ /* 0x080fe400078608ff */
[----:B------:R-:W-:Y:S02]  /*a330*/  LEA R234, P4, R37, R220, 0x1 ;  /* 0x000000dc25ea7211 */ /* 0x000fe400078808ff */
[----:B------:R-:W-:Y:S02]  /*a340*/  LEA.HI.X.SX32 R241, R36, R2, 0x1, P2 ;  /* 0x0000000224f17211 */ /* 0x000fe400010f0eff */
[----:B------:R-:W-:-:S02]  /*a350*/  LEA R36, R49, R39, 0x2 ;  /* 0x0000002731247211 */ /* 0x000fc400078e10ff */
[----:B------:R-:W-:Y:S02]  /*a360*/  LEA.HI.X.SX32 R245, R42, R2, 0x1, P3 ;  /* 0x000000022af57211 */ /* 0x000fe400018f0eff */
[----:B------:R-:W-:Y:S02]  /*a370*/  LEA R238, P3, R41, R220, 0x1 ;  /* 0x000000dc29ee7211 */ /* 0x000fe400078608ff */
[----:B------:R-:W-:Y:S02]  /*a380*/  LEA.HI.X.SX32 R235, R37, R2, 0x1, P4 ;  /* 0x0000000225eb7211 */ /* 0x000fe400020f0eff */
[----:B------:R-:W-:Y:S02]  /*a390*/  LEA R232, P2, R38, R220, 0x1 ;  /* 0x000000dc26e87211 */ /* 0x000fe400078408ff */
[----:B------:R-:W-:Y:S02]  /*a3a0*/  LEA R37, R50, R36, 0x2 ;  /* 0x0000002432257211 */ /* 0x000fe400078e10ff */
[----:B------:R-:W-:-:S02]  /*a3b0*/  LEA.HI.X.SX32 R239, R41, R2, 0x1, P3 ;  /* 0x0000000229ef7211 */ /* 0x000fc400018f0eff */
[-C--:B------:R-:W-:Y:S02]  /*a3c0*/  LEA R230, P3, R40, R220.reuse, 0x1 ;  /* 0x000000dc28e67211 */ /* 0x080fe400078608ff */
[C---:B------:R-:W-:Y:S02]  /*a3d0*/  LEA R228, P4, R39.reuse, R220, 0x1 ;  /* 0x000000dc27e47211 */ /* 0x040fe400078808ff */
[-C--:B------:R-:W-:Y:S02]  /*a3e0*/  LEA.HI.X.SX32 R233, R38, R2.reuse, 0x1, P2 ;  /* 0x0000000226e97211 */ /* 0x080fe400010f0eff */
[----:B------:R-:W-:Y:S02]  /*a3f0*/  LEA R38, R52, R37, 0x2 ;  /* 0x0000002534267211 */ /* 0x000fe400078e10ff */
[-C--:B------:R-:W-:Y:S02]  /*a400*/  LEA.HI.X.SX32 R231, R40, R2.reuse, 0x1, P3 ;  /* 0x0000000228e77211 */ /* 0x080fe400018f0eff */
[----:B------:R-:W-:-:S02]  /*a410*/  LEA.HI.X.SX32 R229, R39, R2, 0x1, P4 ;  /* 0x0000000227e57211 */ /* 0x000fc400020f0eff */
[-C--:B------:R-:W-:Y:S02]  /*a420*/  LEA R226, P2, R36, R220.reuse, 0x1 ;  /* 0x000000dc24e27211 */ /* 0x080fe400078408ff */
[-C--:B------:R-:W-:Y:S02]  /*a430*/  LEA R224, P3, R37, R220.reuse, 0x1 ;  /* 0x000000dc25e07211 */ /* 0x080fe400078608ff */
[-C--:B------:R-:W-:Y:S02]  /*a440*/  LEA R222, P4, R38, R220.reuse, 0x1 ;  /* 0x000000dc26de7211 */ /* 0x080fe400078808ff */
[----:B------:R-:W-:Y:S01]  /*a450*/  LEA R220, P5, R3, R220, 0x1 ;  /* 0x000000dc03dc7211 */ /* 0x000fe200078a08ff */
[----:B------:R-:W-:Y:S01]  /*a460*/  FMUL R97, R6, UR8 ;  /* 0x0000000806617c20 */ /* 0x000fe20008400000 */
[-C--:B------:R-:W-:Y:S01]  /*a470*/  LEA.HI.X.SX32 R227, R36, R2.reuse, 0x1, P2 ;  /* 0x0000000224e37211 */ /* 0x080fe200010f0eff */
[----:B------:R-:W-:Y:S01]  /*a480*/  FMUL R96, R8, UR8 ;  /* 0x0000000808607c20 */ /* 0x000fe20008400000 */
[-C--:B------:R-:W-:Y:S01]  /*a490*/  LEA.HI.X.SX32 R225, R37, R2.reuse, 0x1, P3 ;  /* 0x0000000225e17211 */ /* 0x080fe200018f0eff */
[----:B------:R-:W-:Y:S01]  /*a4a0*/  FMUL R6, R9, UR8 ;  /* 0x0000000809067c20 */ /* 0x000fe20008400000 */
[-C--:B------:R-:W-:Y:S01]  /*a4b0*/  LEA.HI.X.SX32 R223, R38, R2.reuse, 0x1, P4 ;  /* 0x0000000226df7211 */ /* 0x080fe200020f0eff */
[----:B------:R-:W-:Y:S01]  /*a4c0*/  FMUL R95, R10, UR8 ;  /* 0x000000080a5f7c20 */ /* 0x000fe20008400000 */
[----:B------:R-:W-:Y:S01]  /*a4d0*/  LEA.HI.X.SX32 R221, R3, R2, 0x1, P5 ;  /* 0x0000000203dd7211 */ /* 0x000fe200028f0eff */
[----:B------:R-:W-:Y:S01]  /*a4e0*/  FMUL R94, R12, UR8 ;  /* 0x000000080c5e7c20 */ /* 0x000fe20008400000 */
        /* <DEDUP_REMOVED lines=22> */
[----:B------:R-:W-:-:S02]  /*a650*/  PRMT R79, RZ, 0x7610, R79 ;  /* 0x00007610ff4f7816 */ /* 0x000fc4000000004f */
[----:B------:R-:W-:Y:S02]  /*a660*/  PRMT R80, RZ, 0x7610, R80 ;  /* 0x00007610ff507816 */ /* 0x000fe40000000050 */
[----:B------:R-:W-:Y:S02]  /*a670*/  PRMT R81, RZ, 0x7610, R81 ;  /* 0x00007610ff517816 */ /* 0x000fe40000000051 */
[----:B------:R-:W-:Y:S01]  /*a680*/  PRMT R82, RZ, 0x7610, R82 ;  /* 0x00007610ff527816 */ /* 0x000fe20000000052 */
[----:B----4-:R-:W5:Y:S01]  /*a690*/  @P0 LDG.E.U16 R79, desc[UR10][R164.64] ;  /* 0x0000000aa44f0981 */ /* 0x010f62000c1e1500 */
[----:B------:R-:W-:Y:S02]  /*a6a0*/  PRMT R83, RZ, 0x7610, R83 ;  /* 0x00007610ff537816 */ /* 0x000fe40000000053 */
[----:B------:R-:W-:Y:S01]  /*a6b0*/  PRMT R84, RZ, 0x7610, R84 ;  /* 0x00007610ff547816 */ /* 0x000fe20000000054 */
[----:B---3--:R-:W5:Y:S01]  /*a6c0*/  @P0 LDG.E.U16 R80, desc[UR10][R162.64] ;  /* 0x0000000aa2500981 */ /* 0x008f62000c1e1500 */
        /* <DEDUP_REMOVED lines=86> */
[----:B--2---:R-:W5:Y:S04]  /*ac30*/  @P0 LDG.E.U16 R54, desc[UR10][R104.64] ;  /* 0x0000000a68360981 */ /* 0x004f68000c1e1500 */
[----:B------:R-:W5:Y:S01]  /*ac40*/  @P0 LDG.E.U16 R30, desc[UR10][R222.64] ;  /* 0x0000000ade1e0981 */ /* 0x000f62000c1e1500 */
[----:B------:R-:W2:Y:S01]  /*ac50*/  S2R R197, SR_CTAID.X ;  /* 0x0000000000c57919 */ /* 0x000ea20000002500 */
[----:B------:R-:W-:Y:S01]  /*ac60*/  FMUL R4, R4, UR8 ;  /* 0x0000000804047c20 */ /* 0x000fe20008400000 */
[----:B------:R-:W-:Y:S01]  /*ac70*/  FMUL R98, R5, UR8 ;  /* 0x0000000805627c20 */ /* 0x000fe20008400000 */
[----:B------:R-:W-:-:S02]  /*ac80*/  ISETP.GT.AND P5, PT, R218, RZ, PT ;  /* 0x000000ffda00720c */ /* 0x000fc40003fa4270 */
[C---:B------:R-:W-:Y:S01]  /*ac90*/  ISETP.GT.AND P2, PT, R218.reuse, 0x1, PT ;  /* 0x00000001da00780c */ /* 0x040fe20003f44270 */
[----:B------:R-:W-:Y:S01]  /*aca0*/  FMUL R5, R7, UR8 ;  /* 0x0000000807057c20 */ /* 0x000fe20008400000 */
[----:B------:R-:W-:Y:S02]  /*acb0*/  ISETP.GT.AND P3, PT, R218, 0x2, PT ;  /* 0x00000002da00780c */ /* 0x000fe40003f64270 */
[----:B------:R-:W-:Y:S02]  /*acc0*/  FSEL R98, R98, -INF , P5 ;  /* 0xff80000062627808 */ /* 0x000fe40002800000 */
[----:B------:R-:W-:Y:S01]  /*acd0*/  FSEL R97, R97, -INF , P2 ;  /* 0xff80000061617808 */ /* 0x000fe20001000000 */
[----:B------:R-:W-:Y:S01]  /*ace0*/  FMUL R7, R11, UR8 ;  /* 0x000000080b077c20 */ /* 0x000fe20008400000 */
[C---:B------:R-:W-:Y:S01]  /*acf0*/  ISETP.GT.AND P2, PT, R218.reuse, 0x5, PT ;  /* 0x00000005da00780c */ /* 0x040fe20003f44270 */
[----:B------:R-:W-:Y:S01]  /*ad00*/  FMUL R11, R19, UR8 ;  /* 0x00000008130b7c20 */ /* 0x000fe20008400000 */
[----:B------:R-:W-:-:S02]  /*ad10*/  ISETP.GT.AND P5, PT, R218, 0x4, PT ;  /* 0x00000004da00780c */ /* 0x000fc40003fa4270 */
[----:B------:R-:W-:Y:S02]  /*ad20*/  FSEL R5, R5, -INF , P3 ;  /* 0xff80000005057808 */ /* 0x000fe40001800000 */
[----:B--2---:R-:W-:-:S04]  /*ad30*/  SHF.L.U32 R197, R197, 0x7, RZ ;  /* 0x00000007c5c57819 */ /* 0x004fc800000006ff */
[----:B------:R-:W-:-:S04]  /*ad40*/  ISETP.GT.AND P4, PT, R197, -0x1, PT ;  /* 0xffffffffc500780c */ /* 0x000fc80003f84270 */
[----:B------:R-:W-:Y:S02]  /*ad50*/  FSEL R4, R4, -INF , P4 ;  /* 0xff80000004047808 */ /* 0x000fe40002000000 */
[----:B------:R-:W-:Y:S02]  /*ad60*/  ISETP.GT.AND P4, PT, R218, 0x3, PT ;  /* 0x00000003da00780c */ /* 0x000fe40003f84270 */
[----:B------:R-:W-:Y:S02]  /*ad70*/  FMNMX3 R19, R4, R98, R97, !PT ;  /* 0x0000006204137276 */ /* 0x000fe40007800061 */
[----:B------:R-:W-:Y:S02]  /*ad80*/  FSEL R96, R96, -INF , P4 ;  /* 0xff80000060607808 */ /* 0x000fe40002000000 */
[----:B------:R-:W-:Y:S02]  /*ad90*/  FSEL R95, R95, -INF , P2 ;  /* 0xff8000005f5f7808 */ /* 0x000fe40001000000 */
[----:B------:R-:W-:-:S02]  /*ada0*/  ISETP.GT.AND P2, PT, R218, 0x9, PT ;  /* 0x00000009da00780c */ /* 0x000fc40003f44270 */
[C---:B------:R-:W-:Y:S02]  /*adb0*/  ISETP.GT.AND P3, PT, R218.reuse, 0x6, PT ;  /* 0x00000006da00780c */ /* 0x040fe40003f64270 */
[----:B------:R-:W-:Y:S02]  /*adc0*/  ISETP.GT.AND P4, PT, R218, 0x7, PT ;  /* 0x00000007da00780c */ /* 0x000fe40003f84270 */
[----:B------:R-:W-:Y:S02]  /*add0*/  FSEL R6, R6, -INF , P5 ;  /* 0xff80000006067808 */ /* 0x000fe40002800000 */
[----:B------:R-:W-:Y:S02]  /*ade0*/  FMNMX3 R19, R19, R5, R96, !PT ;  /* 0x0000000513137276 */ /* 0x000fe40007800060 */
[----:B------:R-:W-:Y:S02]  /*adf0*/  FSEL R93, R93, -INF , P2 ;  /* 0xff8000005d5d7808 */ /* 0x000fe40001000000 */
[----:B------:R-:W-:-:S02]  /*ae00*/  ISETP.GT.AND P2, PT, R218, 0xd, PT ;  /* 0x0000000dda00780c */ /* 0x000fc40003f44270 */
[----:B------:R-:W-:Y:S02]  /*ae10*/  ISETP.GT.AND P5, PT, R218, 0x8, PT ;  /* 0x00000008da00780c */ /* 0x000fe40003fa4270 */
[----:B------:R-:W-:Y:S02]  /*ae20*/  FSEL R7, R7, -INF , P3 ;  /* 0xff80000007077808 */ /* 0x000fe40001800000 */
[----:B------:R-:W-:Y:S02]  /*ae30*/  FSEL R94, R94, -INF , P4 ;  /* 0xff8000005e5e7808 */ /* 0x000fe40002000000 */
[----:B------:R-:W-:Y:S02]  /*ae40*/  FMNMX3 R99, R19, R6, R95, !PT ;  /* 0x0000000613637276 */ /* 0x000fe4000780005f */
[----:B------:R-:W-:Y:S02]  /*ae50*/  FSEL R19, R2, -INF , P2 ;  /* 0xff80000002137808 */ /* 0x000fe40001000000 */
[----:B------:R-:W-:-:S02]  /*ae60*/  ISETP.GT.AND P3, PT, R218, 0xa, PT ;  /* 0x0000000ada00780c */ /* 0x000fc40003f64270 */
[----:B------:R-:W-:Y:S02]  /*ae70*/  ISETP.GT.AND P4, PT, R218, 0xb, PT ;  /* 0x0000000bda00780c */ /* 0x000fe40003f84270 */
[----:B------:R-:W-:Y:S02]  /*ae80*/  FSEL R8, R8, -INF , P5 ;  /* 0xff80000008087808 */ /* 0x000fe40002800000 */
[----:B------:R-:W-:Y:S02]  /*ae90*/  FMNMX3 R2, R99, R7, R94, !PT ;  /* 0x0000000763027276 */ /* 0x000fe4000780005e */
[----:B------:R-:W-:Y:S02]  /*aea0*/  ISETP.GT.AND P5, PT, R218, 0xc, PT ;  /* 0x0000000cda00780c */ /* 0x000fe40003fa4270 */
[----:B------:R-:W-:Y:S02]  /*aeb0*/  FSEL R9, R9, -INF , P3 ;  /* 0xff80000009097808 */ /* 0x000fe40001800000 */
[----:B------:R-:W-:-:S02]  /*aec0*/  FSEL R92, R92, -INF , P4 ;  /* 0xff8000005c5c7808 */ /* 0x000fc40002000000 */
[----:B------:R-:W-:Y:S02]  /*aed0*/  FMNMX3 R2, R2, R8, R93, !PT ;  /* 0x0000000802027276 */ /* 0x000fe4000780005d */
[C---:B------:R-:W-:Y:S02]  /*aee0*/  ISETP.GT.AND P3, PT, R218.reuse, 0xe, PT ;  /* 0x0000000eda00780c */ /* 0x040fe40003f64270 */
[----:B------:R-:W-:Y:S02]  /*aef0*/  ISETP.GT.AND P4, PT, R218, 0xf, PT ;  /* 0x0000000fda00780c */ /* 0x000fe40003f84270 */
[----:B------:R-:W-:Y:S02]  /*af00*/  FSEL R10, R10, -INF , P5 ;  /* 0xff8000000a0a7808 */ /* 0x000fe40002800000 */
[----:B------:R-:W-:Y:S02]  /*af10*/  FMNMX3 R2, R2, R9, R92, !PT ;  /* 0x0000000902027276 */ /* 0x000fe4000780005c */
[----:B------:R-:W-:-:S02]  /*af20*/  ISETP.GT.AND P5, PT, R218, 0x10, PT ;  /* 0x00000010da00780c */ /* 0x000fc40003fa4270 */
[----:B------:R-:W-:Y:S02]  /*af30*/  ISETP.GT.AND P2, PT, R218, 0x11, PT ;  /* 0x00000011da00780c */ /* 0x000fe40003f44270 */
[----:B------:R-:W-:Y:S02]  /*af40*/  FSEL R11, R11, -INF , P3 ;  /* 0xff8000000b0b7808 */ /* 0x000fe40001800000 */
[----:B------:R-:W-:Y:S02]  /*af50*/  FSEL R18, R18, -INF , P4 ;  /* 0xff80000012127808 */ /* 0x000fe40002000000 */
[----:B------:R-:W-:Y:S02]  /*af60*/  FMNMX3 R2, R2, R10, R19, !PT ;  /* 0x0000000a02027276 */ /* 0x000fe40007800013 */
[C---:B------:R-:W-:Y:S02]  /*af70*/  ISETP.GT.AND P3, PT, R218.reuse, 0x12, PT ;  /* 0x00000012da00780c */ /* 0x040fe40003f64270 */
[----:B------:R-:W-:-:S02]  /*af80*/  ISETP.GT.AND P4, PT, R218, 0x13, PT ;  /* 0x00000013da00780c */ /* 0x000fc40003f84270 */
[----:B------:R-:W-:Y:S02]  /*af90*/  FSEL R12, R12, -INF , P5 ;  /* 0xff8000000c0c7808 */ /* 0x000fe40002800000 */
[----:B------:R-:W-:Y:S02]  /*afa0*/  FSEL R17, R17, -INF , P2 ;  /* 0xff80000011117808 */ /* 0x000fe40001000000 */
[----:B------:R-:W-:Y:S02]  /*afb0*/  FMNMX3 R2, R2, R11, R18, !PT ;  /* 0x0000000b02027276 */ /* 0x000fe40007800012 */
[C---:B------:R-:W-:Y:S02]  /*afc0*/  ISETP.GT.AND P5, PT, R218.reuse, 0x14, PT ;  /* 0x00000014da00780c */ /* 0x040fe40003fa4270 */
[----:B------:R-:W-:Y:S02]  /*afd0*/  ISETP.GT.AND P2, PT, R218, 0x15, PT ;  /* 0x00000015da00780c */ /* 0x000fe40003f44270 */
[----:B------:R-:W-:-:S02]  /*afe0*/  FSEL R13, R13, -INF , P3 ;  /* 0xff8000000d0d7808 */ /* 0x000fc40001800000 */
[----:B------:R-:W-:Y:S02]  /*aff0*/  FSEL R16, R16, -INF , P4 ;  /* 0xff80000010107808 */ /* 0x000fe40002000000 */
[----:B------:R-:W-:Y:S02]  /*b000*/  FMNMX3 R2, R2, R12, R17, !PT ;  /* 0x0000000c02027276 */ /* 0x000fe40007800011 */
[C---:B------:R-:W-:Y:S02]  /*b010*/  ISETP.GT.AND P3, PT, R218.reuse, 0x16, PT ;  /* 0x00000016da00780c */ /* 0x040fe40003f64270 */
[----:B------:R-:W-:Y:S02]  /*b020*/  ISETP.GT.AND P4, PT, R218, 0x17, PT ;  /* 0x00000017da00780c */ /* 0x000fe40003f84270 */
[----:B------:R-:W-:Y:S02]  /*b030*/  FSEL R14, R14, -INF , P5 ;  /* 0xff8000000e0e7808 */ /* 0x000fe40002800000 */
[----:B------:R-:W-:-:S02]  /*b040*/  FSEL R15, R15, -INF , P2 ;  /* 0xff8000000f0f7808 */ /* 0x000fc40001000000 */
[----:B------:R-:W-:Y:S02]  /*b050*/  FMNMX3 R2, R2, R13, R16, !PT ;  /* 0x0000000d02027276 */ /* 0x000fe40007800010 */
[C---:B------:R-:W-:Y:S02]  /*b060*/  ISETP.GT.AND P5, PT, R218.reuse, 0x18, PT ;  /* 0x00000018da00780c */ /* 0x040fe40003fa4270 */
[----:B------:R-:W-:Y:S02]  /*b070*/  ISETP.GT.AND P2, PT, R218, 0x19, PT ;  /* 0x00000019da00780c */ /* 0x000fe40003f44270 */
[----:B------:R-:W-:Y:S02]  /*b080*/  FSEL R63, R63, -INF , P3 ;  /* 0xff8000003f3f7808 */ /* 0x000fe40001800000 */
[----:B------:R-:W-:Y:S02]  /*b090*/  FSEL R26, R26, -INF , P4 ;  /* 0xff8000001a1a7808 */ /* 0x000fe40002000000 */
[----:B------:R-:W-:-:S02]  /*b0a0*/  FMNMX3 R2, R2, R14, R15, !PT ;  /* 0x0000000e02027276 */ /* 0x000fc4000780000f */
[C---:B------:R-:W-:Y:S02]  /*b0b0*/  ISETP.GT.AND P3, PT, R218.reuse, 0x1a, PT ;  /* 0x0000001ada00780c */ /* 0x040fe40003f64270 */
[----:B------:R-:W-:Y:S02]  /*b0c0*/  ISETP.GT.AND P4, PT, R218, 0x1b, PT ;  /* 0x0000001bda00780c */ /* 0x000fe40003f84270 */
[----:B------:R-:W-:Y:S02]  /*b0d0*/  FSEL R24, R24, -INF , P5 ;  /* 0xff80000018187808 */ /* 0x000fe40002800000 */
[----:B------:R-:W-:Y:S02]  /*b0e0*/  FSEL R25, R25, -INF , P2 ;  /* 0xff80000019197808 */ /* 0x000fe40001000000 */
[----:B------:R-:W-:Y:S02]  /*b0f0*/  FMNMX3 R2, R2, R63, R26, !PT ;  /* 0x0000003f02027276 */ /* 0x000fe4000780001a */
[----:B------:R-:W-:-:S02]  /*b100*/  ISETP.GT.AND P5, PT, R218, 0x1c, PT ;  /* 0x0000001cda00780c */ /* 0x000fc40003fa4270 */
[----:B------:R-:W-:Y:S02]  /*b110*/  ISETP.GT.AND P2, PT, R218, 0x1d, PT ;  /* 0x0000001dda00780c */ /* 0x000fe40003f44270 */
[----:B------:R-:W-:Y:S02]  /*b120*/  FSEL R20, R20, -INF , P3 ;  /* 0xff80000014147808 */ /* 0x000fe40001800000 */
[----:B------:R-:W-:Y:S02]  /*b130*/  FSEL R21, R21, -INF , P4 ;  /* 0xff80000015157808 */ /* 0x000fe40002000000 */
[----:B------:R-:W-:Y:S02]  /*b140*/  FMNMX3 R2, R2, R24, R25, !PT ;  /* 0x0000001802027276 */ /* 0x000fe40007800019 */
[----:B------:R-:W-:Y:S02]  /*b150*/  ISETP.GT.AND P3, PT, R218, 0x1e, PT ;  /* 0x0000001eda00780c */ /* 0x000fe40003f64270 */
[----:B------:R-:W-:-:S02]  /*b160*/  FSEL R22, R22, -INF , P5 ;  /* 0xff80000016167808 */ /* 0x000fc40002800000 */
[----:B------:R-:W-:Y:S02]  /*b170*/  FSEL R23, R23, -INF , P2 ;  /* 0xff80000017177808 */ /* 0x000fe40001000000 */
[----:B------:R-:W-:Y:S02]  /*b180*/  FMNMX3 R2, R2, R20, R21, !PT ;  /* 0x0000001402027276 */ /* 0x000fe40007800015 */
[----:B------:R-:W-:Y:S02]  /*b190*/  FSEL R3, R3, -INF , P3 ;  /* 0xff80000003037808 */ /* 0x000fe40001800000 */
[----:B------:R-:W-:-:S04]  /*b1a0*/  FMNMX3 R2, R2, R22, R23, !PT ;  /* 0x0000001602027276 */ /* 0x000fc80007800017 */
[----:B------:R-:W-:-:S05]  /*b1b0*/  FMNMX3 R2, R2, -INF , R3, !PT ;  /* 0xff80000002027876 */ /* 0x000fca0007800003 */
[--C-:B------:R-:W-:Y:S01]  /*b1c0*/  FADD R98, R98, -R2.reuse ;  /* 0x8000000262627221 */ /* 0x100fe20000000000 */
[----:B------:R-:W-:-:S03]  /*b1d0*/  FADD R99, R97, -R2 ;  /* 0x8000000261637221 */ /* 0x000fc60000000000 */
[----:B------:R-:W-:Y:S01]  /*b1e0*/  FMUL R98, R98, 1.4426950216293334961 ;  /* 0x3fb8aa3b62627820 */ /* 0x000fe20000400000 */
[----:B------:R-:W-:-:S03]  /*b1f0*/  FMUL R99, R99, 1.4426950216293334961 ;  /* 0x3fb8aa3b63637820 */ /* 0x000fc60000400000 */
[----:B------:R2:W-:Y:S02]  /*b200*/  MUFU.EX2 R97, R98 ;  /* 0x0000006200617308 */ /* 0x0005e40000000800 */
[----:B--2---:R-:W-:-:S06]  /*b210*/  FADD R98, R5, -R2 ;  /* 0x8000000205627221 */ /* 0x004fcc0000000000 */
[----:B------:R2:W-:Y:S01]  /*b220*/  MUFU.EX2 R5, R99 ;  /* 0x0000006300057308 */ /* 0x0005e20000000800 */
[----:B------:R-:W-:Y:S01]  /*b230*/  FMUL R98, R98, 1.4426950216293334961 ;  /* 0x3fb8aa3b62627820 */ /* 0x000fe20000400000 */
        /* <DEDUP_REMOVED lines=36> */
[--C-:B------:R-:W-:Y:S01]  /*b480*/  FADD R4, R4, -R2.reuse ;  /* 0x8000000204047221 */ /* 0x100fe20000000000 */
[----:B--2---:R-:W-:-:S05]  /*b490*/  FADD R99, R18, -R2 ;  /* 0x8000000212637221 */ /* 0x004fca0000000000 */
[----:B------:R2:W-:Y:S01]  /*b4a0*/  MUFU.EX2 R18, R98 ;  /* 0x0000006200127308 */ /* 0x0005e20000000800 */
[----:B------:R-:W-:Y:S01]  /*b4b0*/  FMUL R99, R99, 1.4426950216293334961 ;  /* 0x3fb8aa3b63637820 */ /* 0x000fe20000400000 */
[----:B------:R-:W-:Y:S01]  /*b4c0*/  FMUL R4, R4, 1.4426950216293334961 ;  /* 0x3fb8aa3b04047820 */ /* 0x000fe20000400000 */
[----:B--2---:R-:W-:-:S05]  /*b4d0*/  FADD R98, R12, -R2 ;  /* 0x800000020c627221 */ /* 0x004fca0000000000 */
[----:B------:R2:W-:Y:S01]  /*b4e0*/  MUFU.EX2 R12, R99 ;  /* 0x00000063000c7308 */ /* 0x0005e20000000800 */
[----:B------:R-:W-:Y:S01]  /*b4f0*/  FMUL R98, R98, 1.4426950216293334961 ;  /* 0x3fb8aa3b62627820 */ /* 0x000fe20000400000 */
[----:B--2---:R-:W-:-:S06]  /*b500*/  FADD R99, R17, -R2 ;  /* 0x8000000211637221 */ /* 0x004fcc0000000000 */
[----:B------:R2:W-:Y:S01]  /*b510*/  MUFU.EX2 R17, R98 ;  /* 0x0000006200117308 */ /* 0x0005e20000000800 */
[----:B------:R-:W-:-:S07]  /*b520*/  FMUL R99, R99, 1.4426950216293334961 ;  /* 0x3fb8aa3b63637820 */ /* 0x000fce0000400000 */
[----:B------:R-:W3:Y:S01]  /*b530*/  MUFU.EX2 R4, R4 ;  /* 0x0000000400047308 */ /* 0x000ee20000000800 */
[----:B--2---:R-:W-:-:S04]  /*b540*/  FADD R98, R13, -R2 ;  /* 0x800000020d627221 */ /* 0x004fc80000000000 */
[----:B------:R-:W-:-:S03]  /*b550*/  FMUL R98, R98, 1.4426950216293334961 ;  /* 0x3fb8aa3b62627820 */ /* 0x000fc60000400000 */
[----:B------:R2:W4:Y:S02]  /*b560*/  MUFU.EX2 R13, R99 ;  /* 0x00000063000d7308 */ /* 0x0005240000000800 */
[----:B--2---:R-:W-:-:S06]  /*b570*/  FADD R99, R16, -R2 ;  /* 0x8000000210637221 */ /* 0x004fcc0000000000 */
[----:B------:R2:W0:Y:S01]  /*b580*/  MUFU.EX2 R16, R98 ;  /* 0x0000006200107308 */ /* 0x0004220000000800 */
[----:B------:R-:W-:Y:S01]  /*b590*/  FMUL R99, R99, 1.4426950216293334961 ;  /* 0x3fb8aa3b63637820 */ /* 0x000fe20000400000 */
[----:B--2---:R-:W-:-:S06]  /*b5a0*/  FADD R98, R14, -R2 ;  /* 0x800000020e627221 */ /* 0x004fcc0000000000 */
[----:B------:R2:W0:Y:S01]  /*b5b0*/  MUFU.EX2 R14, R99 ;  /* 0x00000063000e7308 */ /* 0x0004220000000800 */
[----:B------:R-:W-:Y:S01]  /*b5c0*/  FMUL R98, R98, 1.4426950216293334961 ;  /* 0x3fb8aa3b62627820 */ /* 0x000fe20000400000 */
[----:B--2---:R-:W-:-:S06]  /*b5d0*/  FADD R99, R15, -R2 ;  /* 0x800000020f637221 */ /* 0x004fcc0000000000 */
[----:B------:R3:W2:Y:S02]  /*b5e0*/  MUFU.EX2 R15, R98 ;  /* 0x00000062000f7308 */ /* 0x0006a40000000800 */
[----:B---3--:R-:W-:-:S04]  /*b5f0*/  FADD R98, R4, R97 ;  /* 0x0000006104627221 */ /* 0x008fc80000000000 */
[----:B------:R-:W-:-:S04]  /*b600*/  FADD R98, R5, R98 ;  /* 0x0000006205627221 */ /* 0x000fc80000000000 */
[----:B------:R-:W-:-:S04]  /*b610*/  FADD R98, R96, R98 ;  /* 0x0000006260627221 */ /* 0x000fc80000000000 */
[----:B------:R-:W-:Y:S01]  /*b620*/  FADD R98, R6, R98 ;  /* 0x0000006206627221 */ /* 0x000fe20000000000 */
[----:B------:R-:W-:-:S03]  /*b630*/  PRMT R87, RZ, 0x7610, R87 ;  /* 0x00007610ff577816 */ /* 0x000fc60000000057 */
[----:B------:R-:W-:Y:S01]  /*b640*/  FADD R98, R95, R98 ;  /* 0x000000625f627221 */ /* 0x000fe20000000000 */
[----:B------:R-:W-:Y:S02]  /*b650*/  FMUL R99, R99, 1.4426950216293334961 ;  /* 0x3fb8aa3b63637820 */ /* 0x000fe40000400000 */
[----:B------:R3:W5:Y:S01]  /*b660*/  @P0 LDG.E.U16 R87, desc[UR10][R100.64] ;  /* 0x0000000a64570981 */ /* 0x000762000c1e1500 */
[----:B------:R-:W-:-:S04]  /*b670*/  FADD R98, R7, R98 ;  /* 0x0000006207627221 */ /* 0x000fc80000000000 */
[----:B------:R-:W-:Y:S01]  /*b680*/  FADD R98, R94, R98 ;  /* 0x000000625e627221 */ /* 0x000fe20000000000 */
[----:B---3--:R-:W-:-:S03]  /*b690*/  FADD R100, R63, -R2 ;  /* 0x800000023f647221 */ /* 0x008fc60000000000 */
[----:B------:R-:W-:Y:S01]  /*b6a0*/  FADD R98, R8, R98 ;  /* 0x0000006208627221 */ /* 0x000fe20000000000 */
[----:B------:R3:W-:Y:S01]  /*b6b0*/  MUFU.EX2 R63, R99 ;  /* 0x00000063003f7308 */ /* 0x0007e20000000800 */
[----:B------:R-:W-:Y:S02]  /*b6c0*/  FMUL R100, R100, 1.4426950216293334961 ;  /* 0x3fb8aa3b64647820 */ /* 0x000fe40000400000 */
[----:B------:R-:W-:Y:S01]  /*b6d0*/  FADD R98, R93, R98 ;  /* 0x000000625d627221 */ /* 0x000fe20000000000 */
[----:B---3--:R-:W-:-:S04]  /*b6e0*/  FADD R99, R26, -R2 ;  /* 0x800000021a637221 */ /* 0x008fc80000000000 */
[----:B------:R3:W0:Y:S01]  /*b6f0*/  MUFU.EX2 R26, R100 ;  /* 0x00000064001a7308 */ /* 0x0006220000000800 */
[----:B------:R-:W-:Y:S01]  /*b700*/  FMUL R99, R99, 1.4426950216293334961 ;  /* 0x3fb8aa3b63637820 */ /* 0x000fe20000400000 */
[----:B------:R-:W-:Y:S01]  /*b710*/  FADD R98, R9, R98 ;  /* 0x0000006209627221 */ /* 0x000fe20000000000 */
[----:B---3--:R-:W-:-:S05]  /*b720*/  FADD R100, R24, -R2 ;  /* 0x8000000218647221 */ /* 0x008fca0000000000 */
[----:B------:R3:W-:Y:S01]  /*b730*/  MUFU.EX2 R24, R99 ;  /* 0x0000006300187308 */ /* 0x0007e20000000800 */
[----:B------:R-:W-:Y:S01]  /*b740*/  FMUL R100, R100, 1.4426950216293334961 ;  /* 0x3fb8aa3b64647820 */ /* 0x000fe20000400000 */
[----:B------:R-:W-:Y:S01]  /*b750*/  FADD R98, R92, R98 ;  /* 0x000000625c627221 */ /* 0x000fe20000000000 */
[----:B---3--:R-:W-:-:S05]  /*b760*/  FADD R99, R25, -R2 ;  /* 0x8000000219637221 */ /* 0x008fca0000000000 */
[----:B------:R3:W0:Y:S01]  /*b770*/  MUFU.EX2 R25, R100 ;  /* 0x0000006400197308 */ /* 0x0006220000000800 */
[----:B------:R-:W-:Y:S01]  /*b780*/  FADD R98, R10, R98 ;  /* 0x000000620a627221 */ /* 0x000fe20000000000 */
[----:B------:R-:W-:Y:S01]  /*b790*/  FMUL R99, R99, 1.4426950216293334961 ;  /* 0x3fb8aa3b63637820 */ /* 0x000fe20000400000 */
[----:B---3--:R-:W-:Y:S02]  /*b7a0*/  FADD R100, R20, -R2 ;  /* 0x8000000214647221 */ /* 0x008fe40000000000 */
[----:B------:R-:W-:-:S03]  /*b7b0*/  FADD R98, R19, R98 ;  /* 0x0000006213627221 */ /* 0x000fc60000000000 */
[----:B------:R3:W-:Y:S01]  /*b7c0*/  MUFU.EX2 R20, R99 ;  /* 0x0000006300147308 */ /* 0x0007e20000000800 */
[----:B------:R-:W-:Y:S01]  /*b7d0*/  FMUL R100, R100, 1.4426950216293334961 ;  /* 0x3fb8aa3b64647820 */ /* 0x000fe20000400000 */
[----:B------:R-:W-:Y:S01]  /*b7e0*/  FADD R98, R11, R98 ;  /* 0x000000620b627221 */ /* 0x000fe20000000000 */
[----:B---3--:R-:W-:-:S05]  /*b7f0*/  FADD R99, R21, -R2 ;  /* 0x8000000215637221 */ /* 0x008fca0000000000 */
[----:B------:R3:W0:Y:S01]  /*b800*/  MUFU.EX2 R21, R100 ;  /* 0x0000006400157308 */ /* 0x0006220000000800 */
[----:B------:R-:W-:Y:S01]  /*b810*/  FMUL R99, R99, 1.4426950216293334961 ;  /* 0x3fb8aa3b63637820 */ /* 0x000fe20000400000 */
[----:B------:R-:W-:Y:S01]  /*b820*/  ISETP.NE.U32.AND P2, PT, R0, RZ, PT ;  /* 0x000000ff0000720c */ /* 0x000fe20003f45070 */
[----:B------:R-:W-:Y:S01]  /*b830*/  FADD R0, R18, R98 ;  /* 0x0000006212007221 */ /* 0x000fe20000000000 */
[--C-:B---3--:R-:W-:Y:S01]  /*b840*/  FADD R100, R22, -R2.reuse ;  /* 0x8000000216647221 */ /* 0x108fe20000000000 */
[----:B------:R-:W-:-:S03]  /*b850*/  FADD R98, R3, -R2 ;  /* 0x8000000203627221 */ /* 0x000fc60000000000 */
[----:B------:R3:W-:Y:S01]  /*b860*/  MUFU.EX2 R22, R99 ;  /* 0x0000006300167308 */ /* 0x0007e20000000800 */
[----:B------:R-:W-:Y:S01]  /*b870*/  FMUL R100, R100, 1.4426950216293334961 ;  /* 0x3fb8aa3b64647820 */ /* 0x000fe20000400000 */
[----:B------:R-:W-:Y:S01]  /*b880*/  FADD R0, R12, R0 ;  /* 0x000000000c007221 */ /* 0x000fe20000000000 */
[----:B------:R-:W-:Y:S01]  /*b890*/  FMUL R98, R98, 1.4426950216293334961 ;  /* 0x3fb8aa3b62627820 */ /* 0x000fe20000400000 */
[----:B---3--:R-:W-:-:S04]  /*b8a0*/  FADD R99, R23, -R2 ;  /* 0x8000000217637221 */ /* 0x008fc80000000000 */
[----:B------:R3:W0:Y:S01]  /*b8b0*/  MUFU.EX2 R23, R100 ;  /* 0x0000006400177308 */ /* 0x0006220000000800 */
[----:B------:R-:W-:Y:S01]  /*b8c0*/  FADD R0, R17, R0 ;  /* 0x0000000011007221 */ /* 0x000fe20000000000 */
[----:B---3--:R-:W-:-:S06]  /*b8d0*/  FMUL R100, R99, 1.4426950216293334961 ;  /* 0x3fb8aa3b63647820 */ /* 0x008fcc0000400000 */
[----:B------:R-:W-:Y:S01]  /*b8e0*/  MUFU.EX2 R196, R98 ;  /* 0x0000006200c47308 */ /* 0x000fe20000000800 */
[----:B----4-:R-:W-:-:S07]  /*b8f0*/  FADD R0, R13, R0 ;  /* 0x000000000d007221 */ /* 0x010fce0000000000 */
[----:B------:R-:W3:Y:S01]  /*b900*/  MUFU.EX2 R3, R100 ;  /* 0x0000006400037308 */ /* 0x000ee20000000800 */
[----:B0-----:R-:W-:Y:S01]  /*b910*/  FADD R0, R16, R0 ;  /* 0x0000000010007221 */ /* 0x001fe20000000000 */
[----:B------:R-:W-:-:S03]  /*b920*/  SEL R99, RZ, 0x90, !P2 ;  /* 0x00000090ff637807 */ /* 0x000fc60005000000 */
[----:B------:R-:W-:Y:S01]  /*b930*/  FADD R0, R14, R0 ;  /* 0x000000000e007221 */ /* 0x000fe20000000000 */
[----:B------:R-:W-:Y:S02]  /*b940*/  F2FP.F16.F32.PACK_AB R10, R19, R10 ;  /* 0x0000000a130a723e */ /* 0x000fe400000000ff */
[----:B------:R-:W-:Y:S01]  /*b950*/  F2FP.F16.F32.PACK_AB R11, R18, R11 ;  /* 0x0000000b120b723e */ /* 0x000fe200000000ff */
[----:B--2---:R-:W-:Y:S01]  /*b960*/  FADD R0, R15, R0 ;  /* 0x000000000f007221 */ /* 0x004fe20000000000 */
[----:B------:R-:W-:Y:S02]  /*b970*/  F2FP.F16.F32.PACK_AB R12, R17, R12 ;  /* 0x0000000c110c723e */ /* 0x000fe400000000ff */
[----:B------:R-:W-:Y:S02]  /*b980*/  F2FP.F16.F32.PACK_AB R13, R16, R13 ;  /* 0x0000000d100d723e */ /* 0x000fe400000000ff */
[----:B------:R-:W-:Y:S02]  /*b990*/  F2FP.F16.F32.PACK_AB R14, R15, R14 ;  /* 0x0000000e0f0e723e */ /* 0x000fe400000000ff */
[----:B------:R-:W-:-:S02]  /*b9a0*/  LOP3.LUT R199, R99, R199, RZ, 0x3c, !PT ;  /* 0x000000c763c77212 */ /* 0x000fc400078e3cff */
[----:B------:R-:W-:Y:S02]  /*b9b0*/  F2FP.F16.F32.PACK_AB R4, R97, R4 ;  /* 0x000000046104723e */ /* 0x000fe400000000ff */
[----:B------:R-:W-:Y:S02]  /*b9c0*/  F2FP.F16.F32.PACK_AB R5, R96, R5 ;  /* 0x000000056005723e */ /* 0x000fe400000000ff */
[----:B------:R-:W-:Y:S02]  /*b9d0*/  F2FP.F16.F32.PACK_AB R6, R95, R6 ;  /* 0x000000065f06723e */ /* 0x000fe400000000ff */
[----:B------:R-:W-:Y:S02]  /*b9e0*/  F2FP.F16.F32.PACK_AB R7, R94, R7 ;  /* 0x000000075e07723e */ /* 0x000fe400000000ff */
[----:B------:R-:W-:Y:S02]  /*b9f0*/  F2FP.F16.F32.PACK_AB R8, R93, R8 ;  /* 0x000000085d08723e */ /* 0x000fe400000000ff */
[----:B------:R-:W-:-:S02]  /*ba00*/  F2FP.F16.F32.PACK_AB R9, R92, R9 ;  /* 0x000000095c09723e */ /* 0x000fc400000000ff */
[----:B------:R-:W-:Y:S02]  /*ba10*/  F2FP.F16.F32.PACK_AB R15, R26, R63 ;  /* 0x0000003f1a0f723e */ /* 0x000fe400000000ff */
[----:B------:R-:W-:Y:S02]  /*ba20*/  F2FP.F16.F32.PACK_AB R16, R25, R24 ;  /* 0x000000181910723e */ /* 0x000fe400000000ff */
[----:B------:R-:W-:Y:S02]  /*ba30*/  F2FP.F16.F32.PACK_AB R17, R21, R20 ;  /* 0x000000141511723e */ /* 0x000fe400000000ff */
[----:B------:R-:W-:Y:S02]  /*ba40*/  F2FP.F16.F32.PACK_AB R18, R23, R22 ;  /* 0x000000161712723e */ /* 0x000fe400000000ff */
[----:B---3--:R-:W-:Y:S01]  /*ba50*/  F2FP.F16.F32.PACK_AB R19, R196, R3 ;  /* 0x00000003c413723e */ /* 0x008fe200000000ff */
[----:B-1----:R-:W-:Y:S06]  /*ba60*/  @!P0 BRA `(.L_x_9) ;  /* 0x0000000000048947 */ /* 0x002fec0003800000 */
[----:B------:R0:W-:Y:S02]  /*ba70*/  STTM.x16 tmem[UR6+0x120], R4 ;  /* 0x00012004000079ed */ /* 0x0001e40008240006 */
.L_x_9:
[----:B0-----:R-:W-:Y:S01]  /*ba80*/  LOP3.LUT R4, R199, 0x20, RZ, 0x3c, !PT ;  /* 0x00000020c7047812 */ /* 0x001fe200078e3cff */
[----:B-----5:R-:W-:Y:S01]  /*ba90*/  STS.U16 [R199+UR4+0x10000], R64 ;  /* 0x01000040c7007988 */ /* 0x020fe20008000404 */
[----:B------:R-:W-:Y:S01]  /*baa0*/  FADD R63, R63, R0 ;  /* 0x000000003f3f7221 */ /* 0x000fe20000000000 */
[----:B------:R-:W-:Y:S02]  /*bab0*/  FADD R0, -R2, -INF ;  /* 0xff80000002007421 */ /* 0x000fe40000000100 */
[----:B------:R-:W-:Y:S01]  /*bac0*/  STS.U16 [R199+UR4+0x10200], R65 ;  /* 0x01020041c7007988 */ /* 0x000fe20008000404 */
[----:B------:R-:W-:Y:S01]  /*bad0*/  FADD R63, R26, R63 ;  /* 0x0000003f1a3f7221 */ /* 0x000fe20000000000 */
[----:B------:R-:W-:Y:S02]  /*bae0*/  FMUL R0, R0, 1.4426950216293334961 ;  /* 0x3fb8aa3b00007820 */ /* 0x000fe40000400000 */
[----:B------:R-:W-:Y:S01]  /*baf0*/  STS.U16 [R199+UR4+0x10400], R66 ;  /* 0x01040042c7007988 */ /* 0x000fe20008000404 */
[----:B------:R-:W-:-:S03]  /*bb00*/  FADD R63, R24, R63 ;  /* 0x0000003f183f7221 */ /* 0x000fc60000000000 */
[----:B------:R-:W-:Y:S01]  /*bb10*/  STS.U16 [R199+UR4+0x10600], R67 ;  /* 0x01060043c7007988 */ /* 0x000fe20008000404 */
[----:B------:R-:W-:Y:S01]  /*bb20*/  FADD R63, R25, R63 ;  /* 0x0000003f193f7221 */ /* 0x000fe20000000000 */
[----:B------:R-:W0:Y:S02]  /*bb30*/  MUFU.EX2 R0, R0 ;  /* 0x0000000000007308 */ /* 0x000e240000000800 */
[----:B------:R-:W-:Y:S01]  /*bb40*/  STS.U16 [R199+UR4+0x10800], R68 ;  /* 0x01080044c7007988 */ /* 0x000fe20008000404 */
[----:B------:R-:W-:-:S03]  /*bb50*/  FADD R63, R20, R63 ;  /* 0x0000003f143f7221 */ /* 0x000fc60000000000 */
        /* <DEDUP_REMOVED lines=63> */
[----:B------:R-:W3:Y:S02]  /*bf50*/  FENCE.VIEW.ASYNC.T ;  /* 0x00000000000073c6 */ /* 0x000ee40000000200 */
[----:B---3--:R-:W-:Y:S06]  /*bf60*/  BAR.SYNC.DEFER_BLOCKING 0x0 ;  /* 0x0000000000007b1d */ /* 0x008fec0000010000 */
[----:B-1----:R-:W0:Y:S01]  /*bf70*/  LDTM.x64 R68, tmem[UR6] ;  /* 0x00000006004479ee */ /* 0x002e220008340000 */
[----:B--2---:R-:W-:Y:S01]  /*bf80*/  LDTM.x64 R4, tmem[UR6+0x40] ;  /* 0x00004006000479ee */ /* 0x004fe20008340000 */
[----:B------:R-:W1:Y:S01]  /*bf90*/  LDTM.x64 R132, tmem[UR6+0x80] ;  /* 0x00008006008479ee */ /* 0x000e620008340000 */
[C---:B0-----:R-:W-:Y:S01]  /*bfa0*/  FMUL R68, R0.reuse, R68 ;  /* 0x0000004400447220 */ /* 0x041fe20000400000 */
[C---:B------:R-:W-:Y:S01]  /*bfb0*/  FMUL R69, R0.reuse, R69 ;  /* 0x0000004500457220 */ /* 0x040fe20000400000 */
[----:B-1----:R-:W-:Y:S01]  /*bfc0*/  STL.64 [R1], R132 ;  /* 0x0000008401007387 */ /* 0x002fe20000100a00 */
[C---:B------:R-:W-:Y:S01]  /*bfd0*/  FMUL R70, R0.reuse, R70 ;  /* 0x0000004600467220 */ /* 0x040fe20000400000 */
[C---:B------:R-:W-:Y:S01]  /*bfe0*/  FMUL R71, R0.reuse, R71 ;  /* 0x0000004700477220 */ /* 0x040fe20000400000 */
[C---:B------:R-:W-:Y:S01]  /*bff0*/  FMUL R72, R0.reuse, R72 ;  /* 0x0000004800487220 */ /* 0x040fe20000400000 */
[----:B------:R-:W-:Y:S01]  /*c000*/  STL.64 [R1+0x8], R134 ;  /* 0x0000088601007387 */ /* 0x000fe20000100a00 */
        /* <DEDUP_REMOVED lines=119> */
[----:B------:R0:W-:Y:S01]  /*c780*/  STL.64 [R1+0xf8], R194 ;  /* 0x0000f8c201007387 */ /* 0x0001e20000100a00 */
[C---:B------:R-:W-:Y:S01]  /*c790*/  FMUL R35, R0.reuse, R35 ;  /* 0x0000002300237220 */ /* 0x040fe20000400000 */
        /* <DEDUP_REMOVED lines=10> */
[----:B0-----:R-:W0:Y:S01]  /*c840*/  LDTM.x64 R132, tmem[UR6+0xc0] ;  /* 0x0000c006008479ee */ /* 0x001e220008340000 */
[----:B------:R-:W-:Y:S01]  /*c850*/  NOP ;  /* 0x0000000000007918 */ /* 0x000fe20000000000 */
        /* <DEDUP_REMOVED lines=21> */
[----:B------:R-:W-:Y:S01]  /*c9b0*/  FMUL R67, R0, R67 ;  /* 0x0000004300437220 */ /* 0x000fe20000400000 */
[----:B0-----:R-:W-:Y:S06]  /*c9c0*/  @!P0 BRA `(.L_x_10) ;  /* 0x0000000000088947 */ /* 0x001fec0003800000 */
[----:B------:R0:W-:Y:S01]  /*c9d0*/  STTM.x64 tmem[UR6], R68 ;  /* 0x00000044000079ed */ /* 0x0001e20008340006 */
[----:B------:R0:W-:Y:S02]  /*c9e0*/  STTM.x64 tmem[UR6+0x40], R4 ;  /* 0x00004004000079ed */ /* 0x0001e40008340006 */
.L_x_10:
[----:B0-----:R-:W2:Y:S04]  /*c9f0*/  LDL.LU R66, [R1+0x4] ;  /* 0x0000040001427983 */ /* 0x001ea80000300800 */
[----:B------:R-:W3:Y:S04]  /*ca00*/  LDL.LU R65, [R1+0x8] ;  /* 0x0000080001417983 */ /* 0x000ee80000300800 */
[----:B------:R-:W4:Y:S04]  /*ca10*/  LDL.LU R64, [R1+0xc] ;  /* 0x00000c0001407983 */ /* 0x000f280000300800 */
[----:B------:R-:W5:Y:S04]  /*ca20*/  LDL.LU R63, [R1+0x10] ;  /* 0x00001000013f7983 */ /* 0x000f680000300800 */
        /* <DEDUP_REMOVED lines=10> */
[----:B------:R-:W5:Y:S04]  /*cad0*/  LDL.LU R67, [R1] ;  /* 0x0000000001437983 */ /* 0x000f680000300800 */
        /* <DEDUP_REMOVED lines=48> */
[----:B------:R-:W5:Y:S01]  /*cde0*/  LDL.LU R4, [R1+0xfc] ;  /* 0x0000fc0001047983 */ /* 0x000f620000300800 */
[C---:B--2---:R-:W-:Y:S01]  /*cdf0*/  FMUL R69, R0.reuse, R66 ;  /* 0x0000004200457220 */ /* 0x044fe20000400000 */
[C---:B------:R-:W-:Y:S01]  /*ce00*/  FMUL R66, R0.reuse, R194 ;  /* 0x000000c200427220 */ /* 0x040fe20000400000 */
[C---:B---3--:R-:W-:Y:S01]  /*ce10*/  FMUL R70, R0.reuse, R65 ;  /* 0x0000004100467220 */ /* 0x048fe20000400000 */
[C---:B------:R-:W-:Y:S01]  /*ce20*/  FMUL R65, R0.reuse, R193 ;  /* 0x000000c100417220 */ /* 0x040fe20000400000 */
[C---:B----4-:R-:W-:Y:S01]  /*ce30*/  FMUL R71, R0.reuse, R64 ;  /* 0x0000004000477220 */ /* 0x050fe20000400000 */
[C---:B------:R-:W-:Y:S01]  /*ce40*/  FMUL R64, R0.reuse, R192 ;  /* 0x000000c000407220 */ /* 0x040fe20000400000 */
[C---:B-----5:R-:W-:Y:S01]  /*ce50*/  FMUL R72, R0.reuse, R63 ;  /* 0x0000003f00487220 */ /* 0x060fe20000400000 */
        /* <DEDUP_REMOVED lines=121> */
[----:B------:R-:W-:Y:S06]  /*d5f0*/  @!P0 BRA `(.L_x_11) ;  /* 0x00000000000c8947 */ /* 0x000fec0003800000 */
[----:B------:R0:W-:Y:S01]  /*d600*/  STTM.x64 tmem[UR6+0x80], R68 ;  /* 0x00008044000079ed */ /* 0x0001e20008340006 */
[----:B------:R-:W-:Y:S05]  /*d610*/  @!P0 BRA `(.L_x_11) ;  /* 0x0000000000048947 */ /* 0x000fea0003800000 */
[----:B------:R1:W-:Y:S02]  /*d620*/  STTM.x64 tmem[UR6+0xc0], R4 ;  /* 0x0000c004000079ed */ /* 0x0003e40008340006 */
.L_x_11:
[----:B------:R-:W2:Y:S02]  /*d630*/  FENCE.VIEW.ASYNC.T ;  /* 0x00000000000073c6 */ /* 0x000ea40000000200 */
[----:B--2---:R-:W-:Y:S01]  /*d640*/  BAR.SYNC.DEFER_BLOCKING 0x0 ;  /* 0x0000000000007b1d */ /* 0x004fe20000010000 */
[----:B------:R-:W-:Y:S01]  /*d650*/  FADD R3, R196, R3 ;  /* 0x00000003c4037221 */ /* 0x000fe20000000000 */
[----:B------:R-:W-:Y:S02]  /*d660*/  UIADD3 UR70, UPT, UPT, UR4, 0x1c000, URZ ;  /* 0x0001c00004467890 */ /* 0x000fe4000fffe0ff */
[----:B------:R-:W-:Y:S01]  /*d670*/  UIADD3 UR8, UPT, UPT, UR5, 0x120, URZ ;  /* 0x0000012005087890 */ /* 0x000fe2000fffe0ff */
[----:B------:R-:W-:Y:S01]  /*d680*/  FADD R3, R0, R3 ;  /* 0x0000000300037221 */ /* 0x000fe20000000000 */
[----:B------:R-:W2:Y:S01]  /*d690*/  LDCU UR46, c[0x0][0x3c4] ;  /* 0x00007880ff2e77ac */ /* 0x000ea20008000800 */
[----:B------:R-:W-:-:S03]  /*d6a0*/  FSEL R0, R2, -INF , P0 ;  /* 0xff80000002007808 */ /* 0x000fc60000000000 */
[----:B------:R-:W-:Y:S01]  /*d6b0*/  FSEL R214, R3, 1, P0 ;  /* 0x3f80000003d67808 */ /* 0x000fe20000000000 */
[----:B------:R3:W-:Y:S06]  /*d6c0*/  MEMBAR.ALL.CTA ;  /* 0x0000000000007992 */ /* 0x0007ec0000008000 */
[----:B---3--:R-:W3:Y:S02]  /*d6d0*/  FENCE.VIEW.ASYNC.S ;  /* 0x00000000000073c6 */ /* 0x008ee40000000000 */
[----:B---3--:R-:W-:Y:S06]  /*d6e0*/  BAR.SYNC.DEFER_BLOCKING 0x0 ;  /* 0x0000000000007b1d */ /* 0x008fec0000010000 */
[----:B--2---:R-:W-:Y:S05]  /*d6f0*/  @!P1 BRA `(.L_x_12) ;  /* 0x0000000000609947 */ /* 0x004fea0003800000 */
[----:B------:R-:W-:Y:S01]  /*d700*/  UIADD3 UR12, UPT, UPT, UR4, 0x10000, URZ ;  /* 0x00010000040c7890 */ /* 0x000fe2000fffe0ff */
[----:B------:R-:W-:Y:S01]  /*d710*/  BSSY.RECONVERGENT B0, `(.L_x_13) ;  /* 0x0000015000007945 */ /* 0x000fe20003800200 */
[----:B------:R-:W-:Y:S02]  /*d720*/  ELECT P0, URZ, PT ;  /* 0x0000000000ff782f */ /* 0x000fe40003800000 */
[----:B------:R-:W-:Y:S01]  /*d730*/  USHF.R.U32.HI UR12, URZ, 0x4, UR12 ;  /* 0x00000004ff0c7899 */ /* 0x000fe2000801160c */
[----:B------:R-:W-:Y:S01]  /*d740*/  UMOV UR14, 0xfffffffe ;  /* 0xfffffffe000e7882 */ /* 0x000fe20000000000 */
[----:B------:R-:W-:Y:S02]  /*d750*/  UMOV UR15, 0x7fffbfdf ;  /* 0x7fffbfdf000f7882 */ /* 0x000fe40000000000 */
[----:B------:R-:W-:Y:S01]  /*d760*/  USGXT.U32 UR12, UR12, 0xe ;  /* 0x0000000e0c0c789a */ /* 0x000fe20008000000 */
[----:B------:R-:W-:Y:S01]  /*d770*/  UMOV UR13, URZ ;  /* 0x000000ff000d7c82 */ /* 0x000fe20008000000 */
[----:B------:R-:W-:-:S02]  /*d780*/  UIADD3 UR16, UPT, UPT, UR5, 0x128, URZ ;  /* 0x0000012805107890 */ /* 0x000fc4000fffe0ff */
[----:B------:R-:W-:Y:S01]  /*d790*/  UIADD3.64 UR14, UPT, UPT, UR12, -UR14, URZ ;  /* 0x8000000e0c0e7297 */ /* 0x000fe2000fffe0ff */
[----:B------:R-:W-:Y:S01]  /*d7a0*/  UMOV UR18, 0x0 ;  /* 0x0000000000127882 */ /* 0x000fe20000000000 */
[----:B------:R-:W-:Y:S01]  /*d7b0*/  UMOV UR19, 0x8400010 ;  /* 0x0840001000137882 */ /* 0x000fe20000000000 */
[----:B------:R-:W-:Y:S01]  /*d7c0*/  UMOV UR13, 0x80004020 ;  /* 0x80004020000d7882 */ /* 0x000fe20000000000 */
[----:B------:R-:W-:Y:S01]  /*d7d0*/  UMOV UR20, 0x0 ;  /* 0x0000000000147882 */ /* 0x000fe20000000000 */
[----:B------:R-:W-:Y:S01]  /*d7e0*/  UMOV UR21, 0x8400010 ;  /* 0x0840001000157882 */ /* 0x000fe20000000000 */
[----:B------:R2:W-:Y:S03]  /*d7f0*/  UTCHMMA tmem[UR8], gdesc[UR12], tmem[UR5], tmem[UR18], idesc[UR19], UPT ;  /* 0x00ff120c080079ea */ /* 0x0005e6000b800005 */
[----:B------:R2:W-:Y:S01]  /*d800*/  UTCHMMA tmem[UR16], gdesc[UR14], tmem[UR5], tmem[UR20], idesc[UR21], UPT ;  /* 0x00ff140e100079ea */ /* 0x0005e2000b800005 */
[----:B------:R-:W-:Y:S05]  /*d810*/  @!P0 BRA `(.L_x_14) ;  /* 0x0000000000108947 */ /* 0x000fea0003800000 */
[----:B------:R-:W-:Y:S02]  /*d820*/  UMOV UR71, URZ ;  /* 0x000000ff00477c82 */ /* 0x000fe40008000000 */
[----:B--2---:R-:W-:Y:S02]  /*d830*/  UMOV UR12, UR70 ;  /* 0x00000046000c7c82 */ /* 0x004fe40008000000 */
[----:B------:R3:W-:Y:S01]  /*d840*/  UTCBAR [UR12], URZ ;  /* 0x000000ff0c0073e9 */ /* 0x0007e200080000ff */
[----:B------:R-:W-:Y:S02]  /*d850*/  NOP ;  /* 0x0000000000007918 */ /* 0x000fe40000000000 */
.L_x_14:
[----:B--23--:R-:W-:Y:S05]  /*d860*/  BSYNC.RECONVERGENT B0 ;  /* 0x0000000000007941 */ /* 0x00cfea0003800200 */
.L_x_13:
[----:B------:R-:W-:Y:S05]  /*d870*/  BRA `(.L_x_15) ;  /* 0x0000000000087947 */ /* 0x000fea0003800000 */
.L_x_12:
[----:B------:R-:W-:-:S13]  /*d880*/  ISETP.GE.AND P0, PT, R197, RZ, PT ;  /* 0x000000ffc500720c */ /* 0x000fda0003f06270 */
[----:B------:R-:W-:Y:S05]  /*d890*/  @!P0 BRA `(.L_x_16) ;  /* 0x0000006800208947 */ /* 0x000fea0003800000 */
.L_x_15:
[----:B------:R-:W-:Y:S01]  /*d8a0*/  MOV R2, UR4 ;  /* 0x0000000400027c02 */ /* 0x000fe20008000f00 */
[----:B------:R-:W-:Y:S01]  /*d8b0*/  USHF.R.U32.HI UR9, URZ, 0x4, UR9 ;  /* 0x00000004ff097899 */ /* 0x000fe20008011609 */
[----:B-1----:R-:W-:Y:S01]  /*d8c0*/  MOV R9, UR4 ;  /* 0x0000000400097c02 */ /* 0x002fe20008000f00 */
[----:B------:R-:W-:Y:S01]  /*d8d0*/  USHF.L.U32 UR71, UR45, 0x5, URZ ;  /* 0x000000052d477899 */ /* 0x000fe200080006ff */
[----:B------:R-:W-:Y:S01]  /*d8e0*/  SHF.R.U32.HI R2, RZ, 0x4, R2 ;  /* 0x00000004ff027819 */ /* 0x000fe20000011602 */
[----:B------:R-:W-:Y:S01]  /*d8f0*/  USGXT.U32 UR9, UR9, 0xe ;  /* 0x0000000e0909789a */ /* 0x000fe20008000000 */
[----:B------:R-:W-:Y:S01]  /*d900*/  MOV R209, RZ ;  /* 0x000000ff00d17202 */ /* 0x000fe20000000f00 */
[----:B------:R-:W-:Y:S01]  /*d910*/  UMOV UR43, URZ ;  /* 0x000000ff002b7c82 */ /* 0x000fe20008000000 */
[----:B------:R-:W-:Y:S01]  /*d920*/  SGXT.U32 R219, R2, 0xe ;  /* 0x0000000e02db781a */ /* 0x000fe20000000000 */
[----:B------:R-:W-:Y:S01]  /*d930*/  UIADD3 UR42, UP2, UPT, UR9, 0x2, URZ ;  /* 0x00000002092a7890 */ /* 0x000fe2000ff5e0ff */
[----:B------:R-:W-:Y:S01]  /*d940*/  R2UR UR67, R209 ;  /* 0x00000000d14372ca */ /* 0x000fe200000e0000 */
[----:B------:R-:W-:Y:S01]  /*d950*/  USHF.L.U32 UR72, UR46, 0x5, URZ ;  /* 0x000000052e487899 */ /* 0x000fe200080006ff */
[----:B------:R-:W-:Y:S01]  /*d960*/  IADD3 R7, P3, PT, R219, 0x8000080, RZ ;  /* 0x08000080db077810 */ /* 0x000fe20007f7e0ff */
[----:B------:R-:W-:Y:S01]  /*d970*/  UIADD3.X UR43, UPT, UPT, UR43, 0x40004040, URZ, UP2, !UPT ;  /* 0x400040402b2b7890 */ /* 0x000fe200097fe4ff */
[----:B------:R-:W-:Y:S01]  /*d980*/  HFMA2 R206, -RZ, RZ, 0, 5.9604644775390625e-08 ;  /* 0x00000001ffce7431 */ /* 0x000fe200000001ff */
[----:B------:R-:W-:Y:S01]  /*d990*/  UISETP.NE.U32.AND UP2, UPT, UR44, URZ, UPT ;  /* 0x000000ff2c00728c */ /* 0x000fe2000bf45070 */
[C---:B------:R-:W-:Y:S01]  /*d9a0*/  IADD3 R2, P2, PT, R7.reuse, 0x80, RZ ;  /* 0x0000008007027810 */ /* 0x040fe20007f5e0ff */
[----:B------:R-:W-:Y:S01]  /*d9b0*/  UIADD3.64 UR44, UPT, UPT, UR42, 0x2, URZ ;  /* 0x000000022a2c7897 */ /* 0x000fe2000fffe0ff */
[C---:B------:R-:W-:Y:S01]  /*d9c0*/  R2UR UR38, R7.reuse ;  /* 0x00000000072672ca */ /* 0x040fe200000e0000 */
[----:B------:R-:W-:Y:S01]  /*d9d0*/  UIADD3.64 UR48, UPT, UPT, UR42, 0x4, URZ ;  /* 0x000000042a307897 */ /* 0x000fe2000fffe0ff */
[----:B------:R-:W-:Y:S01]  /*d9e0*/  R2UR UR12, R2 ;  /* 0x00000000020c72ca */ /* 0x000fe200000e0000 */
[----:B------:R-:W-:Y:S01]  /*d9f0*/  HFMA2 R197, -RZ, RZ, 0, 0 ;  /* 0x00000000ffc57431 */ /* 0x000fe200000001ff */
[C---:B------:R-:W-:Y:S01]  /*da00*/  IADD3 R2, P1, PT, R7.reuse, 0x100, RZ ;  /* 0x0000010007027810 */ /* 0x040fe20007f3e0ff */
[----:B------:R-:W-:Y:S01]  /*da10*/  HFMA2 R207, -RZ, RZ, 0, 0 ;  /* 0x00000000ffcf7431 */ /* 0x000fe200000001ff */
[----:B------:R-:W-:Y:S01]  /*da20*/  UMOV UR68, 0xfffffffe ;  /* 0xfffffffe00447882 */ /* 0x000fe20000000000 */
[----:B------:R-:W-:Y:S01]  /*da30*/  UMOV UR69, 0x7fffbfdf ;  /* 0x7fffbfdf00457882 */ /* 0x000fe20000000000 */
[----:B------:R-:W-:Y:S01]  /*da40*/  R2UR UR14, R2 ;  /* 0x00000000020e72ca */ /* 0x000fe200000e0000 */
[----:B------:R-:W-:Y:S01]  /*da50*/  UIADD3.64 UR46, UPT, UPT, UR42, 0x100, URZ ;  /* 0x000001002a2e7897 */ /* 0x000fe2000fffe0ff */
[C---:B------:R-:W-:Y:S01]  /*da60*/  IADD3 R2, P0, PT, R7.reuse, 0x180, RZ ;  /* 0x0000018007027810 */ /* 0x040fe20007f1e0ff */
[----:B------:R-:W-:Y:S01]  /*da70*/  UIADD3.64 UR50, UPT, UPT, UR42, 0x104, URZ ;  /* 0x000001042a327897 */ /* 0x000fe2000fffe0ff */
[----:B------:R-:W-:Y:S01]  /*da80*/  MOV R252, UR72 ;  /* 0x0000004800fc7c02 */ /* 0x000fe20008000f00 */
[----:B------:R-:W-:Y:S01]  /*da90*/  UIADD3.64 UR52, UPT, UPT, UR42, 0x1fe, URZ ;  /* 0x000001fe2a347897 */ /* 0x000fe2000fffe0ff */
[----:B------:R-:W-:Y:S01]  /*daa0*/  R2UR UR16, R2 ;  /* 0x00000000021072ca */ /* 0x000fe200000e0000 */
[----:B------:R-:W-:Y:S01]  /*dab0*/  UIADD3.64 UR54, UPT, UPT, UR42, 0x200, URZ ;  /* 0x000002002a367897 */ /* 0x000fe2000fffe0ff */
[----:B------:R-:W-:Y:S01]  /*dac0*/  IADD3 R2, P5, PT, R7, 0x200, RZ ;  /* 0x0000020007027810 */ /* 0x000fe20007fbe0ff */
[----:B------:R-:W-:Y:S01]  /*dad0*/  UIADD3.64 UR56, UPT, UPT, UR42, 0x202, URZ ;  /* 0x000002022a387897 */ /* 0x000fe2000fffe0ff */
[----:B------:R-:W-:Y:S01]  /*dae0*/  LOP3.LUT R219, R219, 0x8000000, RZ, 0xfc, !PT ;  /* 0x08000000dbdb7812 */ /* 0x000fe200078efcff */
[----:B------:R-:W-:Y:S01]  /*daf0*/  UIADD3.64 UR58, UPT, UPT, UR42, 0x204, URZ ;  /* 0x000002042a3a7897 */ /* 0x000fe2000fffe0ff */
[----:B------:R-:W-:Y:S01]  /*db00*/  R2UR UR18, R2 ;  /* 0x00000000021272ca */ /* 0x000fe200000e0000 */
[----:B------:R-:W-:Y:S01]  /*db10*/  UIADD3.64 UR60, UPT, UPT, UR42, 0x2fe, URZ ;  /* 0x000002fe2a3c7897 */ /* 0x000fe2000fffe0ff */
[----:B------:R-:W-:Y:S01]  /*db20*/  IADD3 R2, P4, PT, R7, 0x280, RZ ;  /* 0x0000028007027810 */ /* 0x000fe20007f9e0ff */
[----:B------:R-:W-:Y:S01]  /*db30*/  UIADD3.64 UR62, UPT, UPT, UR42, 0x300, URZ ;  /* 0x000003002a3e7897 */ /* 0x000fe2000fffe0ff */
[----:B------:R-:W-:Y:S01]  /*db40*/  MOV R37, RZ ;  /* 0x000000ff00257202 */ /* 0x000fe20000000f00 */
[----:B------:R-:W-:Y:S01]  /*db50*/  UIADD3.64 UR64, UPT, UPT, UR42, 0x302, URZ ;  /* 0x000003022a407897 */ /* 0x000fe2000fffe0ff */
[----:B------:R-:W-:Y:S01]  /*db60*/  R2UR UR20, R2 ;  /* 0x00000000021472ca */ /* 0x000fe200000e0000 */
[----:B------:R-:W-:Y:S01]  /*db70*/  HFMA2 R2, -RZ, RZ, 0, 0 ;  /* 0x00000000ff027431 */ /* 0x000fe200000001ff */
[----:B------:R-:W-:-:S02]  /*db80*/  MOV R198, RZ ;  /* 0x000000ff00c67202 */ /* 0x000fc40000000f00 */
[----:B------:R-:W-:Y:S02]  /*db90*/  MOV R36, UR70 ;  /* 0x0000004600247c02 */ /* 0x000fe40008000f00 */
[----:B------:R-:W-:Y:S02]  /*dba0*/  MOV R212, UR44 ;  /* 0x0000002c00d47c02 */ /* 0x000fe40008000f00 */
[----:B------:R-:W-:Y:S01]  /*dbb0*/  MOV R213, UR45 ;  /* 0x0000002d00d57c02 */ /* 0x000fe20008000f00 */
[----:B------:R-:W-:Y:S01]  /*dbc0*/  UIADD3.64 UR44, UPT, UPT, UR42, 0xfe, URZ ;  /* 0x000000fe2a2c7897 */ /* 0x000fe2000fffe0ff */
[----:B------:R-:W-:Y:S02]  /*dbd0*/  MOV R216, UR48 ;  /* 0x0000003000d87c02 */ /* 0x000fe40008000f00 */
[----:B------:R-:W-:Y:S02]  /*dbe0*/  IADD3.X R2, PT, PT, R2, 0x40004040, RZ, P3, !PT ;  /* 0x4000404002027810 */ /* 0x000fe40001ffe4ff */
[----:B------:R-:W-:-:S02]  /*dbf0*/  IADD3 R3, P3, PT, R7, 0x300, RZ ;  /* 0x0000030007037810 */ /* 0x000fc40007f7e0ff */
[C---:B------:R-:W-:Y:S02]  /*dc00*/  R2UR UR39, R2.reuse ;  /* 0x00000000022772ca */ /* 0x040fe400000e0000 */
[----:B------:R-:W-:Y:S02]  /*dc10*/  R2UR UR22, R3 ;  /* 0x00000000031672ca */ /* 0x000fe400000e0000 */
[----:B------:R-:W-:Y:S02]  /*dc20*/  IADD3.X R3, PT, PT, R2, RZ, RZ, P2, !PT ;  /* 0x000000ff02037210 */ /* 0x000fe400017fe4ff */
[----:B------:R-:W-:Y:S02]  /*dc30*/  IADD3 R4, P2, PT, R7, 0x380, RZ ;  /* 0x0000038007047810 */ /* 0x000fe40007f5e0ff */
[----:B------:R-:W-:Y:S02]  /*dc40*/  R2UR UR13, R3 ;  /* 0x00000000030d72ca */ /* 0x000fe400000e0000 */
[----:B------:R-:W-:-:S02]  /*dc50*/  R2UR UR24, R4 ;  /* 0x00000000041872ca */ /* 0x000fc400000e0000 */
[C---:B------:R-:W-:Y:S02]  /*dc60*/  IADD3.X R4, PT, PT, R2.reuse, RZ, RZ, P1, !PT ;  /* 0x000000ff02047210 */ /* 0x040fe40000ffe4ff */
[----:B------:R-:W-:Y:S02]  /*dc70*/  IADD3 R5, P1, PT, R7, 0x400, RZ ;  /* 0x0000040007057810 */ /* 0x000fe40007f3e0ff */
[C---:B------:R-:W-:Y:S02]  /*dc80*/  IADD3.X R3, PT, PT, R2.reuse, RZ, RZ, P4, !PT ;  /* 0x000000ff02037210 */ /* 0x040fe400027fe4ff */
[----:B------:R-:W-:Y:S02]  /*dc90*/  R2UR UR26, R5 ;  /* 0x00000000051a72ca */ /* 0x000fe400000e0000 */
[----:B------:R-:W-:Y:S02]  /*dca0*/  IADD3.X R5, PT, PT, R2, RZ, RZ, P0, !PT ;  /* 0x000000ff02057210 */ /* 0x000fe400007fe4ff */
[----:B------:R-:W-:-:S02]  /*dcb0*/  IADD3 R6, P0, PT, R7, 0x480, RZ ;  /* 0x0000048007067810 */ /* 0x000fc40007f1e0ff */
[----:B------:R-:W-:Y:S02]  /*dcc0*/  R2UR UR15, R4 ;  /* 0x00000000040f72ca */ /* 0x000fe400000e0000 */
[----:B------:R-:W-:Y:S02]  /*dcd0*/  R2UR UR28, R6 ;  /* 0x00000000061c72ca */ /* 0x000fe400000e0000 */
[C---:B------:R-:W-:Y:S02]  /*dce0*/  IADD3.X R6, PT, PT, R2.reuse, RZ, RZ, P5, !PT ;  /* 0x000000ff02067210 */ /* 0x040fe40002ffe4ff */
[----:B------:R-:W-:Y:S02]  /*dcf0*/  IADD3 R8, P5, PT, R7, 0x500, RZ ;  /* 0x0000050007087810 */ /* 0x000fe40007fbe0ff */
[----:B------:R-:W-:Y:S02]  /*dd00*/  IADD3.X R4, PT, PT, R2, RZ, RZ, P3, !PT ;  /* 0x000000ff02047210 */ /* 0x000fe40001ffe4ff */
[----:B------:R-:W-:-:S02]  /*dd10*/  R2UR UR30, R8 ;  /* 0x00000000081e72ca */ /* 0x000fc400000e0000 */
[----:B------:R-:W-:Y:S02]  /*dd20*/  IADD3 R8, P4, PT, R7, 0x580, RZ ;  /* 0x0000058007087810 */ /* 0x000fe40007f9e0ff */
[----:B------:R-:W-:Y:S02]  /*dd30*/  R2UR UR21, R3 ;  /* 0x00000000031572ca */ /* 0x000fe400000e0000 */
[----:B------:R-:W-:Y:S02]  /*dd40*/  R2UR UR32, R8 ;  /* 0x00000000082072ca */ /* 0x000fe400000e0000 */
[----:B------:R-:W-:Y:S02]  /*dd50*/  IADD3 R8, P3, PT, R7, 0x600, RZ ;  /* 0x0000060007087810 */ /* 0x000fe40007f7e0ff */
[----:B------:R-:W-:Y:S02]  /*dd60*/  IADD3.X R3, PT, PT, R2, RZ, RZ, P0, !PT ;  /* 0x000000ff02037210 */ /* 0x000fe400007fe4ff */
[----:B------:R-:W-:-:S02]  /*dd70*/  R2UR UR17, R5 ;  /* 0x00000000051172ca */ /* 0x000fc400000e0000 */
[----:B------:R-:W-:Y:S02]  /*dd80*/  R2UR UR34, R8 ;  /* 0x00000000082272ca */ /* 0x000fe400000e0000 */
[C---:B------:R-:W-:Y:S02]  /*dd90*/  IADD3.X R5, PT, PT, R2.reuse, RZ, RZ, P2, !PT ;  /* 0x000000ff02057210 */ /* 0x040fe400017fe4ff */
[----:B------:R-:W-:Y:S02]  /*dda0*/  IADD3 R8, P2, PT, R7, 0x680, RZ ;  /* 0x0000068007087810 */ /* 0x000fe40007f5e0ff */
[----:B------:R-:W-:Y:S02]  /*ddb0*/  R2UR UR29, R3 ;  /* 0x00000000031d72ca */ /* 0x000fe400000e0000 */
[----:B------:R-:W-:Y:S02]  /*ddc0*/  IADD3.X R3, PT, PT, R2, RZ, RZ, P5, !PT ;  /* 0x000000ff02037210 */ /* 0x000fe40002ffe4ff */
[----:B------:R-:W-:-:S02]  /*ddd0*/  R2UR UR19, R6 ;  /* 0x00000000061372ca */ /* 0x000fc400000e0000 */
[----:B------:R-:W-:Y:S02]  /*dde0*/  R2UR UR36, R8 ;  /* 0x00000000082472ca */ /* 0x000fe400000e0000 */
[C---:B------:R-:W-:Y:S02]  /*ddf0*/  IADD3.X R6, PT, PT, R2.reuse, RZ, RZ, P1, !PT ;  /* 0x000000ff02067210 */ /* 0x040fe40000ffe4ff */
[----:B------:R-:W-:Y:S02]  /*de00*/  IADD3 R8, P1, PT, R7, 0x700, RZ ;  /* 0x0000070007087810 */ /* 0x000fe40007f3e0ff */
[----:B------:R-:W-:Y:S02]  /*de10*/  IADD3 R7, PT, PT, R9, 0x18000, RZ ;  /* 0x0001800009077810 */ /* 0x000fe40007ffe0ff */
[----:B------:R-:W-:Y:S02]  /*de20*/  R2UR UR31, R3 ;  /* 0x00000000031f72ca */ /* 0x000fe400000e0000 */
[----:B------:R-:W-:-:S02]  /*de30*/  IADD3.X R3, PT, PT, R2, RZ, RZ, P4, !PT ;  /* 0x000000ff02037210 */ /* 0x000fc400027fe4ff */
[----:B------:R-:W-:Y:S02]  /*de40*/  SHF.R.U32.HI R7, RZ, 0x4, R7 ;  /* 0x00000004ff077819 */ /* 0x000fe40000011607 */
[----:B------:R-:W-:Y:S02]  /*de50*/  R2UR UR33, R3 ;  /* 0x00000000032172ca */ /* 0x000fe400000e0000 */
[C---:B------:R-:W-:Y:S02]  /*de60*/  IADD3.X R3, PT, PT, R2.reuse, RZ, RZ, P3, !PT ;  /* 0x000000ff02037210 */ /* 0x040fe40001ffe4ff */
[----:B------:R-:W-:Y:S02]  /*de70*/  SGXT.U32 R208, R7, 0xe ;  /* 0x0000000e07d0781a */ /* 0x000fe40000000000 */
[----:B------:R-:W-:Y:S02]  /*de80*/  R2UR UR35, R3 ;  /* 0x00000000032372ca */ /* 0x000fe400000e0000 */
[----:B------:R-:W-:-:S02]  /*de90*/  IADD3.X R3, PT, PT, R2, RZ, RZ, P2, !PT ;  /* 0x000000ff02037210 */ /* 0x000fc400017fe4ff */
[----:B------:R-:W-:Y:S02]  /*dea0*/  R2UR UR66, R208 ;  /* 0x00000000d04272ca */ /* 0x000fe400000e0000 */
[----:B------:R-:W-:Y:S02]  /*deb0*/  R2UR UR40, R8 ;  /* 0x00000000082872ca */ /* 0x000fe400000e0000 */
[----:B------:R-:W-:Y:S02]  /*dec0*/  R2UR UR23, R4 ;  /* 0x00000000041772ca */ /* 0x000fe400000e0000 */
[----:B------:R-:W-:Y:S02]  /*ded0*/  R2UR UR25, R5 ;  /* 0x00000000051972ca */ /* 0x000fe400000e0000 */
[----:B------:R-:W-:Y:S02]  /*dee0*/  R2UR UR27, R6 ;  /* 0x00000000061b72ca */ /* 0x000fe400000e0000 */
[----:B------:R-:W-:-:S02]  /*def0*/  R2UR UR37, R3 ;  /* 0x00000000032572ca */ /* 0x000fc400000e0000 */
[----:B------:R-:W-:Y:S01]  /*df00*/  IADD3.X R3, PT, PT, R2, RZ, RZ, P1, !PT ;  /* 0x000000ff02037210 */ /* 0x000fe20000ffe4ff */
[----:B------:R-:W-:Y:S01]  /*df10*/  UIADD3.64 UR66, UPT, UPT, UR66, -UR68, URZ ;  /* 0x8000004442427297 */ /* 0x000fe2000fffe0ff */
[----:B------:R-:W-:Y:S01]  /*df20*/  MOV R2, UR71 ;  /* 0x0000004700027c02 */ /* 0x000fe20008000f00 */
[----:B------:R-:W-:Y:S01]  /*df30*/  UIADD3.64 UR68, UPT, UPT, UR42, 0x304, URZ ;  /* 0x000003042a447897 */ /* 0x000fe2000fffe0ff */
[----:B------:R-:W-:Y:S02]  /*df40*/  R2UR UR41, R3 ;  /* 0x00000000032972ca */ /* 0x000fe400000e0000 */
[----:B------:R-:W-:Y:S01]  /*df50*/  MOV R3, UR72 ;  /* 0x0000004800037c02 */ /* 0x000fe20008000f00 */
[----:B------:R1:W-:Y:S01]  /*df60*/  STL [R1+0x280], R2 ;  /* 0x0002800201007387 */ /* 0x0003e20000100800 */
[----:B------:R-:W-:Y:S01]  /*df70*/  MOV R217, UR49 ;  /* 0x0000003100d97c02 */ /* 0x000fe20008000f00 */
[----:B------:R-:W-:Y:S01]  /*df80*/  UIADD3.64 UR48, UPT, UPT, UR42, 0x102, URZ ;  /* 0x000001022a307897 */ /* 0x000fe2000fffe0ff */
[----:B-1----:R-:W-:-:S11]  /*df90*/  MOV R2, UR71 ;  /* 0x0000004700027c02 */ /* 0x002fd60008000f00 */
.L_x_21:
[----:B------:R-:W2:Y:S04]  /*dfa0*/  LDL.64 R6, [R1+0x420] ;  /* 0x0004200001067983 */ /* 0x000ea80000100a00 */
[----:B------:R-:W3:Y:S04]  /*dfb0*/  LDL.64 R8, [R1+0x418] ;  /* 0x0004180001087983 */ /* 0x000ee80000100a00 */
[----:B------:R-:W4:Y:S04]  /*dfc0*/  LDL.64 R24, [R1+0x3b0] ;  /* 0x0003b00001187983 */ /* 0x000f280000100a00 */
[----:B------:R-:W5:Y:S04]  /*dfd0*/  LDL.64 R30, [R1+0x358] ;  /* 0x00035800011e7983 */ /* 0x000f680000100a00 */
[----:B------:R-:W4:Y:S04]  /*dfe0*/  LDL.64 R14, [R1+0x350] ;  /* 0x00035000010e7983 */ /* 0x000f280000100a00 */
[----:B------:R-:W4:Y:S04]  /*dff0*/  LDL.64 R44, [R1+0x410] ;  /* 0x00041000012c7983 */ /* 0x000f280000100a00 */
[----:B------:R-:W4:Y:S04]  /*e000*/  LDL.64 R20, [R1+0x408] ;  /* 0x0004080001147983 */ /* 0x000f280000100a00 */
[----:B------:R-:W5:Y:S04]  /*e010*/  LDL.64 R34, [R1+0x468] ;  /* 0x0004680001227983 */ /* 0x000f680000100a00 */
[----:B------:R-:W5:Y:S04]  /*e020*/  LDL.64 R16, [R1+0x3a8] ;  /* 0x0003a80001107983 */ /* 0x000f680000100a00 */
[----:B------:R-:W5:Y:S04]  /*e030*/  LDL.64 R12, [R1+0x470] ;  /* 0x00047000010c7983 */ /* 0x000f680000100a00 */
[----:B------:R-:W5:Y:S04]  /*e040*/  LDL.64 R28, [R1+0x3a0] ;  /* 0x0003a000011c7983 */ /* 0x000f680000100a00 */
[----:B------:R-:W5:Y:S04]  /*e050*/  LDL.64 R22, [R1+0x478] ;  /* 0x0004780001167983 */ /* 0x000f680000100a00 */
[----:B------:R-:W5:Y:S01]  /*e060*/  LDL.64 R18, [R1+0x398] ;  /* 0x0003980001127983 */ /* 0x000f620000100a00 */
[----:B------:R-:W-:-:S03]  /*e070*/  IMAD.WIDE R4, R3, 0x2, R204 ;  /* 0x0000000203047825 */ /* 0x000fc600078e02cc */
[----:B------:R-:W5:Y:S01]  /*e080*/  LDL.64 R38, [R1+0x348] ;  /* 0x0003480001267983 */ /* 0x000f620000100a00 */
[----:B------:R-:W-:-:S03]  /*e090*/  IMAD.WIDE R10, R3, 0x2, R202 ;  /* 0x00000002030a7825 */ /* 0x000fc600078e02ca */
[----:B------:R-:W5:Y:S04]  /*e0a0*/  LDL.64 R42, [R1+0x400] ;  /* 0x00040000012a7983 */ /* 0x000f680000100a00 */
[----:B------:R-:W5:Y:S04]  /*e0b0*/  LDL.64 R40, [R1+0x390] ;  /* 0x0003900001287983 */ /* 0x000f680000100a00 */
[----:B------:R-:W5:Y:S04]  /*e0c0*/  LDG.E.U16 R4, desc[UR10][R4.64] ;  /* 0x0000000a04047981 */ /* 0x000f68000c1e1500 */
[----:B------:R-:W5:Y:S04]  /*e0d0*/  LDL.64 R46, [R1+0x3f0] ;  /* 0x0003f000012e7983 */ /* 0x000f680000100a00 */
[----:B------:R-:W5:Y:S04]  /*e0e0*/  LDL.64 R56, [R1+0x328] ;  /* 0x0003280001387983 */ /* 0x000f680000100a00 */
[----:B------:R-:W5:Y:S04]  /*e0f0*/  LDG.E.U16 R5, desc[UR10][R10.64] ;  /* 0x0000000a0a057981 */ /* 0x000f68000c1e1500 */
[----:B------:R-:W5:Y:S04]  /*e100*/  LDL.64 R26, [R1+0x340] ;  /* 0x00034000011a7983 */ /* 0x000f680000100a00 */
        /* <DEDUP_REMOVED lines=8> */
[----:B0-----:R-:W5:Y:S04]  /*e190*/  LDL.64 R68, [R1+0x438] ;  /* 0x0004380001447983 */ /* 0x001f680000100a00 */
        /* <DEDUP_REMOVED lines=14> */
[----:B------:R-:W5:Y:S01]  /*e280*/  LDL.64 R80, [R1+0x2b0] ;  /* 0x0002b00001507983 */ /* 0x000f620000100a00 */
[----:B--2---:R-:W-:-:S04]  /*e290*/  IMAD.WIDE R6, R3, 0x2, R6 ;  /* 0x0000000203067825 */ /* 0x004fc800078e0206 */
[C---:B---3--:R-:W-:Y:S02]  /*e2a0*/  IMAD.WIDE R8, R3.reuse, 0x2, R8 ;  /* 0x0000000203087825 */ /* 0x048fe400078e0208 */
[----:B------:R-:W2:Y:S04]  /*e2b0*/  LDG.E.U16 R6, desc[UR10][R6.64] ;  /* 0x0000000a06067981 */ /* 0x000ea8000c1e1500 */
[----:B------:R4:W3:Y:S02]  /*e2c0*/  LDG.E.U16 R7, desc[UR10][R8.64] ;  /* 0x0000000a08077981 */ /* 0x0008e4000c1e1500 */
[C---:B----4-:R-:W-:Y:S02]  /*e2d0*/  IMAD.WIDE R8, R3.reuse, 0x2, R24 ;  /* 0x0000000203087825 */ /* 0x050fe400078e0218 */
[----:B------:R-:W4:Y:S02]  /*e2e0*/  LDL.64 R24, [R1+0x460] ;  /* 0x0004600001187983 */ /* 0x000f240000100a00 */
[----:B-----5:R-:W-:-:S02]  /*e2f0*/  IMAD.WIDE R10, R3, 0x2, R30 ;  /* 0x00000002030a7825 */ /* 0x020fc400078e021e */
[----:B------:R-:W5:Y:S02]  /*e300*/  LDL.64 R30, [R1+0x388] ;  /* 0x00038800011e7983 */ /* 0x000f640000100a00 */
[C---:B------:R-:W-:Y:S02]  /*e310*/  IMAD.WIDE R14, R3.reuse, 0x2, R14 ;  /* 0x00000002030e7825 */ /* 0x040fe400078e020e */
[----:B------:R-:W2:Y:S02]  /*e320*/  LDG.E.U16 R10, desc[UR10][R10.64] ;  /* 0x0000000a0a0a7981 */ /* 0x000ea4000c1e1500 */
[C---:B------:R-:W-:Y:S02]  /*e330*/  IMAD.WIDE R20, R3.reuse, 0x2, R20 ;  /* 0x0000000203147825 */ /* 0x040fe400078e0214 */
[----:B------:R-:W2:Y:S04]  /*e340*/  LDG.E.U16 R8, desc[UR10][R8.64] ;  /* 0x0000000a08087981 */ /* 0x000ea8000c1e1500 */
[----:B------:R0:W2:Y:S02]  /*e350*/  LDG.E.U16 R11, desc[UR10][R14.64] ;  /* 0x0000000a0e0b7981 */ /* 0x0000a4000c1e1500 */
[----:B0-----:R-:W-:-:S02]  /*e360*/  IMAD.WIDE R14, R3, 0x2, R44 ;  /* 0x00000002030e7825 */ /* 0x001fc400078e022c */
[----:B------:R-:W2:Y:S04]  /*e370*/  LDL.64 R44, [R1+0x338] ;  /* 0x00033800012c7983 */ /* 0x000ea80000100a00 */
[----:B------:R-:W2:Y:S04]  /*e380*/  LDG.E.U16 R14, desc[UR10][R14.64] ;  /* 0x0000000a0e0e7981 */ /* 0x000ea8000c1e1500 */
[----:B------:R0:W2:Y:S02]  /*e390*/  LDG.E.U16 R15, desc[UR10][R20.64] ;  /* 0x0000000a140f7981 */ /* 0x0000a4000c1e1500 */
[----:B0-----:R-:W-:-:S02]  /*e3a0*/  IMAD.WIDE R20, R3, 0x2, R34 ;  /* 0x0000000203147825 */ /* 0x001fc400078e0222 */
[----:B------:R-:W2:Y:S02]  /*e3b0*/  LDL.64 R34, [R1+0x3e8] ;  /* 0x0003e80001227983 */ /* 0x000ea40000100a00 */
[C---:B------:R-:W-:Y:S02]  /*e3c0*/  IMAD.WIDE R16, R3.reuse, 0x2, R16 ;  /* 0x0000000203107825 */ /* 0x040fe400078e0210 */
[----:B------:R-:W3:Y:S02]  /*e3d0*/  LDG.E.U16 R20, desc[UR10][R20.64] ;  /* 0x0000000a14147981 */ /* 0x000ee4000c1e1500 */
[C---:B------:R-:W-:Y:S02]  /*e3e0*/  IMAD.WIDE R12, R3.reuse, 0x2, R12 ;  /* 0x00000002030c7825 */ /* 0x040fe400078e020c */
[----:B------:R0:W3:Y:S02]  /*e3f0*/  LDG.E.U16 R9, desc[UR10][R16.64] ;  /* 0x0000000a10097981 */ /* 0x0000e4000c1e1500 */
[----:B------:R-:W-:-:S02]  /*e400*/  IMAD.WIDE R22, R3, 0x2, R22 ;  /* 0x0000000203167825 */ /* 0x000fc400078e0216 */
[----:B------:R-:W3:Y:S02]  /*e410*/  LDG.E.U16 R12, desc[UR10][R12.64] ;  /* 0x0000000a0c0c7981 */ /* 0x000ee4000c1e1500 */
[----:B------:R-:W-:-:S04]  /*e420*/  IMAD.WIDE R18, R3, 0x2, R18 ;  /* 0x0000000203127825 */ /* 0x000fc800078e0212 */
[C---:B0-----:R-:W-:Y:S02]  /*e430*/  IMAD.WIDE R16, R3.reuse, 0x2, R28 ;  /* 0x0000000203107825 */ /* 0x041fe400078e021c */
[----:B------:R-:W3:Y:S04]  /*e440*/  LDL.64 R28, [R1+0x330] ;  /* 0x00033000011c7983 */ /* 0x000ee80000100a00 */
[----:B------:R-:W3:Y:S04]  /*e450*/  LDG.E.U16 R16, desc[UR10][R16.64] ;  /* 0x0000000a10107981 */ /* 0x000ee8000c1e1500 */
[----:B------:R0:W3:Y:S04]  /*e460*/  LDG.E.U16 R13, desc[UR10][R22.64] ;  /* 0x0000000a160d7981 */ /* 0x0000e8000c1e1500 */
[----:B------:R1:W3:Y:S01]  /*e470*/  LDG.E.U16 R17, desc[UR10][R18.64] ;  /* 0x0000000a12117981 */ /* 0x0002e2000c1e1500 */
[----:B0-----:R-:W-:-:S03]  /*e480*/  IMAD.WIDE R22, R3, 0x2, R42 ;  /* 0x0000000203167825 */ /* 0x001fc600078e022a */
[----:B------:R-:W3:Y:S01]  /*e490*/  LDL.64 R42, [R1+0x378] ;  /* 0x00037800012a7983 */ /* 0x000ee20000100a00 */
[----:B-1----:R-:W-:-:S03]  /*e4a0*/  IMAD.WIDE R18, R3, 0x2, R38 ;  /* 0x0000000203127825 */ /* 0x002fc600078e0226 */
[----:B------:R-:W3:Y:S04]  /*e4b0*/  LDG.E.U16 R22, desc[UR10][R22.64] ;  /* 0x0000000a16167981 */ /* 0x000ee8000c1e1500 */
[----:B------:R-:W3:Y:S01]  /*e4c0*/  LDL.64 R38, [R1+0x450] ;  /* 0x0004500001267983 */ /* 0x000ee20000100a00 */
[----:B------:R-:W-:-:S03]  /*e4d0*/  IMAD.WIDE R26, R3, 0x2, R26 ;  /* 0x00000002031a7825 */ /* 0x000fc600078e021a */
[----:B------:R-:W3:Y:S01]  /*e4e0*/  LDG.E.U16 R18, desc[UR10][R18.64] ;  /* 0x0000000a12127981 */ /* 0x000ee2000c1e1500 */
[----:B------:R-:W-:-:S05]  /*e4f0*/  IMAD.WIDE R32, R3, 0x2, R32 ;  /* 0x0000000203207825 */ /* 0x000fca00078e0220 */
[----:B------:R-:W3:Y:S04]  /*e500*/  LDG.E.U16 R23, desc[UR10][R32.64] ;  /* 0x0000000a20177981 */ /* 0x000ee8000c1e1500 */
[----:B------:R-:W3:Y:S01]  /*e510*/  LDG.E.U16 R19, desc[UR10][R26.64] ;  /* 0x0000000a1a137981 */ /* 0x000ee2000c1e1500 */
[----:B----4-:R-:W-:-:S05]  /*e520*/  IMAD.WIDE R24, R3, 0x2, R24 ;  /* 0x0000000203187825 */ /* 0x010fca00078e0218 */
[----:B------:R0:W4:Y:S02]  /*e530*/  LDG.E.U16 R21, desc[UR10][R24.64] ;  /* 0x0000000a18157981 */ /* 0x000124000c1e1500 */
[C---:B0-----:R-:W-:Y:S02]  /*e540*/  IMAD.WIDE R24, R3.reuse, 0x2, R40 ;  /* 0x0000000203187825 */ /* 0x041fe400078e0228 */
[----:B------:R-:W4:Y:S02]  /*e550*/  LDL.64 R40, [R1+0x320] ;  /* 0x0003200001287983 */ /* 0x000f240000100a00 */
[C---:B-----5:R-:W-:Y:S02]  /*e560*/  IMAD.WIDE R30, R3.reuse, 0x2, R30 ;  /* 0x00000002031e7825 */ /* 0x060fe400078e021e */
[----:B------:R-:W5:Y:S04]  /*e570*/  LDG.E.U16 R24, desc[UR10][R24.64] ;  /* 0x0000000a18187981 */ /* 0x000f68000c1e1500 */
[----:B------:R0:W5:Y:S02]  /*e580*/  LDG.E.U16 R25, desc[UR10][R30.64] ;  /* 0x0000000a1e197981 */ /* 0x000164000c1e1500 */
[----:B0-----:R-:W-:-:S02]  /*e590*/  IMAD.WIDE R30, R3, 0x2, R46 ;  /* 0x00000002031e7825 */ /* 0x001fc400078e022e */
[----:B------:R-:W5:Y:S04]  /*e5a0*/  LDL.64 R46, [R1+0x318] ;  /* 0x00031800012e7983 */ /* 0x000f680000100a00 */
[----:B------:R-:W5:Y:S01]  /*e5b0*/  LDG.E.U16 R30, desc[UR10][R30.64] ;  /* 0x0000000a1e1e7981 */ /* 0x000f62000c1e1500 */
[----:B--2---:R-:W-:-:S05]  /*e5c0*/  IMAD.WIDE R34, R3, 0x2, R34 ;  /* 0x0000000203227825 */ /* 0x004fca00078e0222 */
[----:B------:R0:W2:Y:S02]  /*e5d0*/  LDG.E.U16 R31, desc[UR10][R34.64] ;  /* 0x0000000a221f7981 */ /* 0x0000a4000c1e1500 */
[C---:B0-----:R-:W-:Y:S02]  /*e5e0*/  IMAD.WIDE R34, R3.reuse, 0x2, R56 ;  /* 0x0000000203227825 */ /* 0x041fe400078e0238 */
[----:B------:R-:W2:Y:S02]  /*e5f0*/  LDL.64 R56, [R1+0x3c0] ;  /* 0x0003c00001387983 */ /* 0x000ea40000100a00 */
[C---:B------:R-:W-:Y:S02]  /*e600*/  IMAD.WIDE R26, R3.reuse, 0x2, R44 ;  /* 0x00000002031a7825 */ /* 0x040fe400078e022c */
[----:B------:R-:W2:Y:S02]  /*e610*/  LDL.64 R44, [R1+0x368] ;  /* 0x00036800012c7983 */ /* 0x000ea40000100a00 */
[----:B---3--:R-:W-:-:S02]  /*e620*/  IMAD.WIDE R28, R3, 0x2, R28 ;  /* 0x00000002031c7825 */ /* 0x008fc400078e021c */
[----:B------:R-:W3:Y:S02]  /*e630*/  LDG.E.U16 R26, desc[UR10][R26.64] ;  /* 0x0000000a1a1a7981 */ /* 0x000ee4000c1e1500 */
[C---:B------:R-:W-:Y:S02]  /*e640*/  IMAD.WIDE R32, R3.reuse, 0x2, R58 ;  /* 0x0000000203207825 */ /* 0x040fe400078e023a */
[----:B------:R-:W3:Y:S02]  /*e650*/  LDL.64 R58, [R1+0x3c8] ;  /* 0x0003c800013a7983 */ /* 0x000ee40000100a00 */
[C---:B------:R-:W-:Y:S02]  /*e660*/  IMAD.WIDE R48, R3.reuse, 0x2, R48 ;  /* 0x0000000203307825 */ /* 0x040fe400078e0230 */
[----:B------:R-:W3:Y:S04]  /*e670*/  LDG.E.U16 R32, desc[UR10][R32.64] ;  /* 0x0000000a20207981 */ /* 0x000ee8000c1e1500 */
[----:B------:R0:W3:Y:S01]  /*e680*/  LDG.E.U16 R27, desc[UR10][R28.64] ;  /* 0x0000000a1c1b7981 */ /* 0x0000e2000c1e1500 */
[----:B------:R-:W-:-:S03]  /*e690*/  IMAD.WIDE R42, R3, 0x2, R42 ;  /* 0x00000002032a7825 */ /* 0x000fc600078e022a */
[----:B------:R-:W3:Y:S04]  /*e6a0*/  LDG.E.U16 R34, desc[UR10][R34.64] ;  /* 0x0000000a22227981 */ /* 0x000ee8000c1e1500 */
[----:B------:R1:W3:Y:S01]  /*e6b0*/  LDG.E.U16 R33, desc[UR10][R42.64] ;  /* 0x0000000a2a217981 */ /* 0x0002e2000c1e1500 */
[----:B0-----:R-:W-:-:S03]  /*e6c0*/  IMAD.WIDE R28, R3, 0x2, R62 ;  /* 0x00000002031c7825 */ /* 0x001fc600078e023e */
[----:B------:R-:W3:Y:S01]  /*e6d0*/  LDL.64 R62, [R1+0x308] ;  /* 0x00030800013e7983 */ /* 0x000ee20000100a00 */
[----:B------:R-:W-:-:S03]  /*e6e0*/  IMAD.WIDE R38, R3, 0x2, R38 ;  /* 0x0000000203267825 */ /* 0x000fc600078e0226 */
[----:B------:R-:W3:Y:S01]  /*e6f0*/  LDG.E.U16 R28, desc[UR10][R28.64] ;  /* 0x0000000a1c1c7981 */ /* 0x000ee2000c1e1500 */
[----:B-1----:R-:W-:-:S03]  /*e700*/  IMAD.WIDE R42, R3, 0x2, R50 ;  /* 0x00000002032a7825 */ /* 0x002fc600078e0232 */
[----:B------:R-:W3:Y:S04]  /*e710*/  LDG.E.U16 R48, desc[UR10][R48.64] ;  /* 0x0000000a30307981 */ /* 0x000ee8000c1e1500 */
[----:B------:R0:W3:Y:S02]  /*e720*/  LDG.E.U16 R29, desc[UR10][R38.64] ;  /* 0x0000000a261d7981 */ /* 0x0000e4000c1e1500 */
[C---:B0-----:R-:W-:Y:S02]  /*e730*/  IMAD.WIDE R38, R3.reuse, 0x2, R60 ;  /* 0x0000000203267825 */ /* 0x041fe400078e023c */
[----:B------:R-:W3:Y:S04]  /*e740*/  LDL.64 R60, [R1+0x300] ;  /* 0x00030000013c7983 */ /* 0x000ee80000100a00 */
[----:B------:R0:W3:Y:S02]  /*e750*/  LDG.E.U16 R49, desc[UR10][R38.64] ;  /* 0x0000000a26317981 */ /* 0x0000e4000c1e1500 */
[----:B0-----:R-:W-:-:S05]  /*e760*/  IMAD.WIDE R38, R3, 0x2, R54 ;  /* 0x0000000203267825 */ /* 0x001fca00078e0236 */
[----:B------:R0:W3:Y:S02]  /*e770*/  LDG.E.U16 R50, desc[UR10][R38.64] ;  /* 0x0000000a26327981 */ /* 0x0000e4000c1e1500 */
[C---:B0-----:R-:W-:Y:S02]  /*e780*/  IMAD.WIDE R38, R3.reuse, 0x2, R70 ;  /* 0x0000000203267825 */ /* 0x041fe400078e0246 */
[----:B------:R-:W3:Y:S04]  /*e790*/  LDL.64 R70, [R1+0x2e0] ;  /* 0x0002e00001467983 */ /* 0x000ee80000100a00 */
[----:B------:R0:W3:Y:S02]  /*e7a0*/  LDG.E.U16 R55, desc[UR10][R38.64] ;  /* 0x0000000a26377981 */ /* 0x0000e4000c1e1500 */
[----:B0-----:R-:W-:-:S02]  /*e7b0*/  IMAD.WIDE R38, R3, 0x2, R78 ;  /* 0x0000000203267825 */ /* 0x001fc400078e024e */
[----:B------:R-:W3:Y:S02]  /*e7c0*/  LDL.64 R78, [R1+0x298] ;  /* 0x00029800014e7983 */ /* 0x000ee40000100a00 */
[----:B----4-:R-:W-:-:S05]  /*e7d0*/  IMAD.WIDE R40, R3, 0x2, R40 ;  /* 0x0000000203287825 */ /* 0x010fca00078e0228 */
[----:B------:R0:W4:Y:S02]  /*e7e0*/  LDG.E.U16 R35, desc[UR10][R40.64] ;  /* 0x0000000a28237981 */ /* 0x000124000c1e1500 */
[C---:B0-----:R-:W-:Y:S02]  /*e7f0*/  IMAD.WIDE R40, R3.reuse, 0x2, R52 ;  /* 0x0000000203287825 */ /* 0x041fe400078e0234 */
[----:B------:R0:W4:Y:S04]  /*e800*/  LDG.E.U16 R52, desc[UR10][R42.64] ;  /* 0x0000000a2a347981 */ /* 0x000128000c1e1500 */
[----:B------:R1:W4:Y:S01]  /*e810*/  LDG.E.U16 R51, desc[UR10][R40.64] ;  /* 0x0000000a28337981 */ /* 0x000322000c1e1500 */
[----:B0-----:R-:W-:-:S03]  /*e820*/  IMAD.WIDE R42, R3, 0x2, R66 ;  /* 0x00000002032a7825 */ /* 0x001fc600078e0242 */
[----:B------:R-:W4:Y:S01]  /*e830*/  LDL.64 R66, [R1+0x2c0] ;  /* 0x0002c00001427983 */ /* 0x000f220000100a00 */
[----:B-1----:R-:W-:-:S03]  /*e840*/  IMAD.WIDE R40, R3, 0x2, R68 ;  /* 0x0000000203287825 */ /* 0x002fc600078e0244 */
[----:B------:R-:W4:Y:S01]  /*e850*/  LDL.64 R68, [R1+0x2c8] ;  /* 0x0002c80001447983 */ /* 0x000f220000100a00 */
[----:B-----5:R-:W-:-:S05]  /*e860*/  IMAD.WIDE R46, R3, 0x2, R46 ;  /* 0x00000002032e7825 */ /* 0x020fca00078e022e */
[----:B------:R2:W5:Y:S02]  /*e870*/  LDG.E.U16 R54, desc[UR10][R46.64] ;  /* 0x0000000a2e367981 */ /* 0x000564000c1e1500 */
[C---:B--2---:R-:W-:Y:S02]  /*e880*/  IMAD.WIDE R46, R3.reuse, 0x2, R56 ;  /* 0x00000002032e7825 */ /* 0x044fe400078e0238 */
[----:B------:R0:W2:Y:S02]  /*e890*/  LDG.E.U16 R56, desc[UR10][R40.64] ;  /* 0x0000000a28387981 */ /* 0x0000a4000c1e1500 */
[C---:B------:R-:W-:Y:S02]  /*e8a0*/  IMAD.WIDE R44, R3.reuse, 0x2, R44 ;  /* 0x00000002032c7825 */ /* 0x040fe400078e022c */
[----:B------:R-:W2:Y:S04]  /*e8b0*/  LDG.E.U16 R57, desc[UR10][R42.64] ;  /* 0x0000000a2a397981 */ /* 0x000ea8000c1e1500 */
[----:B------:R3:W2:Y:S01]  /*e8c0*/  LDG.E.U16 R53, desc[UR10][R44.64] ;  /* 0x0000000a2c357981 */ /* 0x0006a2000c1e1500 */
[----:B0-----:R-:W-:-:S03]  /*e8d0*/  IMAD.WIDE R40, R3, 0x2, R76 ;  /* 0x0000000203287825 */ /* 0x001fc600078e024c */
[----:B------:R-:W2:Y:S01]  /*e8e0*/  LDL.64 R76, [R1+0x290] ;  /* 0x00029000014c7983 */ /* 0x000ea20000100a00 */
[----:B---3--:R-:W-:-:S03]  /*e8f0*/  IMAD.WIDE R44, R3, 0x2, R58 ;  /* 0x00000002032c7825 */ /* 0x008fc600078e023a */
[----:B------:R-:W3:Y:S01]  /*e900*/  LDG.E.U16 R59, desc[UR10][R46.64] ;  /* 0x0000000a2e3b7981 */ /* 0x000ee2000c1e1500 */
[----:B------:R-:W-:-:S03]  /*e910*/  IMAD.WIDE R42, R3, 0x2, R64 ;  /* 0x00000002032a7825 */ /* 0x000fc600078e0240 */
[----:B------:R0:W3:Y:S02]  /*e920*/  LDG.E.U16 R58, desc[UR10][R44.64] ;  /* 0x0000000a2c3a7981 */ /* 0x0000e4000c1e1500 */
[C---:B0-----:R-:W-:Y:S02]  /*e930*/  IMAD.WIDE R44, R3.reuse, 0x2, R62 ;  /* 0x00000002032c7825 */ /* 0x041fe400078e023e */
[----:B------:R0:W3:Y:S04]  /*e940*/  LDG.E.U16 R62, desc[UR10][R42.64] ;  /* 0x0000000a2a3e7981 */ /* 0x0000e8000c1e1500 */
[----:B------:R-:W3:Y:S01]  /*e950*/  LDG.E.U16 R63, desc[UR10][R44.64] ;  /* 0x0000000a2c3f7981 */ /* 0x000ee2000c1e1500 */
[----:B0-----:R-:W-:-:S04]  /*e960*/  IMAD.WIDE R42, R3, 0x2, R90 ;  /* 0x00000002032a7825 */ /* 0x001fc800078e025a */
[C---:B------:R-:W-:Y:S02]  /*e970*/  IMAD.WIDE R46, R3.reuse, 0x2, R60 ;  /* 0x00000002032e7825 */ /* 0x040fe400078e023c */
[----:B------:R0:W3:Y:S04]  /*e980*/  LDG.E.U16 R60, desc[UR10][R38.64] ;  /* 0x0000000a263c7981 */ /* 0x0000e8000c1e1500 */
[----:B------:R1:W3:Y:S04]  /*e990*/  LDG.E.U16 R61, desc[UR10][R40.64] ;  /* 0x0000000a283d7981 */ /* 0x0002e8000c1e1500 */
[----:B------:R-:W3:Y:S01]  /*e9a0*/  LDG.E.U16 R64, desc[UR10][R46.64] ;  /* 0x0000000a2e407981 */ /* 0x000ee2000c1e1500 */
[----:B0-----:R-:W-:-:S04]  /*e9b0*/  IMAD.WIDE R38, R3, 0x2, R94 ;  /* 0x0000000203267825 */ /* 0x001fc800078e025e */
[C---:B-1----:R-:W-:Y:S01]  /*e9c0*/  IMAD.WIDE R40, R3.reuse, 0x2, R92 ;  /* 0x0000000203287825 */ /* 0x042fe200078e025c */
[----:B------:R0:W3:Y:S03]  /*e9d0*/  LDG.E.U16 R65, desc[UR10][R38.64] ;  /* 0x0000000a26417981 */ /* 0x0000e6000c1e1500 */
[----:B0-----:R-:W-:-:S04]  /*e9e0*/  IMAD.WIDE R38, R3, 0x2, R88 ;  /* 0x0000000203267825 */ /* 0x001fc800078e0258 */
[C---:B----4-:R-:W-:Y:S02]  /*e9f0*/  IMAD.WIDE R46, R3.reuse, 0x2, R66 ;  /* 0x00000002032e7825 */ /* 0x050fe400078e0242 */
[----:B------:R0:W4:Y:S02]  /*ea00*/  LDG.E.U16 R66, desc[UR10][R40.64] ;  /* 0x0000000a28427981 */ /* 0x000124000c1e1500 */
[C---:B------:R-:W-:Y:S02]  /*ea10*/  IMAD.WIDE R44, R3.reuse, 0x2, R68 ;  /* 0x00000002032c7825 */ /* 0x040fe400078e0244 */
[----:B------:R1:W4:Y:S04]  /*ea20*/  LDG.E.U16 R67, desc[UR10][R42.64] ;  /* 0x0000000a2a437981 */ /* 0x000328000c1e1500 */
[----:B------:R5:W4:Y:S01]  /*ea30*/  LDG.E.U16 R68, desc[UR10][R44.64] ;  /* 0x0000000a2c447981 */ /* 0x000b22000c1e1500 */
[----:B0-----:R-:W-:-:S03]  /*ea40*/  IMAD.WIDE R40, R3, 0x2, R86 ;  /* 0x0000000203287825 */ /* 0x001fc600078e0256 */
[----:B------:R0:W4:Y:S01]  /*ea50*/  LDG.E.U16 R69, desc[UR10][R46.64] ;  /* 0x0000000a2e457981 */ /* 0x000122000c1e1500 */
[----:B-1----:R-:W-:-:S04]  /*ea60*/  IMAD.WIDE R42, R3, 0x2, R74 ;  /* 0x00000002032a7825 */ /* 0x002fc800078e024a */
[C---:B-----5:R-:W-:Y:S02]  /*ea70*/  IMAD.WIDE R44, R3.reuse, 0x2, R72 ;  /* 0x00000002032c7825 */ /* 0x060fe400078e0248 */
[----:B------:R1:W5:Y:S02]  /*ea80*/  LDG.E.U16 R72, desc[UR10][R42.64] ;  /* 0x0000000a2a487981 */ /* 0x000364000c1e1500 */
[C---:B0-----:R-:W-:Y:S02]  /*ea90*/  IMAD.WIDE R46, R3.reuse, 0x2, R70 ;  /* 0x00000002032e7825 */ /* 0x041fe400078e0246 */
[----:B------:R0:W5:Y:S04]  /*eaa0*/  LDG.E.U16 R70, desc[UR10][R38.64] ;  /* 0x0000000a26467981 */ /* 0x000168000c1e1500 */
[----:B------:R2:W5:Y:S01]  /*eab0*/  LDG.E.U16 R71, desc[UR10][R40.64] ;  /* 0x0000000a28477981 */ /* 0x000562000c1e1500 */
[----:B-1----:R-:W-:-:S03]  /*eac0*/  IMAD.WIDE R42, R3, 0x2, R80 ;  /* 0x00000002032a7825 */ /* 0x002fc600078e0250 */
[----:B------:R1:W5:Y:S01]  /*ead0*/  LDG.E.U16 R73, desc[UR10][R44.64] ;  /* 0x0000000a2c497981 */ /* 0x000362000c1e1500 */
[----:B0-----:R-:W-:-:S03]  /*eae0*/  IMAD.WIDE R38, R3, 0x2, R84 ;  /* 0x0000000203267825 */ /* 0x001fc600078e0254 */
[----:B------:R0:W5:Y:S01]  /*eaf0*/  LDG.E.U16 R74, desc[UR10][R46.64] ;  /* 0x0000000a2e4a7981 */ /* 0x000162000c1e1500 */
[----:B--2---:R-:W-:-:S03]  /*eb00*/  IMAD.WIDE R40, R3, 0x2, R82 ;  /* 0x0000000203287825 */ /* 0x004fc600078e0252 */
[----:B------:R-:W2:Y:S01]  /*eb10*/  LDG.E.U16 R38, desc[UR10][R38.64] ;  /* 0x0000000a26267981 */ /* 0x000ea2000c1e1500 */
[----:B-1----:R-:W-:-:S03]  /*eb20*/  IMAD.WIDE R44, R3, 0x2, R78 ;  /* 0x00000002032c7825 */ /* 0x002fc600078e024e */
[----:B------:R-:W2:Y:S01]  /*eb30*/  LDG.E.U16 R40, desc[UR10][R40.64] ;  /* 0x0000000a28287981 */ /* 0x000ea2000c1e1500 */
[----:B0-----:R-:W-:-:S03]  /*eb40*/  IMAD.WIDE R46, R3, 0x2, R76 ;  /* 0x00000002032e7825 */ /* 0x001fc600078e024c */
[----:B------:R-:W2:Y:S04]  /*eb50*/  LDG.E.U16 R42, desc[UR10][R42.64] ;  /* 0x0000000a2a2a7981 */ /* 0x000ea8000c1e1500 */
[----:B------:R-:W2:Y:S04]  /*eb60*/  LDG.E.U16 R44, desc[UR10][R44.64] ;  /* 0x0000000a2c2c7981 */ /* 0x000ea8000c1e1500 */
[----:B------:R-:W2:Y:S01]  /*eb70*/  LDG.E.U16 R46, desc[UR10][R46.64] ;  /* 0x0000000a2e2e7981 */ /* 0x000ea2000c1e1500 */
[----:B------:R-:W-:-:S03]  /*eb80*/  LOP3.LUT R75, R200, 0x10, RZ, 0x3c, !PT ;  /* 0x00000010c84b7812 */ /* 0x000fc600078e3cff */
        /* <DEDUP_REMOVED lines=18> */
[----:B------:R-:W-:Y:S01]  /*ecb0*/  STS.U16 [R76+UR4+0x16100], R21 ;  /* 0x016100154c007988 */ /* 0x000fe20008000404 */
[----:B0-----:R-:W-:-:S03]  /*ecc0*/  LOP3.LUT R75, R200, 0x30, RZ, 0x3c, !PT ;  /* 0x00000030c84b7812 */ /* 0x001fc600078e3cff */
        /* <DEDUP_REMOVED lines=27> */
[----:B---3--:R-:W-:Y:S04]  /*ee80*/  STS.U16 [R75+UR4+0x14680], R58 ;  /* 0x0146803a4b007988 */ /* 0x008fe80008000404 */
[----:B------:R-:W-:Y:S04]  /*ee90*/  STS.U16 [R75+UR4+0x16680], R59 ;  /* 0x0166803b4b007988 */ /* 0x000fe80008000404 */
[----:B------:R-:W-:Y:S04]  /*eea0*/  STS.U16 [R75+UR4+0x14a80], R60 ;  /* 0x014a803c4b007988 */ /* 0x000fe80008000404 */
[----:B------:R-:W-:Y:S04]  /*eeb0*/  STS.U16 [R75+UR4+0x16a80], R61 ;  /* 0x016a803d4b007988 */ /* 0x000fe80008000404 */
[----:B------:R-:W-:Y:S04]  /*eec0*/  STS.U16 [R75+UR4+0x14e80], R62 ;  /* 0x014e803e4b007988 */ /* 0x000fe80008000404 */
[----:B------:R0:W-:Y:S04]  /*eed0*/  STS.U16 [R75+UR4+0x16e80], R63 ;  /* 0x016e803f4b007988 */ /* 0x0001e80008000404 */
[----:B------:R-:W-:Y:S04]  /*eee0*/  STS.U16 [R6+UR4+0x14300], R64 ;  /* 0x0143004006007988 */ /* 0x000fe80008000404 */
[----:B------:R-:W-:Y:S01]  /*eef0*/  STS.U16 [R6+UR4+0x16300], R65 ;  /* 0x0163004106007988 */ /* 0x000fe20008000404 */
[----:B------:R-:W-:-:S02]  /*ef00*/  LOP3.LUT R4, R200, 0x70, RZ, 0x3c, !PT ;  /* 0x00000070c8047812 */ /* 0x000fc400078e3cff */
[----:B------:R-:W-:Y:S01]  /*ef10*/  LOP3.LUT P0, RZ, R210, 0x7f, RZ, 0xc0, !PT ;  /* 0x0000007fd2ff7812 */ /* 0x000fe2000780c0ff */
[----:B------:R-:W-:Y:S01]  /*ef20*/  UMOV UR70, 0x1 ;  /* 0x0000000100467882 */ /* 0x000fe20000000000 */
[----:B------:R-:W-:Y:S01]  /*ef30*/  IADD3 R78, P5, PT, R197, 0x22, RZ ;  /* 0x00000022c54e7810 */ /* 0x000fe20007fbe0ff */
[----:B------:R-:W-:-:S04]  /*ef40*/  @!UP1 UIADD3 UR70, UPT, UPT, -UR70, 0x100000, URZ ;  /* 0x0010000046469890 */ /* 0x000fc8000fffe1ff */
[----:B------:R-:W-:Y:S02]  /*ef50*/  @!UP1 USHF.L.U32 UR71, UR70, 0xb, URZ ;  /* 0x0000000b46479899 */ /* 0x000fe400080006ff */
[----:B------:R-:W-:Y:S01]  /*ef60*/  @!UP1 USHF.L.U32 UR70, UR70, 0x1, URZ ;  /* 0x0000000146469899 */ /* 0x000fe200080006ff */
[----:B0-----:R-:W-:Y:S02]  /*ef70*/  IADD3.X R75, PT, PT, RZ, R198, RZ, P5, !PT ;  /* 0x000000c6ff4b7210 */ /* 0x001fe40002ffe4ff */
[----:B------:R-:W-:Y:S01]  /*ef80*/  IADD3 R79, P3, PT, R197, 0x21, RZ ;  /* 0x00000021c54f7810 */ /* 0x000fe20007f7e0ff */
[----:B------:R-:W-:-:S03]  /*ef90*/  VOTEU.ALL UP3, P0 ;  /* 0x0000000000ff7886 */ /* 0x000fc60000060000 */
[----:B------:R-:W-:Y:S02]  /*efa0*/  IADD3.X R77, PT, PT, RZ, R198, RZ, P3, !PT ;  /* 0x000000c6ff4d7210 */ /* 0x000fe40001ffe4ff */
[C---:B------:R-:W-:Y:S01]  /*efb0*/  IADD3 R76, P3, PT, R197.reuse, 0x25, RZ ;  /* 0x00000025c54c7810 */ /* 0x040fe20007f7e0ff */
[----:B----4-:R0:W-:Y:S04]  /*efc0*/  STS.U16 [R6+UR4+0x14700], R66 ;  /* 0x0147004206007988 */ /* 0x0101e80008000404 */
[----:B------:R-:W-:Y:S04]  /*efd0*/  STS.U16 [R6+UR4+0x16700], R67 ;  /* 0x0167004306007988 */ /* 0x000fe80008000404 */
[----:B------:R-:W-:Y:S04]  /*efe0*/  STS.U16 [R6+UR4+0x14b00], R68 ;  /* 0x014b004406007988 */ /* 0x000fe80008000404 */
[----:B------:R-:W-:Y:S01]  /*eff0*/  STS.U16 [R6+UR4+0x16b00], R69 ;  /* 0x016b004506007988 */ /* 0x000fe20008000404 */
[----:B0-----:R-:W-:-:S03]  /*f000*/  IADD3 R66, P5, PT, R197, 0x26, RZ ;  /* 0x00000026c5427810 */ /* 0x001fc60007fbe0ff */
[----:B-----5:R-:W-:Y:S04]  /*f010*/  STS.U16 [R6+UR4+0x14f00], R70 ;  /* 0x014f004606007988 */ /* 0x020fe80008000404 */
[----:B------:R0:W-:Y:S04]  /*f020*/  STS.U16 [R6+UR4+0x16f00], R71 ;  /* 0x016f004706007988 */ /* 0x0001e80008000404 */
[----:B------:R1:W-:Y:S01]  /*f030*/  STS.U16 [R4+UR4+0x14380], R72 ;  /* 0x0143804804007988 */ /* 0x0003e20008000404 */
[----:B0-----:R-:W-:-:S03]  /*f040*/  IADD3 R71, P1, PT, R197, 0x24, RZ ;  /* 0x00000024c5477810 */ /* 0x001fc60007f3e0ff */
[----:B------:R-:W-:Y:S01]  /*f050*/  STS.U16 [R4+UR4+0x16380], R73 ;  /* 0x0163804904007988 */ /* 0x000fe20008000404 */
[----:B------:R-:W-:-:S03]  /*f060*/  IADD3.X R69, PT, PT, RZ, R198, RZ, P1, !PT ;  /* 0x000000c6ff457210 */ /* 0x000fc60000ffe4ff */
[----:B------:R-:W-:Y:S01]  /*f070*/  STS.U16 [R4+UR4+0x14780], R74 ;  /* 0x0147804a04007988 */ /* 0x000fe20008000404 */
[C---:B-1----:R-:W-:Y:S02]  /*f080*/  IADD3 R72, P2, PT, R197.reuse, 0x23, RZ ;  /* 0x00000023c5487810 */ /* 0x042fe40007f5e0ff */
[----:B------:R-:W-:Y:S01]  /*f090*/  IADD3 R61, P1, PT, R197, 0x28, RZ ;  /* 0x00000028c53d7810 */ /* 0x000fe20007f3e0ff */
[----:B--2---:R-:W-:Y:S01]  /*f0a0*/  STS.U16 [R4+UR4+0x16780], R38 ;  /* 0x0167802604007988 */ /* 0x004fe20008000404 */
[----:B------:R-:W-:-:S03]  /*f0b0*/  IADD3.X R70, PT, PT, RZ, R198, RZ, P2, !PT ;  /* 0x000000c6ff467210 */ /* 0x000fc600017fe4ff */
[----:B------:R-:W-:Y:S01]  /*f0c0*/  STS.U16 [R4+UR4+0x14b80], R40 ;  /* 0x014b802804007988 */ /* 0x000fe20008000404 */
[----:B------:R-:W-:-:S03]  /*f0d0*/  IADD3.X R57, PT, PT, RZ, R198, RZ, P1, !PT ;  /* 0x000000c6ff397210 */ /* 0x000fc60000ffe4ff */
[----:B------:R-:W-:Y:S01]  /*f0e0*/  STS.U16 [R4+UR4+0x16b80], R42 ;  /* 0x016b802a04007988 */ /* 0x000fe20008000404 */
[----:B------:R-:W-:-:S03]  /*f0f0*/  IADD3 R64, P2, PT, R197, 0x27, RZ ;  /* 0x00000027c5407810 */ /* 0x000fc60007f5e0ff */
[----:B------:R0:W-:Y:S01]  /*f100*/  STS.U16 [R4+UR4+0x14f80], R44 ;  /* 0x014f802c04007988 */ /* 0x0001e20008000404 */
[-C--:B------:R-:W-:Y:S02]  /*f110*/  IADD3.X R63, PT, PT, RZ, R198.reuse, RZ, P5, !PT ;  /* 0x000000c6ff3f7210 */ /* 0x080fe40002ffe4ff */
[C---:B------:R-:W-:Y:S02]  /*f120*/  IADD3 R56, P5, PT, R197.reuse, 0x2a, RZ ;  /* 0x0000002ac5387810 */ /* 0x040fe40007fbe0ff */
[-C--:B------:R-:W-:Y:S02]  /*f130*/  IADD3.X R62, PT, PT, RZ, R198.reuse, RZ, P2, !PT ;  /* 0x000000c6ff3e7210 */ /* 0x080fe400017fe4ff */
[C---:B0-----:R-:W-:Y:S01]  /*f140*/  IADD3 R44, P1, PT, R197.reuse, 0x2c, RZ ;  /* 0x0000002cc52c7810 */ /* 0x041fe20007f3e0ff */
[----:B------:R0:W-:Y:S01]  /*f150*/  STS.U16 [R4+UR4+0x16f80], R46 ;  /* 0x016f802e04007988 */ /* 0x0001e20008000404 */
[C---:B------:R-:W-:Y:S02]  /*f160*/  IADD3 R38, P2, PT, R197.reuse, 0x2b, RZ ;  /* 0x0000002bc5267810 */ /* 0x040fe40007f5e0ff */
[----:B------:R-:W-:Y:S01]  /*f170*/  IADD3.X R40, PT, PT, RZ, R198, RZ, P1, !PT ;  /* 0x000000c6ff287210 */ /* 0x000fe20000ffe4ff */
[----:B------:R1:W-:Y:S06]  /*f180*/  MEMBAR.ALL.CTA ;  /* 0x0000000000007992 */ /* 0x0003ec0000008000 */
[----:B-1----:R-:W-:Y:S01]  /*f190*/  FENCE.VIEW.ASYNC.S ;  /* 0x00000000000073c6 */ /* 0x002fe20000000000 */
[----:B------:R-:W-:-:S03]  /*f1a0*/  IADD3 R18, P1, PT, R197, 0x30, RZ ;  /* 0x00000030c5127810 */ /* 0x000fc60007f3e0ff */
[----:B------:R-:W1:Y:S02]  /*f1b0*/  FENCE.VIEW.ASYNC.S ;  /* 0x00000000000073c6 */ /* 0x000e640000000000 */
[----:B-1----:R1:W2:Y:S01]  /*f1c0*/  @!UP3 SYNCS.EXCH.64 URZ, [UR4+0x1c010], UR70 ;  /* 0x01c0104604ffb5b2 */ /* 0x0022a20008000100 */
[-C--:B------:R-:W-:Y:S01]  /*f1d0*/  IADD3.X R47, PT, PT, RZ, R198.reuse, RZ, P5, !PT ;  /* 0x000000c6ff2f7210 */ /* 0x080fe20002ffe4ff */
[----:B--2---:R-:W-:Y:S01]  /*f1e0*/  BAR.SYNC.DEFER_BLOCKING 0x0 ;  /* 0x0000000000007b1d */ /* 0x004fe20000010000 */
[C---:B------:R-:W-:Y:S02]  /*f1f0*/  IADD3 R74, P5, PT, R197.reuse, 0x2e, RZ ;  /* 0x0000002ec54a7810 */ /* 0x040fe40007fbe0ff */
[-C--:B------:R-:W-:Y:S02]  /*f200*/  IADD3.X R39, PT, PT, RZ, R198.reuse, RZ, P2, !PT ;  /* 0x000000c6ff277210 */ /* 0x080fe400017fe4ff */
[----:B------:R-:W-:Y:S02]  /*f210*/  IADD3.X R11, PT, PT, RZ, R198, RZ, P1, !PT ;  /* 0x000000c6ff0b7210 */ /* 0x000fe40000ffe4ff */
[----:B0-----:R-:W-:-:S02]  /*f220*/  IADD3 R4, P4, PT, R197, 0x35, RZ ;  /* 0x00000035c5047810 */ /* 0x001fc40007f9e0ff */
[C---:B------:R-:W-:Y:S02]  /*f230*/  IADD3 R73, P2, PT, R197.reuse, 0x2f, RZ ;  /* 0x0000002fc5497810 */ /* 0x040fe40007f5e0ff */
[C---:B------:R-:W-:Y:S02]  /*f240*/  IADD3 R16, P1, PT, R197.reuse, 0x33, RZ ;  /* 0x00000033c5107810 */ /* 0x040fe40007f3e0ff */
[-C--:B------:R-:W-:Y:S02]  /*f250*/  IADD3.X R68, PT, PT, RZ, R198.reuse, RZ, P3, !PT ;  /* 0x000000c6ff447210 */ /* 0x080fe40001ffe4ff */
[----:B------:R-:W-:Y:S02]  /*f260*/  IADD3.X R42, PT, PT, RZ, R198, RZ, P5, !PT ;  /* 0x000000c6ff2a7210 */ /* 0x000fe40002ffe4ff */
[----:B------:R-:W-:Y:S02]  /*f270*/  ISETP.GT.U32.AND P0, PT, R4, R218, PT ;  /* 0x000000da0400720c */ /* 0x000fe40003f04070 */
[----:B------:R-:W-:-:S02]  /*f280*/  IADD3 R45, P3, PT, R197, 0x29, RZ ;  /* 0x00000029c52d7810 */ /* 0x000fc40007f7e0ff */
[C---:B------:R-:W-:Y:S02]  /*f290*/  IADD3 R15, P5, PT, R197.reuse, 0x32, RZ ;  /* 0x00000032c50f7810 */ /* 0x040fe40007fbe0ff */
[-C--:B------:R-:W-:Y:S02]  /*f2a0*/  IADD3.X R43, PT, PT, RZ, R198.reuse, RZ, P2, !PT ;  /* 0x000000c6ff2b7210 */ /* 0x080fe400017fe4ff */
[-C--:B------:R-:W-:Y:S02]  /*f2b0*/  IADD3.X R12, PT, PT, RZ, R198.reuse, RZ, P1, !PT ;  /* 0x000000c6ff0c7210 */ /* 0x080fe40000ffe4ff */
[C---:B------:R-:W-:Y:S02]  /*f2c0*/  IADD3 R4, P2, PT, R197.reuse, 0x34, RZ ;  /* 0x00000034c5047810 */ /* 0x040fe40007f5e0ff */
[----:B------:R-:W-:Y:S02]  /*f2d0*/  IADD3 R24, P1, PT, R197, 0x37, RZ ;  /* 0x00000037c5187810 */ /* 0x000fe40007f3e0ff */
[----:B------:R-:W-:-:S02]  /*f2e0*/  IADD3.X R46, PT, PT, RZ, R198, RZ, P3, !PT ;  /* 0x000000c6ff2e7210 */ /* 0x000fc40001ffe4ff */
[-C--:B------:R-:W-:Y:S02]  /*f2f0*/  IADD3.X R6, PT, PT, RZ, R198.reuse, RZ, P5, !PT ;  /* 0x000000c6ff067210 */ /* 0x080fe40002ffe4ff */
[C---:B------:R-:W-:Y:S02]  /*f300*/  IADD3 R67, P3, PT, R197.reuse, 0x2d, RZ ;  /* 0x0000002dc5437810 */ /* 0x040fe40007f7e0ff */
[C---:B------:R-:W-:Y:S02]  /*f310*/  IADD3 R21, P5, PT, R197.reuse, 0x36, RZ ;  /* 0x00000036c5157810 */ /* 0x040fe40007fbe0ff */
[-C--:B------:R-:W-:Y:S02]  /*f320*/  IADD3.X R22, PT, PT, RZ, R198.reuse, RZ, P2, !PT ;  /* 0x000000c6ff167210 */ /* 0x080fe400017fe4ff */
[----:B------:R-:W-:Y:S02]  /*f330*/  IADD3.X R19, PT, PT, RZ, R198, RZ, P1, !PT ;  /* 0x000000c6ff137210 */ /* 0x000fe40000ffe4ff */
[----:B------:R-:W-:-:S02]  /*f340*/  IADD3 R84, P2, PT, R197, 0x38, RZ ;  /* 0x00000038c5547810 */ /* 0x000fc40007f5e0ff */
[C---:B------:R-:W-:Y:S02]  /*f350*/  IADD3 R55, P1, PT, R197.reuse, 0x3b, RZ ;  /* 0x0000003bc5377810 */ /* 0x040fe40007f3e0ff */
[-C--:B------:R-:W-:Y:S02]  /*f360*/  IADD3.X R41, PT, PT, RZ, R198.reuse, RZ, P3, !PT ;  /* 0x000000c6ff297210 */ /* 0x080fe40001ffe4ff */
[-C--:B------:R-:W-:Y:S02]  /*f370*/  IADD3.X R23, PT, PT, RZ, R198.reuse, RZ, P4, !PT ;  /* 0x000000c6ff177210 */ /* 0x080fe400027fe4ff */
[----:B------:R-:W-:Y:S02]  /*f380*/  IADD3.X R17, PT, PT, RZ, R198, RZ, P5, !PT ;  /* 0x000000c6ff117210 */ /* 0x000fe40002ffe4ff */
[C---:B------:R-:W-:Y:S02]  /*f390*/  IADD3 R20, P3, PT, R197.reuse, 0x31, RZ ;  /* 0x00000031c5147810 */ /* 0x040fe40007f7e0ff */
        /* <DEDUP_REMOVED lines=8> */
[----:B------:R-:W-:Y:S02]  /*f420*/  IADD3.X R81, PT, PT, RZ, R198, RZ, P5, !PT ;  /* 0x000000c6ff517210 */ /* 0x000fe40002ffe4ff */
[----:B------:R-:W-:Y:S02]  /*f430*/  ISETP.GT.U32.AND P3, PT, R4, R218, PT ;  /* 0x000000da0400720c */ /* 0x000fe40003f64070 */
[C---:B------:R-:W-:Y:S02]  /*f440*/  IADD3 R8, P4, PT, R197.reuse, 0x3e, RZ ;  /* 0x0000003ec5087810 */ /* 0x040fe40007f9e0ff */
[----:B------:R-:W-:Y:S02]  /*f450*/  IADD3 R9, P5, PT, R197, 0x3f, RZ ;  /* 0x0000003fc5097810 */ /* 0x000fe40007fbe0ff */
[----:B------:R-:W-:-:S02]  /*f460*/  IADD3.X R54, PT, PT, RZ, R198, RZ, P2, !PT ;  /* 0x000000c6ff367210 */ /* 0x000fc400017fe4ff */
[----:B------:R-:W-:Y:S01]  /*f470*/  IADD3.X R53, PT, PT, RZ, R198, RZ, P1, !PT ;  /* 0x000000c6ff357210 */ /* 0x000fe20000ffe4ff */
[----:B-1----:R-:W-:Y:S08]  /*f480*/  BRA.U UP2, `(.L_x_17) ;  /* 0x0000000102b47547 */ /* 0x002ff0000b800000 */
[----:B------:R-:W-:Y:S02]  /*f490*/  R2UR UR70, R219 ;  /* 0x00000000db4672ca */ /* 0x000fe400000e0000 */
[----:B------:R-:W-:Y:S02]  /*f4a0*/  ELECT P1, URZ, PT ;  /* 0x0000000000ff782f */ /* 0x000fe40003820000 */
[----:B------:R-:W-:Y:S01]  /*f4b0*/  MOV R25, UR4 ;  /* 0x0000000400197c02 */ /* 0x000fe20008000f00 */
[----:B------:R-:W-:Y:S01]  /*f4c0*/  UMOV UR74, 0x0 ;  /* 0x00000000004a7882 */ /* 0x000fe20000000000 */
[----:B------:R-:W-:Y:S01]  /*f4d0*/  UMOV UR75, 0x8088010 ;  /* 0x08088010004b7882 */ /* 0x000fe20000000000 */
[----:B------:R-:W-:Y:S01]  /*f4e0*/  UMOV UR72, UR9 ;  /* 0x0000000900487c82 */ /* 0x000fe20008000000 */
[----:B------:R-:W-:Y:S01]  /*f4f0*/  UMOV UR73, 0x40004040 ;  /* 0x4000404000497882 */ /* 0x000fe20000000000 */
[----:B------:R-:W-:Y:S01]  /*f500*/  UMOV UR76, 0x0 ;  /* 0x00000000004c7882 */ /* 0x000fe20000000000 */
[----:B------:R-:W-:-:S03]  /*f510*/  UMOV UR77, 0x8088010 ;  /* 0x08088010004d7882 */ /* 0x000fc60000000000 */
[----:B------:R-:W-:Y:S02]  /*f520*/  MOV R4, UR70 ;  /* 0x0000004600047c02 */ /* 0x000fe40008000f00 */
[----:B------:R-:W-:Y:S02]  /*f530*/  @P1 MOV R5, 0x40004040 ;  /* 0x4000404000051802 */ /* 0x000fe40000000f00 */
[----:B------:R-:W-:Y:S02]  /*f540*/  @P1 R2UR UR70, R4 ;  /* 0x00000000044612ca */ /* 0x000fe400000e0000 */
[----:B------:R-:W-:Y:S01]  /*f550*/  @P1 R2UR UR71, R5 ;  /* 0x00000000054712ca */ /* 0x000fe200000e0000 */
[----:B------:R-:W-:Y:S01]  /*f560*/  HFMA2 R5, -RZ, RZ, 0, 0 ;  /* 0x00000000ff057431 */ /* 0x000fe200000001ff */
[----:B------:R-:W-:-:S04]  /*f570*/  IADD3 R4, PT, PT, R25, 0x1c010, RZ ;  /* 0x0001c01019047810 */ /* 0x000fc80007ffe0ff */
[----:B------:R-:W-:-:S07]  /*f580*/  @P1 MOV R4, R4 ;  /* 0x0000000400041202 */ /* 0x000fce0000000f00 */
[----:B------:R0:W-:Y:S01]  /*f590*/  UTCHMMA gdesc[UR70], gdesc[UR72], tmem[UR7], tmem[UR74], idesc[UR75], !UPT ;  /* 0x00ff4a48460075ea */ /* 0x0001e2000f800007 */
[----:B------:R-:W-:Y:S01]  /*f5a0*/  UTCHMMA gdesc[UR38], gdesc[UR42], tmem[UR7], tmem[UR76], idesc[UR77], UPT ;  /* 0x00ff4c2a260075ea */ /* 0x000fe2000b800007 */
[----:B0-----:R-:W-:Y:S01]  /*f5b0*/  R2UR UR72, R212 ;  /* 0x00000000d44872ca */ /* 0x001fe200000e0000 */
[----:B------:R-:W-:Y:S01]  /*f5c0*/  UMOV UR70, 0x0 ;  /* 0x0000000000467882 */ /* 0x000fe20000000000 */
[----:B------:R-:W-:Y:S01]  /*f5d0*/  R2UR UR73, R213 ;  /* 0x00000000d54972ca */ /* 0x000fe200000e0000 */
[----:B------:R-:W-:Y:S01]  /*f5e0*/  UMOV UR71, 0x8088010 ;  /* 0x0808801000477882 */ /* 0x000fe20000000000 */
[----:B------:R-:W-:Y:S02]  /*f5f0*/  R2UR UR74, R216 ;  /* 0x00000000d84a72ca */ /* 0x000fe400000e0000 */
[----:B------:R-:W-:-:S09]  /*f600*/  R2UR UR75, R217 ;  /* 0x00000000d94b72ca */ /* 0x000fd200000e0000 */
[----:B------:R0:W-:Y:S02]  /*f610*/  UTCHMMA gdesc[UR12], gdesc[UR72], tmem[UR7], tmem[UR70], idesc[UR71], UPT ;  /* 0x00ff46480c0075ea */ /* 0x0001e4000b800007 */
[----:B0-----:R-:W-:Y:S01]  /*f620*/  UMOV UR72, 0x0 ;  /* 0x0000000000487882 */ /* 0x001fe20000000000 */
[----:B------:R-:W-:Y:S02]  /*f630*/  UMOV UR73, 0x8088010 ;  /* 0x0808801000497882 */ /* 0x000fe40000000000 */
[----:B------:R0:W-:Y:S02]  /*f640*/  UTCHMMA gdesc[UR14], gdesc[UR74], tmem[UR7], tmem[UR72], idesc[UR73], UPT ;  /* 0x00ff484a0e0075ea */ /* 0x0001e4000b800007 */
[----:B0-----:R-:W-:Y:S01]  /*f650*/  UMOV UR74, 0x0 ;  /* 0x00000000004a7882 */ /* 0x001fe20000000000 */
[----:B------:R-:W-:Y:S02]  /*f660*/  UMOV UR75, 0x8088010 ;  /* 0x08088010004b7882 */ /* 0x000fe40000000000 */
[----:B------:R-:W-:Y:S01]  /*f670*/  UTCHMMA gdesc[UR16], gdesc[UR44], tmem[UR7], tmem[UR74], idesc[UR75], UPT ;  /* 0x00ff4a2c100075ea */ /* 0x000fe2000b800007 */
[----:B------:R-:W-:Y:S01]  /*f680*/  UTCHMMA gdesc[UR18], gdesc[UR46], tmem[UR7], tmem[UR76], idesc[UR77], UPT ;  /* 0x00ff4c2e120075ea */ /* 0x000fe2000b800007 */
[----:B------:R-:W-:Y:S01]  /*f690*/  UTCHMMA gdesc[UR20], gdesc[UR48], tmem[UR7], tmem[UR70], idesc[UR71], UPT ;  /* 0x00ff4630140075ea */ /* 0x000fe2000b800007 */
[----:B------:R-:W-:Y:S01]  /*f6a0*/  UTCHMMA gdesc[UR22], gdesc[UR50], tmem[UR7], tmem[UR72], idesc[UR73], UPT ;  /* 0x00ff4832160075ea */ /* 0x000fe2000b800007 */
[----:B------:R-:W-:Y:S01]  /*f6b0*/  UTCHMMA gdesc[UR24], gdesc[UR52], tmem[UR7], tmem[UR70], idesc[UR71], UPT ;  /* 0x00ff4634180075ea */ /* 0x000fe2000b800007 */
[----:B------:R-:W-:Y:S01]  /*f6c0*/  UTCHMMA gdesc[UR26], gdesc[UR54], tmem[UR7], tmem[UR72], idesc[UR73], UPT ;  /* 0x00ff48361a0075ea */ /* 0x000fe2000b800007 */
[----:B------:R0:W-:Y:S01]  /*f6d0*/  UTCHMMA gdesc[UR28], gdesc[UR56], tmem[UR7], tmem[UR74], idesc[UR75], UPT ;  /* 0x00ff4a381c0075ea */ /* 0x0001e2000b800007 */
[----:B------:R1:W-:Y:S01]  /*f6e0*/  UTCHMMA gdesc[UR30], gdesc[UR58], tmem[UR7], tmem[UR76], idesc[UR77], UPT ;  /* 0x00ff4c3a1e0075ea */ /* 0x0003e2000b800007 */
[----:B------:R1:W-:Y:S01]  /*f6f0*/  UTCHMMA gdesc[UR32], gdesc[UR60], tmem[UR7], tmem[UR70], idesc[UR71], UPT ;  /* 0x00ff463c200075ea */ /* 0x0003e2000b800007 */
[----:B------:R1:W-:Y:S01]  /*f700*/  UTCHMMA gdesc[UR34], gdesc[UR62], tmem[UR7], tmem[UR72], idesc[UR73], UPT ;  /* 0x00ff483e220075ea */ /* 0x0003e2000b800007 */
[----:B------:R1:W-:Y:S01]  /*f710*/  UTCHMMA gdesc[UR36], gdesc[UR64], tmem[UR7], tmem[UR70], idesc[UR71], UPT ;  /* 0x00ff4640240075ea */ /* 0x0003e2000b800007 */
[----:B------:R1:W-:Y:S01]  /*f720*/  UTCHMMA gdesc[UR40], gdesc[UR68], tmem[UR7], tmem[UR72], idesc[UR73], UPT ;  /* 0x00ff4844280075ea */ /* 0x0003e2000b800007 */
[----:B0-----:R-:W-:-:S13]  /*f730*/  @P1 R2UR UR74, R4 ;  /* 0x00000000044a12ca */ /* 0x001fda00000e0000 */
[----:B------:R1:W-:Y:S01]  /*f740*/  UTCBAR [UR74], URZ ;  /* 0x000000ff4a0073e9 */ /* 0x0003e200080000ff */
[----:B------:R-:W-:Y:S01]  /*f750*/  NOP ;  /* 0x0000000000007918 */ /* 0x000fe20000000000 */
.L_x_17:
[----:B------:R-:W0:Y:S01]  /*f760*/  SYNCS.PHASECHK.TRANS64.TRYWAIT P2, [UR4+0x1c010], RZ ;  /* 0x01c010ffff0075a7 */ /* 0x000e220008041104 */
[-C--:B------:R-:W-:Y:S02]  /*f770*/  IADD3.X R85, PT, PT, RZ, R198.reuse, RZ, P4, !PT ;  /* 0x000000c6ff557210 */ /* 0x080fe400027fe4ff */
[----:B------:R-:W-:Y:S02]  /*f780*/  IADD3 R197, P4, PT, R197, 0x20, RZ ;  /* 0x00000020c5c57810 */ /* 0x000fe40007f9e0ff */
[----:B------:R-:W-:Y:S02]  /*f790*/  ISETP.GT.U32.AND.EX P0, PT, R23, RZ, PT, P0 ;  /* 0x000000ff1700720c */ /* 0x000fe40003f04100 */
[----:B------:R-:W-:Y:S02]  /*f7a0*/  ISETP.GT.U32.AND.EX P3, PT, R22, RZ, PT, P3 ;  /* 0x000000ff1600720c */ /* 0x000fe40003f64130 */
[-C--:B------:R-:W-:Y:S02]  /*f7b0*/  IADD3.X R65, PT, PT, RZ, R198.reuse, RZ, P5, !PT ;  /* 0x000000c6ff417210 */ /* 0x080fe40002ffe4ff */
[----:B------:R-:W-:-:S02]  /*f7c0*/  IADD3.X R198, PT, PT, RZ, R198, RZ, P4, !PT ;  /* 0x000000c6ffc67210 */ /* 0x000fc400027fe4ff */
[----:B------:R-:W-:Y:S02]  /*f7d0*/  SEL R48, RZ, 0x4, !P0 ;  /* 0x00000004ff307807 */ /* 0x000fe40004000000 */
[----:B------:R-:W-:Y:S02]  /*f7e0*/  SEL R49, RZ, 0x7fff8, !P3 ;  /* 0x0007fff8ff317807 */ /* 0x000fe40005800000 */
[-C--:B------:R-:W-:Y:S02]  /*f7f0*/  ISETP.GT.U32.AND P1, PT, R24, R218.reuse, PT ;  /* 0x000000da1800720c */ /* 0x080fe40003f24070 */
[-C--:B------:R-:W-:Y:S02]  /*f800*/  ISETP.GT.U32.AND P5, PT, R21, R218.reuse, PT ;  /* 0x000000da1500720c */ /* 0x080fe40003fa4070 */
[-C--:B------:R-:W-:Y:S02]  /*f810*/  ISETP.GT.U32.AND P4, PT, R20, R218.reuse, PT ;  /* 0x000000da1400720c */ /* 0x080fe40003f84070 */
[----:B------:R-:W-:-:S02]  /*f820*/  ISETP.GT.U32.AND P0, PT, R18, R218, PT ;  /* 0x000000da1200720c */ /* 0x000fc40003f04070 */
[----:B------:R-:W-:Y:S02]  /*f830*/  ISETP.GT.U32.AND P3, PT, R16, R218, PT ;  /* 0x000000da1000720c */ /* 0x000fe40003f64070 */
[----:B------:R-:W-:Y:S02]  /*f840*/  ISETP.GT.U32.AND.EX P1, PT, R19, RZ, PT, P1 ;  /* 0x000000ff1300720c */ /* 0x000fe40003f24110 */
[----:B------:R-:W-:Y:S02]  /*f850*/  ISETP.GT.U32.AND.EX P5, PT, R17, RZ, PT, P5 ;  /* 0x000000ff1100720c */ /* 0x000fe40003fa4150 */
[----:B------:R-:W-:Y:S02]  /*f860*/  ISETP.GT.U32.AND.EX P4, PT, R14, RZ, PT, P4 ;  /* 0x000000ff0e00720c */ /* 0x000fe40003f84140 */
[----:B------:R-:W-:Y:S02]  /*f870*/  ISETP.GT.U32.AND.EX P0, PT, R11, RZ, PT, P0 ;  /* 0x000000ff0b00720c */ /* 0x000fe40003f04100 */
[----:B------:R-:W-:-:S02]  /*f880*/  ISETP.GT.U32.AND.EX P3, PT, R12, RZ, PT, P3 ;  /* 0x000000ff0c00720c */ /* 0x000fc40003f64130 */
[----:B------:R-:W-:Y:S02]  /*f890*/  SEL R58, RZ, 0x1, !P1 ;  /* 0x00000001ff3a7807 */ /* 0x000fe40004800000 */
[----:B------:R-:W-:Y:S02]  /*f8a0*/  SEL R59, RZ, 0x1fffe, !P5 ;  /* 0x0001fffeff3b7807 */ /* 0x000fe40006800000 */
[----:B------:R-:W-:Y:S02]  /*f8b0*/  SEL R50, RZ, 0x4, !P4 ;  /* 0x00000004ff327807 */ /* 0x000fe40006000000 */
[----:B------:R-:W-:Y:S02]  /*f8c0*/  SEL R51, RZ, 0x7fff8, !P0 ;  /* 0x0007fff8ff337807 */ /* 0x000fe40004000000 */
[----:B------:R-:W-:Y:S02]  /*f8d0*/  SEL R52, RZ, 0x1, !P3 ;  /* 0x00000001ff347807 */ /* 0x000fe40005800000 */
[----:B------:R-:W-:-:S02]  /*f8e0*/  ISETP.GT.U32.AND P1, PT, R15, R218, PT ;  /* 0x000000da0f00720c */ /* 0x000fc40003f24070 */
[-C--:B------:R-:W-:Y:S02]  /*f8f0*/  ISETP.GT.U32.AND P5, PT, R13, R218.reuse, PT ;  /* 0x000000da0d00720c */ /* 0x080fe40003fa4070 */
[-C--:B------:R-:W-:Y:S02]  /*f900*/  ISETP.GT.U32.AND P4, PT, R10, R218.reuse, PT ;  /* 0x000000da0a00720c */ /* 0x080fe40003f84070 */
[-C--:B------:R-:W-:Y:S02]  /*f910*/  ISETP.GT.U32.AND P0, PT, R9, R218.reuse, PT ;  /* 0x000000da0900720c */ /* 0x080fe40003f04070 */
[----:B------:R-:W-:Y:S01]  /*f920*/  ISETP.GT.U32.AND P3, PT, R8, R218, PT ;  /* 0x000000da0800720c */ /* 0x000fe20003f64070 */
[----:B0-----:R-:W-:-:S12]  /*f930*/  @!P2 BRA `(.L_x_18) ;  /* 0x000000e80024a947 */ /* 0x001fd80003800000 */
.L_x_26:
[-C--:B------:R-:W-:Y:S01]  /*f940*/  ISETP.GT.U32.AND P2, PT, R7, R218.reuse, PT ;  /* 0x000000da0700720c */ /* 0x080fe20003f44070 */
[----:B------:R-:W-:Y:S01]  /*f950*/  BAR.SYNC.DEFER_BLOCKING 0x0 ;  /* 0x0000000000007b1d */ /* 0x000fe20000010000 */
[----:B------:R-:W-:Y:S02]  /*f960*/  ISETP.GT.U32.AND.EX P1, PT, R6, RZ, PT, P1 ;  /* 0x000000ff0600720c */ /* 0x000fe40003f24110 */
[----:B------:R-:W-:Y:S02]  /*f970*/  ISETP.GT.U32.AND.EX P5, PT, R53, RZ, PT, P5 ;  /* 0x000000ff3500720c */ /* 0x000fe40003fa4150 */
[----:B------:R-:W-:Y:S01]  /*f980*/  SEL R53, RZ, 0x1fffe, !P1 ;  /* 0x0001fffeff357807 */ /* 0x000fe20004800000 */
[----:B-1----:R-:W0:Y:S01]  /*f990*/  LDCU UR70, c[0x0][0x3a8] ;  /* 0x00007500ff4677ac */ /* 0x002e220008000800 */
[----:B------:R-:W-:Y:S01]  /*f9a0*/  ISETP.GT.U32.AND P1, PT, R84, R218, PT ;  /* 0x000000da5400720c */ /* 0x000fe20003f24070 */
[----:B------:R-:W0:Y:S01]  /*f9b0*/  LDTM.x32 R4, tmem[UR6+0x100] ;  /* 0x00010006000479ee */ /* 0x000e2200082c0000 */
[----:B------:R-:W-:-:S02]  /*f9c0*/  ISETP.GT.U32.AND.EX P4, PT, R54, RZ, PT, P4 ;  /* 0x000000ff3600720c */ /* 0x000fc40003f84140 */
[----:B------:R-:W-:Y:S02]  /*f9d0*/  ISETP.GT.U32.AND.EX P3, PT, R85, RZ, PT, P3 ;  /* 0x000000ff5500720c */ /* 0x000fe40003f64130 */
[----:B------:R-:W-:Y:S02]  /*f9e0*/  SEL R54, RZ, 0x4, !P5 ;  /* 0x00000004ff367807 */ /* 0x000fe40006800000 */
[----:B------:R-:W-:Y:S02]  /*f9f0*/  ISETP.GT.U32.AND P5, PT, R55, R218, PT ;  /* 0x000000da3700720c */ /* 0x000fe40003fa4070 */
[----:B------:R-:W-:Y:S02]  /*fa00*/  ISETP.GT.U32.AND.EX P2, PT, R60, RZ, PT, P2 ;  /* 0x000000ff3c00720c */ /* 0x000fe40003f44120 */
[----:B------:R-:W-:Y:S02]  /*fa10*/  SEL R60, RZ, 0x1fffe, !P3 ;  /* 0x0001fffeff3c7807 */ /* 0x000fe40005800000 */
[----:B------:R-:W-:-:S02]  /*fa20*/  ISETP.GT.U32.AND.EX P1, PT, R80, RZ, PT, P1 ;  /* 0x000000ff5000720c */ /* 0x000fc40003f24110 */
[-C--:B------:R-:W-:Y:S02]  /*fa30*/  ISETP.GT.U32.AND P3, PT, R73, R218.reuse, PT ;  /* 0x000000da4900720c */ /* 0x080fe40003f64070 */
[----:B------:R-:W-:Y:S02]  /*fa40*/  ISETP.GT.U32.AND.EX P5, PT, R82, RZ, PT, P5 ;  /* 0x000000ff5200720c */ /* 0x000fe40003fa4150 */
[----:B------:R-:W-:Y:S02]  /*fa50*/  SEL R73, RZ, 0x4, !P2 ;  /* 0x00000004ff497807 */ /* 0x000fe40005000000 */
[-C--:B------:R-:W-:Y:S02]  /*fa60*/  ISETP.GT.U32.AND P2, PT, R74, R218.reuse, PT ;  /* 0x000000da4a00720c */ /* 0x080fe40003f44070 */
[----:B------:R-:W-:Y:S01]  /*fa70*/  SEL R74, RZ, 0x7fff8, !P1 ;  /* 0x0007fff8ff4a7807 */ /* 0x000fe20004800000 */
[----:B0-----:R-:W-:Y:S01]  /*fa80*/  FMUL R5, R5, UR70 ;  /* 0x0000004605057c20 */ /* 0x001fe20008400000 */
[----:B------:R-:W-:Y:S01]  /*fa90*/  SEL R55, RZ, 0x7fff8, !P4 ;  /* 0x0007fff8ff377807 */ /* 0x000fe20006000000 */
[----:B------:R-:W-:Y:S01]  /*faa0*/  FMUL R7, R7, UR70 ;  /* 0x0000004607077c20 */ /* 0x000fe20008400000 */
[-C--:B------:R-:W-:Y:S01]  /*fab0*/  ISETP.GT.U32.AND P1, PT, R78, R218.reuse, PT ;  /* 0x000000da4e00720c */ /* 0x080fe20003f24070 */
[----:B------:R-:W-:Y:S01]  /*fac0*/  FMUL R11, R11, UR70 ;  /* 0x000000460b0b7c20 */ /* 0x000fe20008400000 */
[-C--:B------:R-:W-:Y:S01]  /*fad0*/  ISETP.GT.U32.AND P4, PT, R83, R218.reuse, PT ;  /* 0x000000da5300720c */ /* 0x080fe20003f84070 */
[----:B------:R-:W-:Y:S01]  /*fae0*/  FMUL R8, R8, UR70 ;  /* 0x0000004608087c20 */ /* 0x000fe20008400000 */
[----:B------:R-:W-:Y:S01]  /*faf0*/  SEL R78, RZ, 0x1, !P5 ;  /* 0x00000001ff4e7807 */ /* 0x000fe20006800000 */
[----:B------:R-:W-:Y:S01]  /*fb00*/  FMUL R10, R10, UR70 ;  /* 0x000000460a0a7c20 */ /* 0x000fe20008400000 */
[-C--:B------:R-:W-:Y:S01]  /*fb10*/  ISETP.GT.U32.AND P5, PT, R79, R218.reuse, PT ;  /* 0x000000da4f00720c */ /* 0x080fe20003fa4070 */
[----:B------:R-:W-:Y:S01]  /*fb20*/  FMUL R12, R12, UR70 ;  /* 0x000000460c0c7c20 */ /* 0x000fe20008400000 */
[----:B------:R-:W-:Y:S01]  /*fb30*/  ISETP.GT.U32.AND.EX P4, PT, R81, RZ, PT, P4 ;  /* 0x000000ff5100720c */ /* 0x000fe20003f84140 */
[----:B------:R-:W-:Y:S01]  /*fb40*/  FMUL R14, R14, UR70 ;  /* 0x000000460e0e7c20 */ /* 0x000fe20008400000 */
[----:B------:R-:W-:Y:S01]  /*fb50*/  ISETP.GT.U32.AND.EX P5, PT, R77, RZ, PT, P5 ;  /* 0x000000ff4d00720c */ /* 0x000fe20003fa4150 */
[----:B------:R-:W-:Y:S01]  /*fb60*/  FMUL R77, R6, UR70 ;  /* 0x00000046064d7c20 */ /* 0x000fe20008400000 */
[----:B------:R-:W-:Y:S01]  /*fb70*/  ISETP.GT.U32.AND.EX P1, PT, R75, RZ, PT, P1 ;  /* 0x000000ff4b00720c */ /* 0x000fe20003f24110 */
[----:B------:R-:W-:Y:S01]  /*fb80*/  FMUL R13, R13, UR70 ;  /* 0x000000460d0d7c20 */ /* 0x000fe20008400000 */
[----:B------:R-:W-:Y:S01]  /*fb90*/  SEL R75, RZ, 0x1fffe, !P4 ;  /* 0x0001fffeff4b7807 */ /* 0x000fe20006000000 */
[----:B------:R-:W-:Y:S01]  /*fba0*/  FMUL R16, R16, UR70 ;  /* 0x0000004610107c20 */ /* 0x000fe20008400000 */
[-C--:B------:R-:W-:Y:S01]  /*fbb0*/  ISETP.GT.U32.AND P4, PT, R76, R218.reuse, PT ;  /* 0x000000da4c00720c */ /* 0x080fe20003f84070 */
[----:B------:R-:W-:Y:S01]  /*fbc0*/  FMUL R15, R15, UR70 ;  /* 0x000000460f0f7c20 */ /* 0x000fe20008400000 */
[----:B------:R-:W-:Y:S01]  /*fbd0*/  FSEL R6, R5, -INF , !P5 ;  /* 0xff80000005067808 */ /* 0x000fe20006800000 */
[----:B------:R-:W-:Y:S01]  /*fbe0*/  FMUL R19, R19, UR70 ;  /* 0x0000004613137c20 */ /* 0x000fe20008400000 */
[-C--:B------:R-:W-:Y:S01]  /*fbf0*/  ISETP.GT.U32.AND P5, PT, R72, R218.reuse, PT ;  /* 0x000000da4800720c */ /* 0x080fe20003fa4070 */
[----:B------:R-:W-:Y:S01]  /*fc00*/  FMUL R21, R21, UR70 ;  /* 0x0000004615157c20 */ /* 0x000fe20008400000 */
[----:B------:R-:W-:Y:S01]  /*fc10*/  ISETP.GT.U32.AND.EX P4, PT, R68, RZ, PT, P4 ;  /* 0x000000ff4400720c */ /* 0x000fe20003f84140 */
[----:B------:R-:W-:Y:S01]  /*fc20*/  FMUL R68, R9, UR70 ;  /* 0x0000004609447c20 */ /* 0x000fe20008400000 */
[----:B------:R-:W-:Y:S01]  /*fc30*/  ISETP.GT.U32.AND.EX P5, PT, R70, RZ, PT, P5 ;  /* 0x000000ff4600720c */ /* 0x000fe20003fa4150 */
[----:B------:R-:W-:Y:S01]  /*fc40*/  FMUL R24, R24, UR70 ;  /* 0x0000004618187c20 */ /* 0x000fe20008400000 */
[----:B------:R-:W-:Y:S01]  /*fc50*/  FSEL R5, R77, -INF , !P1 ;  /* 0xff8000004d057808 */ /* 0x000fe20004800000 */
[----:B------:R-:W-:Y:S01]  /*fc60*/  FMUL R20, R20, UR70 ;  /* 0x0000004614147c20 */ /* 0x000fe20008400000 */
[----:B------:R-:W-:Y:S01]  /*fc70*/  FSEL R9, R7, -INF , !P5 ;  /* 0xff80000007097808 */ /* 0x000fe20006800000 */
[----:B------:R-:W-:Y:S01]  /*fc80*/  FMUL R23, R23, UR70 ;  /* 0x0000004617177c20 */ /* 0x000fe20008400000 */
[----:B------:R-:W-:Y:S01]  /*fc90*/  FSEL R7, R68, -INF , !P4 ;  /* 0xff80000044077808 */ /* 0x000fe20006000000 */
[----:B------:R-:W-:Y:S01]  /*fca0*/  FMUL R26, R26, UR70 ;  /* 0x000000461a1a7c20 */ /* 0x000fe20008400000 */
[-C--:B------:R-:W-:Y:S01]  /*fcb0*/  ISETP.GT.U32.AND P4, PT, R64, R218.reuse, PT ;  /* 0x000000da4000720c */ /* 0x080fe20003f84070 */
        /* <DEDUP_REMOVED lines=9> */
[----:B------:R-:W-:Y:S01]  /*fd50*/  ISETP.GT.U32.AND.EX P1, PT, R69, RZ, PT, P1 ;  /* 0x000000ff4500720c */ /* 0x000fe20003f24110 */
[----:B------:R-:W-:Y:S01]  /*fd60*/  FMUL R29, R29, UR70 ;  /* 0x000000461d1d7c20 */ /* 0x000fe20008400000 */
[----:B------:R-:W-:-:S02]  /*fd70*/  ISETP.GT.U32.AND P4, PT, R56, R218, PT ;  /* 0x000000da3800720c */ /* 0x000fc40003f84070 */
[----:B------:R-:W-:Y:S02]  /*fd80*/  SEL R56, RZ, 0x1, !P0 ;  /* 0x00000001ff387807 */ /* 0x000fe40004000000 */
[----:B------:R-:W-:Y:S02]  /*fd90*/  FSEL R8, R8, -INF , !P1 ;  /* 0xff80000008087808 */ /* 0x000fe40004800000 */
[----:B------:R-:W-:Y:S02]  /*fda0*/  ISETP.GT.U32.AND P1, PT, R66, R218, PT ;  /* 0x000000da4200720c */ /* 0x000fe40003f24070 */
[----:B------:R-:W-:Y:S02]  /*fdb0*/  IADD3 R58, PT, PT, R58, R59, RZ ;  /* 0x0000003b3a3a7210 */ /* 0x000fe40007ffe0ff */
[----:B------:R-:W-:Y:S02]  /*fdc0*/  IADD3 R56, PT, PT, R56, R60, RZ ;  /* 0x0000003c38387210 */ /* 0x000fe40007ffe0ff */
[----:B------:R-:W-:-:S02]  /*fdd0*/  ISETP.GT.U32.AND.EX P1, PT, R63, RZ, PT, P1 ;  /* 0x000000ff3f00720c */ /* 0x000fc40003f24110 */
[----:B------:R-:W-:Y:S02]  /*fde0*/  IADD3 R75, PT, PT, R78, R75, RZ ;  /* 0x0000004b4e4b7210 */ /* 0x000fe40007ffe0ff */
[----:B------:R-:W-:Y:S02]  /*fdf0*/  LOP3.LUT R56, R56, 0x3, RZ, 0xc0, !PT ;  /* 0x0000000338387812 */ /* 0x000fe400078ec0ff */
[----:B------:R-:W-:Y:S02]  /*fe00*/  LOP3.LUT R58, R58, 0x3, RZ, 0xc0, !PT ;  /* 0x000000033a3a7812 */ /* 0x000fe400078ec0ff */
[----:B------:R-:W-:Y:S02]  /*fe10*/  LOP3.LUT P6, RZ, R210, 0x7f, RZ, 0xc0, !PT ;  /* 0x0000007fd2ff7812 */ /* 0x000fe400078cc0ff */
[----:B------:R-:W-:Y:S02]  /*fe20*/  FSEL R10, R10, -INF , !P1 ;  /* 0xff8000000a0a7808 */ /* 0x000fe40004800000 */
[----:B------:R-:W-:-:S02]  /*fe30*/  LOP3.LUT R75, R75, 0x3, RZ, 0xc0, !PT ;  /* 0x000000034b4b7812 */ /* 0x000fc400078ec0ff */
[----:B------:R-:W-:Y:S02]  /*fe40*/  IADD3 R52, PT, PT, R52, R53, RZ ;  /* 0x0000003534347210 */ /* 0x000fe40007ffe0ff */
[----:B------:R-:W-:Y:S02]  /*fe50*/  IADD3 R54, PT, PT, R56, R55, R54 ;  /* 0x0000003738367210 */ /* 0x000fe40007ffe036 */
[----:B------:R-:W-:Y:S02]  /*fe60*/  IADD3 R48, PT, PT, R58, R49, R48 ;  /* 0x000000313a307210 */ /* 0x000fe40007ffe030 */
[----:B------:R-:W-:Y:S01]  /*fe70*/  ISETP.GT.U32.AND P1, PT, R61, R218, PT ;  /* 0x000000da3d00720c */ /* 0x000fe20003f24070 */
[----:B------:R-:W0:Y:S01]  /*fe80*/  @!P6 SYNCS.CCTL.IV [UR4+0x1c010] ;  /* 0x01c01000ff00e9b1 */ /* 0x000e220008000004 */
[----:B------:R-:W-:Y:S01]  /*fe90*/  IADD3 R73, PT, PT, R75, R74, R73 ;  /* 0x0000004a4b497210 */ /* 0x000fe20007ffe049 */
[----:B------:R-:W-:Y:S01]  /*fea0*/  NOP ;  /* 0x0000000000007918 */ /* 0x000fe20000000000 */
[----:B------:R-:W-:-:S02]  /*feb0*/  LOP3.LUT R52, R52, 0x3, RZ, 0xc0, !PT ;  /* 0x0000000334347812 */ /* 0x000fc400078ec0ff */
[----:B------:R-:W-:Y:S02]  /*fec0*/  LOP3.LUT R54, R54, 0xf, RZ, 0xc0, !PT ;  /* 0x0000000f36367812 */ /* 0x000fe400078ec0ff */
[----:B------:R-:W-:Y:S02]  /*fed0*/  SHF.L.U32 R48, R48, 0x8, RZ ;  /* 0x0000000830307819 */ /* 0x000fe400000006ff */
[----:B------:R-:W-:Y:S02]  /*fee0*/  ISETP.GT.U32.AND.EX P1, PT, R57, RZ, PT, P1 ;  /* 0x000000ff3900720c */ /* 0x000fe40003f24110 */
[----:B------:R-:W-:Y:S02]  /*fef0*/  SHF.L.U32 R37, R37, 0x1f, RZ ;  /* 0x0000001f25257819 */ /* 0x000fe400000006ff */
[----:B------:R-:W-:Y:S02]  /*ff00*/  IADD3 R50, PT, PT, R52, R51, R50 ;  /* 0x0000003334327210 */ /* 0x000fe40007ffe032 */
[----:B------:R-:W-:Y:S01]  /*ff10*/  LEA R54, R73, R54, 0x4 ;  /* 0x0000003649367211 */ /* 0x000fe200078e20ff */
[----:B0-----:R-:W0:Y:S01]  /*ff20*/  SYNCS.PHASECHK.TRANS64.TRYWAIT P6, [R36+URZ], R37 ;  /* 0x00000025240075a7 */ /* 0x001e2200080c11ff */
[----:B------:R-:W-:-:S02]  /*ff30*/  LOP3.LUT R48, R48, 0xf00, RZ, 0xe2, !PT ;  /* 0x00000f0030307812 */ /* 0x000fc400078ee2ff */
[----:B------:R-:W-:Y:S02]  /*ff40*/  FSEL R12, R12, -INF , !P1 ;  /* 0xff8000000c0c7808 */ /* 0x000fe40004800000 */
[----:B------:R-:W-:Y:S02]  /*ff50*/  ISETP.GT.U32.AND P1, PT, R45, R218, PT ;  /* 0x000000da2d00720c */ /* 0x000fe40003f24070 */
[----:B------:R-:W-:Y:S02]  /*ff60*/  ISETP.GT.U32.AND.EX P4, PT, R47, RZ, PT, P4 ;  /* 0x000000ff2f00720c */ /* 0x000fe40003f84140 */
[----:B------:R-:W-:Y:S02]  /*ff70*/  LEA R48, R50, R48, 0xc ;  /* 0x0000003032307211 */ /* 0x000fe400078e60ff */
[----:B------:R-:W-:Y:S02]  /*ff80*/  LOP3.LUT R54, R54, 0xff, RZ, 0xc0, !PT ;  /* 0x000000ff36367812 */ /* 0x000fe400078ec0ff */
[----:B------:R-:W-:-:S02]  /*ff90*/  ISETP.GT.U32.AND.EX P1, PT, R46, RZ, PT, P1 ;  /* 0x000000ff2e00720c */ /* 0x000fc40003f24110 */
[----:B------:R-:W-:Y:S02]  /*ffa0*/  FSEL R14, R14, -INF , !P4 ;  /* 0xff8000000e0e7808 */ /* 0x000fe40006000000 */
[----:B------:R-:W-:Y:S02]  /*ffb0*/  ISETP.GT.U32.AND P4, PT, R38, R218, PT ;  /* 0x000000da2600720c */ /* 0x000fe40003f84070 */
[----:B------:R-:W-:Y:S02]  /*ffc0*/  IADD3 R38, PT, PT, R48, R54, RZ ;  /* 0x0000003630267210 */ /* 0x000fe40007ffe0ff */
[----:B------:R-:W-:Y:S02]  /*ffd0*/  FSEL R13, R13, -INF , !P1 ;  /* 0xff8000000d0d7808 */ /* 0x000fe40004800000 */
[----:B------:R-:W-:Y:S02]  /*ffe0*/  ISETP.GT.U32.AND P1, PT, R44, R218, PT ;  /* 0x000000da2c00720c */ /* 0x000fe40003f24070 */
[----:B------:R-:W-:-:S02]  /*fff0*/  LOP3.LUT R38, R38, 0xffff, RZ, 0xc0, !PT ;  /* 0x0000ffff26267812 */ /* 0x000fc400078ec0ff */
[----:B------:R-:W-:Y:S02]  /*10000*/  ISETP.GT.U32.AND P5, PT, R67, R218, PT ;  /* 0x000000da4300720c */ /* 0x000fe40003fa4070 */
[----:B------:R-:W-:Y:S02]  /*10010*/  ISETP.GT.U32.AND.EX P1, PT, R40, RZ, PT, P1 ;  /* 0x000000ff2800720c */ /* 0x000fe40003f24110 */
[----:B------:R-:W-:Y:S02]  /*10020*/  ISETP.GT.U32.AND.EX P4, PT, R39, RZ, PT, P4 ;  /* 0x000000ff2700720c */ /* 0x000fe40003f84140 */
[----:B------:R-:W-:Y:S02]  /*10030*/  SHF.R.U32.HI R39, RZ, 0xe, R38 ;  /* 0x0000000eff277819 */ /* 0x000fe40000011626 */
[----:B------:R-:W-:Y:S01]  /*10040*/  ISETP.GT.U32.AND.EX P5, PT, R41, RZ, PT, P5 ;  /* 0x000000ff2900720c */ /* 0x000fe20003fa4150 */
[----:B------:R-:W-:Y:S01]  /*10050*/  FMUL R41, R17, UR70 ;  /* 0x0000004611297c20 */ /* 0x000fe20008400000 */
[----:B------:R-:W-:-:S02]  /*10060*/  ISETP.GT.U32.AND.EX P2, PT, R42, RZ, PT, P2 ;  /* 0x000000ff2a00720c */ /* 0x000fc40003f44120 */
[----:B------:R-:W-:Y:S02]  /*10070*/  FSEL R17, R16, -INF , !P1 ;  /* 0xff80000010117808 */ /* 0x000fe40004800000 */
[--C-:B------:R-:W-:Y:S02]  /*10080*/  SHF.R.U32.HI R18, RZ, 0xc, R38.reuse ;  /* 0x0000000cff127819 */ /* 0x100fe40000011626 */
[----:B------:R-:W-:Y:S02]  /*10090*/  ISETP.GT.U32.AND.EX P3, PT, R43, RZ, PT, P3 ;  /* 0x000000ff2b00720c */ /* 0x000fe40003f64130 */
[----:B------:R-:W-:Y:S02]  /*100a0*/  LOP3.LUT P1, RZ, R39, 0x1, RZ, 0xc0, !PT ;  /* 0x0000000127ff7812 */ /* 0x000fe4000782c0ff */
[--C-:B------:R-:W-:Y:S02]  /*100b0*/  SHF.R.U32.HI R40, RZ, 0xf, R38.reuse ;  /* 0x0000000fff287819 */ /* 0x100fe40000011626 */
[----:B------:R-:W-:-:S02]  /*100c0*/  SHF.R.U32.HI R39, RZ, 0xb, R38 ;  /* 0x0000000bff277819 */ /* 0x000fc40000011626 */
[----:B------:R-:W-:Y:S02]  /*100d0*/  FSEL R65, R65, -INF , !P2 ;  /* 0xff80000041417808 */ /* 0x000fe40005000000 */
[----:B------:R-:W-:Y:S02]  /*100e0*/  LOP3.LUT P2, RZ, R18, 0x1, RZ, 0xc0, !PT ;  /* 0x0000000112ff7812 */ /* 0x000fe4000784c0ff */
[----:B------:R-:W-:Y:S02]  /*100f0*/  FSEL R15, R15, -INF , !P4 ;  /* 0xff8000000f0f7808 */ /* 0x000fe40006000000 */
[----:B------:R-:W-:Y:S02]  /*10100*/  FSEL R18, R19, -INF , !P3 ;  /* 0xff80000013127808 */ /* 0x000fe40005800000 */
[----:B------:R-:W-:Y:S02]  /*10110*/  LOP3.LUT P4, RZ, R40, 0x1, RZ, 0xc0, !PT ;  /* 0x0000000128ff7812 */ /* 0x000fe4000788c0ff */
[----:B------:R-:W-:-:S02]  /*10120*/  LOP3.LUT P3, RZ, R39, 0x1, RZ, 0xc0, !PT ;  /* 0x0000000127ff7812 */ /* 0x000fc4000786c0ff */
[----:B------:R-:W-:Y:S02]  /*10130*/  FSEL R76, R21, -INF , !P1 ;  /* 0xff800000154c7808 */ /* 0x000fe40004800000 */
[--C-:B------:R-:W-:Y:S02]  /*10140*/  SHF.R.U32.HI R40, RZ, 0xd, R38.reuse ;  /* 0x0000000dff287819 */ /* 0x100fe40000011626 */
[--C-:B------:R-:W-:Y:S02]  /*10150*/  SHF.R.U32.HI R39, RZ, 0x9, R38.reuse ;  /* 0x00000009ff277819 */ /* 0x100fe40000011626 */
[----:B------:R-:W-:Y:S02]  /*10160*/  SHF.R.U32.HI R21, RZ, 0x7, R38 ;  /* 0x00000007ff157819 */ /* 0x000fe40000011626 */
[----:B------:R-:W-:Y:S02]  /*10170*/  FSEL R16, R41, -INF , !P5 ;  /* 0xff80000029107808 */ /* 0x000fe40006800000 */
[----:B------:R-:W-:-:S02]  /*10180*/  FSEL R81, R24, -INF , !P3 ;  /* 0xff80000018517808 */ /* 0x000fc40005800000 */
[----:B------:R-:W-:Y:S02]  /*10190*/  LOP3.LUT P5, RZ, R40, 0x1, RZ, 0xc0, !PT ;  /* 0x0000000128ff7812 */ /* 0x000fe400078ac0ff */
[----:B------:R-:W-:Y:S02]  /*101a0*/  FSEL R19, R20, -INF , !P4 ;  /* 0xff80000014137808 */ /* 0x000fe40006000000 */
[----:B------:R-:W-:Y:S02]  /*101b0*/  LOP3.LUT P1, RZ, R39, 0x1, RZ, 0xc0, !PT ;  /* 0x0000000127ff7812 */ /* 0x000fe4000782c0ff */
[----:B------:R-:W-:Y:S02]  /*101c0*/  LOP3.LUT P3, RZ, R21, 0x1, RZ, 0xc0, !PT ;  /* 0x0000000115ff7812 */ /* 0x000fe4000786c0ff */
[--C-:B------:R-:W-:Y:S02]  /*101d0*/  SHF.R.U32.HI R40, RZ, 0xa, R38.reuse ;  /* 0x0000000aff287819 */ /* 0x100fe40000011626 */
[----:B------:R-:W-:-:S02]  /*101e0*/  SHF.R.U32.HI R20, RZ, 0x8, R38 ;  /* 0x00000008ff147819 */ /* 0x000fc40000011626 */
[----:B------:R-:W-:Y:S02]  /*101f0*/  SHF.R.U32.HI R21, RZ, 0x5, R38 ;  /* 0x00000005ff157819 */ /* 0x000fe40000011626 */
[----:B------:R-:W-:Y:S02]  /*10200*/  FSEL R77, R23, -INF , !P2 ;  /* 0xff800000174d7808 */ /* 0x000fe40005000000 */
[----:B------:R-:W-:Y:S02]  /*10210*/  FSEL R79, R26, -INF , !P1 ;  /* 0xff8000001a4f7808 */ /* 0x000fe40004800000 */
[----:B------:R-:W-:Y:S02]  /*10220*/  LOP3.LUT P4, RZ, R40, 0x1, RZ, 0xc0, !PT ;  /* 0x0000000128ff7812 */ /* 0x000fe4000788c0ff */
[----:B------:R-:W-:Y:S02]  /*10230*/  LOP3.LUT P2, RZ, R20, 0x1, RZ, 0xc0, !PT ;  /* 0x0000000114ff7812 */ /* 0x000fe4000784c0ff */
[----:B------:R-:W-:-:S02]  /*10240*/  LOP3.LUT P1, RZ, R21, 0x1, RZ, 0xc0, !PT ;  /* 0x0000000115ff7812 */ /* 0x000fc4000782c0ff */
[--C-:B------:R-:W-:Y:S02]  /*10250*/  SHF.R.U32.HI R20, RZ, 0x6, R38.reuse ;  /* 0x00000006ff147819 */ /* 0x100fe40000011626 */
[----:B------:R-:W-:Y:S02]  /*10260*/  SHF.R.U32.HI R21, RZ, 0x4, R38 ;  /* 0x00000004ff157819 */ /* 0x000fe40000011626 */
[----:B------:R-:W-:Y:S02]  /*10270*/  FSEL R80, R25, -INF , !P4 ;  /* 0xff80000019507808 */ /* 0x000fe40006000000 */
[----:B------:R-:W-:Y:S02]  /*10280*/  FSEL R85, R27, -INF , !P2 ;  /* 0xff8000001b557808 */ /* 0x000fe40005000000 */
[----:B------:R-:W-:Y:S02]  /*10290*/  LOP3.LUT P4, RZ, R20, 0x1, RZ, 0xc0, !PT ;  /* 0x0000000114ff7812 */ /* 0x000fe4000788c0ff */
[----:B------:R-:W-:-:S02]  /*102a0*/  LOP3.LUT P2, RZ, R21, 0x1, RZ, 0xc0, !PT ;  /* 0x0000000115ff7812 */ /* 0x000fc4000784c0ff */
[--C-:B------:R-:W-:Y:S02]  /*102b0*/  SHF.R.U32.HI R20, RZ, 0x3, R38.reuse ;  /* 0x00000003ff147819 */ /* 0x100fe40000011626 */
[----:B------:R-:W-:Y:S02]  /*102c0*/  SHF.R.U32.HI R21, RZ, 0x2, R38 ;  /* 0x00000002ff157819 */ /* 0x000fe40000011626 */
[----:B------:R-:W-:Y:S02]  /*102d0*/  FSEL R78, R22, -INF , !P5 ;  /* 0xff800000164e7808 */ /* 0x000fe40006800000 */
[----:B------:R-:W-:Y:S02]  /*102e0*/  FSEL R86, R28, -INF , !P3 ;  /* 0xff8000001c567808 */ /* 0x000fe40005800000 */
[----:B------:R-:W-:Y:S02]  /*102f0*/  FSEL R84, R29, -INF , !P4 ;  /* 0xff8000001d547808 */ /* 0x000fe40006000000 */
[----:B------:R-:W-:-:S02]  /*10300*/  LOP3.LUT P3, RZ, R20, 0x1, RZ, 0xc0, !PT ;  /* 0x0000000114ff7812 */ /* 0x000fc4000786c0ff */
[----:B------:R-:W-:Y:S02]  /*10310*/  LOP3.LUT P4, RZ, R21, 0x1, RZ, 0xc0, !PT ;  /* 0x0000000115ff7812 */ /* 0x000fe4000788c0ff */
[----:B------:R-:W-:Y:S01]  /*10320*/  ISETP.GT.U32.AND P5, PT, R197, R218, PT ;  /* 0x000000dac500720c */ /* 0x000fe20003fa4070 */
[----:B0-----:R-:W-:-:S12]  /*10330*/  @!P6 BRA `(.L_x_19) ;  /* 0x000000dc00b0e947 */ /* 0x001fd80003800000 */
.L_x_27:
[----:B------:R-:W2:Y:S04]  /*10340*/  LDL.64 R20, [R1+0x278] ;  /* 0x0002780001147983 */ /* 0x000ea80000100a00 */
[----:B------:R-:W3:Y:S04]  /*10350*/  LDL.64 R24, [R1+0x268] ;  /* 0x0002680001187983 */ /* 0x000ee80000100a00 */
[----:B------:R-:W4:Y:S04]  /*10360*/  LDL.64 R22, [R1+0x258] ;  /* 0x0002580001167983 */ /* 0x000f280000100a00 */
[----:B------:R-:W4:Y:S04]  /*10370*/  LDL.64 R58, [R1+0x248] ;  /* 0x00024800013a7983 */ /* 0x000f280000100a00 */
[----:B------:R-:W4:Y:S04]  /*10380*/  LDL.64 R46, [R1+0x238] ;  /* 0x00023800012e7983 */ /* 0x000f280000100a00 */
[----:B------:R-:W4:Y:S04]  /*10390*/  LDL.64 R28, [R1+0x228] ;  /* 0x00022800011c7983 */ /* 0x000f280000100a00 */
[----:B------:R-:W4:Y:S04]  /*103a0*/  LDL.64 R26, [R1+0x218] ;  /* 0x00021800011a7983 */ /* 0x000f280000100a00 */
[----:B------:R-:W4:Y:S01]  /*103b0*/  LDL.64 R44, [R1+0x208] ;  /* 0x00020800012c7983 */ /* 0x000f220000100a00 */
[----:B------:R-:W-:Y:S01]  /*103c0*/  FMUL R4, R4, UR70 ;  /* 0x0000004604047c20 */ /* 0x000fe20008400000 */
[----:B------:R-:W-:-:S02]  /*103d0*/  ISETP.GT.U32.AND.EX P5, PT, R198, RZ, PT, P5 ;  /* 0x000000ffc600720c */ /* 0x000fc40003fa4150 */
[----:B------:R-:W-:Y:S01]  /*103e0*/  STL [R1+0x4c8], R206 ;  /* 0x0004c8ce01007387 */ /* 0x000fe20000100800 */
[----:B------:R-:W-:-:S03]  /*103f0*/  SHF.R.U32.HI R38, RZ, 0x1, R38 ;  /* 0x00000001ff267819 */ /* 0x000fc60000011626 */
[----:B------:R-:W-:Y:S04]  /*10400*/  STL [R1+0x4c4], R207 ;  /* 0x0004c4cf01007387 */ /* 0x000fe80000100800 */
        /* <DEDUP_REMOVED lines=16> */
[----:B------:R0:W-:Y:S04]  /*10510*/  STL [R1+0x480], R3 ;  /* 0x0004800301007387 */ /* 0x0001e80000100800 */
[----:B------:R-:W-:Y:S04]  /*10520*/  STL [R1+0x4cc], R198 ;  /* 0x0004ccc601007387 */ /* 0x000fe80000100800 */
[----:B------:R-:W4:Y:S04]  /*10530*/  LDL.64 R40, [R1+0x1e8] ;  /* 0x0001e80001287983 */ /* 0x000f280000100a00 */
        /* <DEDUP_REMOVED lines=12> */
[----:B------:R-:W-:-:S03]  /*10600*/  FSEL R4, R4, -INF , !P5 ;  /* 0xff80000004047808 */ /* 0x000fc60006800000 */
[----:B------:R-:W4:Y:S01]  /*10610*/  LDL.64 R60, [R1+0x108] ;  /* 0x00010800013c7983 */ /* 0x000f220000100a00 */
[----:B------:R-:W-:-:S03]  /*10620*/  LOP3.LUT P5, RZ, R38, 0x1, RZ, 0xc0, !PT ;  /* 0x0000000126ff7812 */ /* 0x000fc600078ac0ff */
[----:B------:R-:W4:Y:S04]  /*10630*/  LDL.64 R90, [R1+0x250] ;  /* 0x00025000015a7983 */ /* 0x000f280000100a00 */
[----:B------:R-:W4:Y:S04]  /*10640*/  LDL.64 R94, [R1+0x220] ;  /* 0x00022000015e7983 */ /* 0x000f280000100a00 */
[----:B------:R-:W4:Y:S04]  /*10650*/  LDL.64 R96, [R1+0x230] ;  /* 0x0002300001607983 */ /* 0x000f280000100a00 */
[----:B------:R-:W4:Y:S04]  /*10660*/  LDL.64 R98, [R1+0x200] ;  /* 0x0002000001627983 */ /* 0x000f280000100a00 */
[----:B------:R-:W4:Y:S01]  /*10670*/  LDL.64 R88, [R1+0x1f0] ;  /* 0x0001f00001587983 */ /* 0x000f220000100a00 */
[----:B--2---:R-:W-:-:S04]  /*10680*/  IMAD.WIDE R20, R2, 0x2, R20 ;  /* 0x0000000202147825 */ /* 0x004fc800078e0214 */
[C---:B---3--:R-:W-:Y:S02]  /*10690*/  IMAD.WIDE R24, R2.reuse, 0x2, R24 ;  /* 0x0000000202187825 */ /* 0x048fe400078e0218 */
[----:B------:R-:W2:Y:S02]  /*106a0*/  LDG.E.U16 R20, desc[UR10][R20.64] ;  /* 0x0000000a14147981 */ /* 0x000ea4000c1e1500 */
[----:B----4-:R-:W-:-:S06]  /*106b0*/  IMAD.WIDE R22, R2, 0x2, R22 ;  /* 0x0000000202167825 */ /* 0x010fcc00078e0216 */
[----:B------:R-:W3:Y:S01]  /*106c0*/  LDG.E.U16 R23, desc[UR10][R22.64] ;  /* 0x0000000a16177981 */ /* 0x000ee2000c1e1500 */
[----:B------:R-:W-:-:S03]  /*106d0*/  IMAD.WIDE R36, R2, 0x2, R46 ;  /* 0x0000000202247825 */ /* 0x000fc600078e022e */
[----:B------:R1:W4:Y:S04]  /*106e0*/  LDG.E.U16 R21, desc[UR10][R24.64] ;  /* 0x0000000a18157981 */ /* 0x000328000c1e1500 */
[----:B------:R-:W2:Y:S01]  /*106f0*/  LDL.64 R46, [R1+0x128] ;  /* 0x00012800012e7983 */ /* 0x000ea20000100a00 */
[----:B-1----:R-:W-:-:S04]  /*10700*/  IMAD.WIDE R24, R2, 0x2, R58 ;  /* 0x0000000202187825 */ /* 0x002fc800078e023a */
[C---:B------:R-:W-:Y:S02]  /*10710*/  IMAD.WIDE R58, R2.reuse, 0x2, R44 ;  /* 0x00000002023a7825 */ /* 0x040fe400078e022c */
[----:B------:R-:W3:Y:S02]  /*10720*/  LDL.64 R44, [R1+0x118] ;  /* 0x00011800012c7983 */ /* 0x000ee40000100a00 */
[C---:B------:R-:W-:Y:S02]  /*10730*/  IMAD.WIDE R28, R2.reuse, 0x2, R28 ;  /* 0x00000002021c7825 */ /* 0x040fe400078e021c */
[----:B------:R-:W4:Y:S04]  /*10740*/  LDG.E.U16 R24, desc[UR10][R24.64] ;  /* 0x0000000a18187981 */ /* 0x000f28000c1e1500 */
[----:B------:R-:W4:Y:S01]  /*10750*/  LDG.E.U16 R22, desc[UR10][R28.64] ;  /* 0x0000000a1c167981 */ /* 0x000f22000c1e1500 */
[----:B------:R-:W-:-:S03]  /*10760*/  IMAD.WIDE R26, R2, 0x2, R26 ;  /* 0x00000002021a7825 */ /* 0x000fc600078e021a */
[----:B------:R-:W4:Y:S04]  /*10770*/  LDG.E.U16 R58, desc[UR10][R58.64] ;  /* 0x0000000a3a3a7981 */ /* 0x000f28000c1e1500 */
[----:B------:R-:W4:Y:S04]  /*10780*/  LDG.E.U16 R25, desc[UR10][R36.64] ;  /* 0x0000000a24197981 */ /* 0x000f28000c1e1500 */
[----:B------:R-:W4:Y:S01]  /*10790*/  LDG.E.U16 R26, desc[UR10][R26.64] ;  /* 0x0000000a1a1a7981 */ /* 0x000f22000c1e1500 */
[----:B------:R-:W-:-:S04]  /*107a0*/  IMAD.WIDE R40, R2, 0x2, R40 ;  /* 0x0000000202287825 */ /* 0x000fc800078e0228 */
[C---:B------:R-:W-:Y:S02]  /*107b0*/  IMAD.WIDE R38, R2.reuse, 0x2, R56 ;  /* 0x0000000202267825 */ /* 0x040fe400078e0238 */
[----:B------:R1:W4:Y:S02]  /*107c0*/  LDG.E.U16 R56, desc[UR10][R40.64] ;  /* 0x0000000a28387981 */ /* 0x000324000c1e1500 */
[C---:B-1----:R-:W-:Y:S02]  /*107d0*/  IMAD.WIDE R40, R2.reuse, 0x2, R72 ;  /* 0x0000000202287825 */ /* 0x042fe400078e0248 */
[----:B------:R-:W4:Y:S02]  /*107e0*/  LDL.64 R72, [R1+0x270] ;  /* 0x0002700001487983 */ /* 0x000f240000100a00 */
[----:B------:R-:W-:-:S05]  /*107f0*/  IMAD.WIDE R42, R2, 0x2, R42 ;  /* 0x00000002022a7825 */ /* 0x000fca00078e022a */
[----:B------:R1:W4:Y:S01]  /*10800*/  LDG.E.U16 R57, desc[UR10][R42.64] ;  /* 0x0000000a2a397981 */ /* 0x000322000c1e1500 */
[----:B------:R-:W-:-:S03]  /*10810*/  IMAD.WIDE R36, R2, 0x2, R54 ;  /* 0x0000000202247825 */ /* 0x000fc600078e0236 */
[----:B------:R0:W4:Y:S01]  /*10820*/  LDG.E.U16 R55, desc[UR10][R38.64] ;  /* 0x0000000a26377981 */ /* 0x000122000c1e1500 */
[----:B------:R-:W-:-:S03]  /*10830*/  IMAD.WIDE R28, R2, 0x2, R52 ;  /* 0x00000002021c7825 */ /* 0x000fc600078e0234 */
[----:B------:R0:W4:Y:S01]  /*10840*/  LDG.E.U16 R54, desc[UR10][R36.64] ;  /* 0x0000000a24367981 */ /* 0x000122000c1e1500 */
[----:B-1----:R-:W-:-:S03]  /*10850*/  IMAD.WIDE R42, R2, 0x2, R74 ;  /* 0x00000002022a7825 */ /* 0x002fc600078e024a */
[----:B------:R-:W4:Y:S01]  /*10860*/  LDL.64 R74, [R1+0x210] ;  /* 0x00021000014a7983 */ /* 0x000f220000100a00 */
[----:B0-----:R-:W-:-:S03]  /*10870*/  IMAD.WIDE R38, R2, 0x2, R70 ;  /* 0x0000000202267825 */ /* 0x001fc600078e0246 */
[----:B------:R0:W4:Y:S01]  /*10880*/  LDG.E.U16 R52, desc[UR10][R42.64] ;  /* 0x0000000a2a347981 */ /* 0x000122000c1e1500 */
[----:B------:R-:W-:-:S03]  /*10890*/  IMAD.WIDE R36, R2, 0x2, R50 ;  /* 0x0000000202247825 */ /* 0x000fc600078e0232 */
[----:B------:R-:W4:Y:S04]  /*108a0*/  LDL.64 R70, [R1+0x260] ;  /* 0x0002600001467983 */ /* 0x000f280000100a00 */
[----:B------:R1:W4:Y:S01]  /*108b0*/  LDG.E.U16 R53, desc[UR10][R28.64] ;  /* 0x0000000a1c357981 */ /* 0x000322000c1e1500 */
[----:B0-----:R-:W-:-:S03]  /*108c0*/  IMAD.WIDE R42, R2, 0x2, R68 ;  /* 0x00000002022a7825 */ /* 0x001fc600078e0244 */
[----:B------:R-:W4:Y:S04]  /*108d0*/  LDL.64 R68, [R1+0x240] ;  /* 0x0002400001447983 */ /* 0x000f280000100a00 */
[----:B------:R-:W-:Y:S04]  /*108e0*/  STL [R1+0x4d4], R250 ;  /* 0x0004d4fa01007387 */ /* 0x000fe80000100800 */
[----:B------:R-:W-:Y:S01]  /*108f0*/  STL [R1+0x4d0], R251 ;  /* 0x0004d0fb01007387 */ /* 0x000fe20000100800 */
[----:B-1----:R-:W-:-:S03]  /*10900*/  IMAD.WIDE R28, R2, 0x2, R48 ;  /* 0x00000002021c7825 */ /* 0x002fc600078e0230 */
[----:B------:R-:W-:Y:S04]  /*10910*/  STL [R1+0x4dc], R246 ;  /* 0x0004dcf601007387 */ /* 0x000fe80000100800 */
[----:B------:R0:W4:Y:S04]  /*10920*/  LDG.E.U16 R51, desc[UR10][R40.64] ;  /* 0x0000000a28337981 */ /* 0x000128000c1e1500 */
[----:B------:R-:W-:Y:S04]  /*10930*/  STL [R1+0x4d8], R247 ;  /* 0x0004d8f701007387 */ /* 0x000fe80000100800 */
[----:B------:R-:W-:Y:S01]  /*10940*/  STL [R1+0x4e4], R242 ;  /* 0x0004e4f201007387 */ /* 0x000fe20000100800 */
[----:B0-----:R-:W-:-:S03]  /*10950*/  IMAD.WIDE R40, R2, 0x2, R66 ;  /* 0x0000000202287825 */ /* 0x001fc600078e0242 */
[----:B------:R0:W4:Y:S04]  /*10960*/  LDG.E.U16 R50, desc[UR10][R38.64] ;  /* 0x0000000a26327981 */ /* 0x000128000c1e1500 */
[----:B------:R-:W-:Y:S01]  /*10970*/  STL [R1+0x4e0], R243 ;  /* 0x0004e0f301007387 */ /* 0x000fe20000100800 */
[----:B------:R-:W-:-:S03]  /*10980*/  IMAD.WIDE R60, R2, 0x2, R60 ;  /* 0x00000002023c7825 */ /* 0x000fc600078e023c */
[----:B------:R2:W4:Y:S01]  /*10990*/  LDG.E.U16 R49, desc[UR10][R36.64] ;  /* 0x0000000a24317981 */ /* 0x000522000c1e1500 */
[----:B0-----:R-:W-:-:S03]  /*109a0*/  IMAD.WIDE R38, R2, 0x2, R62 ;  /* 0x0000000202267825 */ /* 0x001fc600078e023e */
[----:B------:R-:W-:Y:S04]  /*109b0*/  STL [R1+0x4ec], R238 ;  /* 0x0004ecee01007387 */ /* 0x000fe80000100800 */
[----:B------:R-:W-:Y:S04]  /*109c0*/  STL [R1+0x4e8], R239 ;  /* 0x0004e8ef01007387 */ /* 0x000fe80000100800 */
[----:B------:R-:W-:Y:S04]  /*109d0*/  STL [R1+0x4f4], R234 ;  /* 0x0004f4ea01007387 */ /* 0x000fe80000100800 */
[----:B------:R3:W4:Y:S04]  /*109e0*/  LDG.E.U16 R48, desc[UR10][R28.64] ;  /* 0x0000000a1c307981 */ /* 0x000728000c1e1500 */
[----:B------:R-:W-:Y:S04]  /*109f0*/  STL [R1+0x4f0], R235 ;  /* 0x0004f0eb01007387 */ /* 0x000fe80000100800 */
[----:B------:R-:W-:Y:S04]  /*10a00*/  STL [R1+0x4fc], R230 ;  /* 0x0004fce601007387 */ /* 0x000fe80000100800 */
[----:B------:R-:W-:Y:S04]  /*10a10*/  STL [R1+0x4f8], R231 ;  /* 0x0004f8e701007387 */ /* 0x000fe80000100800 */
[----:B------:R-:W-:Y:S04]  /*10a20*/  STL [R1+0x504], R226 ;  /* 0x000504e201007387 */ /* 0x000fe80000100800 */
[----:B------:R-:W-:Y:S04]  /*10a30*/  STL [R1+0x500], R227 ;  /* 0x000500e301007387 */ /* 0x000fe80000100800 */
[----:B------:R-:W-:Y:S04]  /*10a40*/  STL [R1+0x50c], R222 ;  /* 0x00050cde01007387 */ /* 0x000fe80000100800 */
[----:B------:R-:W-:Y:S01]  /*10a50*/  STL [R1+0x508], R223 ;  /* 0x000508df01007387 */ /* 0x000fe20000100800 */
[----:B------:R-:W-:-:S03]  /*10a60*/  IMAD.WIDE R66, R2, 0x2, R230 ;  /* 0x0000000202427825 */ /* 0x000fc600078e02e6 */
[----:B------:R-:W4:Y:S01]  /*10a70*/  LDL.64 R82, [R1+0x1e0] ;  /* 0x0001e00001527983 */ /* 0x000f220000100a00 */
[----:B------:R-:W-:-:S03]  /*10a80*/  IMAD.WIDE R62, R2, 0x2, R222 ;  /* 0x00000002023e7825 */ /* 0x000fc600078e02de */
        /* <DEDUP_REMOVED lines=9> */
[----:B--2---:R-:W-:-:S03]  /*10b20*/  IMAD.WIDE R36, R2, 0x2, R46 ;  /* 0x0000000202247825 */ /* 0x004fc600078e022e */
[----:B------:R0:W2:Y:S04]  /*10b30*/  LDG.E.U16 R46, desc[UR10][R40.64] ;  /* 0x0000000a282e7981 */ /* 0x0000a8000c1e1500 */
[----:B------:R-:W2:Y:S01]  /*10b40*/  LDG.E.U16 R47, desc[UR10][R42.64] ;  /* 0x0000000a2a2f7981 */ /* 0x000ea2000c1e1500 */
[----:B---3--:R-:W-:-:S03]  /*10b50*/  IMAD.WIDE R28, R2, 0x2, R44 ;  /* 0x00000002021c7825 */ /* 0x008fc600078e022c */
[----:B------:R1:W3:Y:S01]  /*10b60*/  LDG.E.U16 R45, desc[UR10][R38.64] ;  /* 0x0000000a262d7981 */ /* 0x0002e2000c1e1500 */
[----:B0-----:R-:W-:-:S03]  /*10b70*/  IMAD.WIDE R40, R2, 0x2, R250 ;  /* 0x0000000202287825 */ /* 0x001fc600078e02fa */
[----:B------:R0:W2:Y:S04]  /*10b80*/  LDG.E.U16 R44, desc[UR10][R36.64] ;  /* 0x0000000a242c7981 */ /* 0x0000a8000c1e1500 */
[----:B------:R-:W2:Y:S01]  /*10b90*/  LDG.E.U16 R42, desc[UR10][R60.64] ;  /* 0x0000000a3c2a7981 */ /* 0x000ea2000c1e1500 */
[----:B-1----:R-:W-:-:S03]  /*10ba0*/  IMAD.WIDE R38, R2, 0x2, R246 ;  /* 0x0000000202267825 */ /* 0x002fc600078e02f6 */
[----:B------:R1:W2:Y:S01]  /*10bb0*/  LDG.E.U16 R43, desc[UR10][R28.64] ;  /* 0x0000000a1c2b7981 */ /* 0x0002a2000c1e1500 */
[----:B0-----:R-:W-:-:S03]  /*10bc0*/  IMAD.WIDE R36, R2, 0x2, R242 ;  /* 0x0000000202247825 */ /* 0x001fc600078e02f2 */
[----:B------:R-:W2:Y:S01]  /*10bd0*/  LDG.E.U16 R41, desc[UR10][R40.64] ;  /* 0x0000000a28297981 */ /* 0x000ea2000c1e1500 */
[----:B-1----:R-:W-:-:S03]  /*10be0*/  IMAD.WIDE R28, R2, 0x2, R238 ;  /* 0x00000002021c7825 */ /* 0x002fc600078e02ee */
[----:B------:R-:W2:Y:S04]  /*10bf0*/  LDG.E.U16 R40, desc[UR10][R38.64] ;  /* 0x0000000a26287981 */ /* 0x000ea8000c1e1500 */
[----:B------:R0:W2:Y:S04]  /*10c00*/  LDG.E.U16 R39, desc[UR10][R36.64] ;  /* 0x0000000a24277981 */ /* 0x0000a8000c1e1500 */
[----:B------:R1:W2:Y:S01]  /*10c10*/  LDG.E.U16 R38, desc[UR10][R28.64] ;  /* 0x0000000a1c267981 */ /* 0x0002a2000c1e1500 */
[----:B0-----:R-:W-:-:S04]  /*10c20*/  IMAD.WIDE R36, R2, 0x2, R234 ;  /* 0x0000000202247825 */ /* 0x001fc800078e02ea */
[C---:B-1----:R-:W-:Y:S02]  /*10c30*/  IMAD.WIDE R28, R2.reuse, 0x2, R226 ;  /* 0x00000002021c7825 */ /* 0x042fe400078e02e2 */
[----:B------:R-:W2:Y:S04]  /*10c40*/  LDG.E.U16 R37, desc[UR10][R36.64] ;  /* 0x0000000a24257981 */ /* 0x000ea8000c1e1500 */
[----:B------:R-:W2:Y:S04]  /*10c50*/  LDG.E.U16 R29, desc[UR10][R28.64] ;  /* 0x0000000a1c1d7981 */ /* 0x000ea8000c1e1500 */
[----:B------:R0:W2:Y:S04]  /*10c60*/  LDG.E.U16 R36, desc[UR10][R66.64] ;  /* 0x0000000a42247981 */ /* 0x0000a8000c1e1500 */
[----:B------:R1:W2:Y:S01]  /*10c70*/  LDG.E.U16 R28, desc[UR10][R62.64] ;  /* 0x0000000a3e1c7981 */ /* 0x0002a2000c1e1500 */
[----:B0-----:R-:W-:-:S03]  /*10c80*/  IMAD.WIDE R66, R2, 0x2, R94 ;  /* 0x0000000202427825 */ /* 0x001fc600078e025e */
[----:B------:R-:W2:Y:S01]  /*10c90*/  LDL.64 R94, [R1+0x140] ;  /* 0x00014000015e7983 */ /* 0x000ea20000100a00 */
[----:B-1----:R-:W-:-:S03]  /*10ca0*/  IMAD.WIDE R62, R2, 0x2, R96 ;  /* 0x00000002023e7825 */ /* 0x002fc600078e0260 */
[----:B------:R-:W2:Y:S04]  /*10cb0*/  LDL.64 R96, [R1+0x150] ;  /* 0x0001500001607983 */ /* 0x000ea80000100a00 */
[----:B------:R-:W2:Y:S04]  /*10cc0*/  LDG.E.U16 R62, desc[UR10][R62.64] ;  /* 0x0000000a3e3e7981 */ /* 0x000ea8000c1e1500 */
[----:B------:R-:W2:Y:S01]  /*10cd0*/  LDG.E.U16 R63, desc[UR10][R66.64] ;  /* 0x0000000a423f7981 */ /* 0x000ea2000c1e1500 */
[----:B----4-:R-:W-:-:S03]  /*10ce0*/  IMAD.WIDE R60, R2, 0x2, R72 ;  /* 0x00000002023c7825 */ /* 0x010fc600078e0248 */
[----:B------:R-:W4:Y:S04]  /*10cf0*/  LDL.64 R72, [R1+0x1d0] ;  /* 0x0001d00001487983 */ /* 0x000f280000100a00 */
[----:B------:R0:W2:Y:S02]  /*10d00*/  LDG.E.U16 R27, desc[UR10][R60.64] ;  /* 0x0000000a3c1b7981 */ /* 0x0000a4000c1e1500 */
[C---:B0-----:R-:W-:Y:S02]  /*10d10*/  IMAD.WIDE R60, R2.reuse, 0x2, R90 ;  /* 0x00000002023c7825 */ /* 0x041fe400078e025a */
[----:B------:R-:W2:Y:S02]  /*10d20*/  LDL.64 R90, [R1+0x180] ;  /* 0x00018000015a7983 */ /* 0x000ea40000100a00 */
[----:B------:R-:W-:-:S02]  /*10d30*/  IMAD.WIDE R66, R2, 0x2, R98 ;  /* 0x0000000202427825 */ /* 0x000fc400078e0262 */
[----:B------:R-:W3:Y:S04]  /*10d40*/  LDL.64 R98, [R1+0x100] ;  /* 0x0001000001627983 */ /* 0x000ee80000100a00 */
[----:B------:R-:W3:Y:S01]  /*10d50*/  LDG.E.U16 R60, desc[UR10][R60.64] ;  /* 0x0000000a3c3c7981 */ /* 0x000ee2000c1e1500 */
[----:B------:R-:W-:-:S05]  /*10d60*/  IMAD.WIDE R70, R2, 0x2, R70 ;  /* 0x0000000202467825 */ /* 0x000fca00078e0246 */
[----:B------:R-:W3:Y:S01]  /*10d70*/  LDG.E.U16 R59, desc[UR10][R70.64] ;  /* 0x0000000a463b7981 */ /* 0x000ee2000c1e1500 */
[----:B------:R-:W-:-:S05]  /*10d80*/  IMAD.WIDE R68, R2, 0x2, R68 ;  /* 0x0000000202447825 */ /* 0x000fca00078e0244 */
[----:B------:R0:W3:Y:S01]  /*10d90*/  LDG.E.U16 R61, desc[UR10][R68.64] ;  /* 0x0000000a443d7981 */ /* 0x0000e2000c1e1500 */
[----:B------:R-:W-:-:S05]  /*10da0*/  IMAD.WIDE R74, R2, 0x2, R74 ;  /* 0x00000002024a7825 */ /* 0x000fca00078e024a */
[----:B------:R-:W3:Y:S01]  /*10db0*/  LDG.E.U16 R64, desc[UR10][R74.64] ;  /* 0x0000000a4a407981 */ /* 0x000ee2000c1e1500 */
[----:B0-----:R-:W-:-:S04]  /*10dc0*/  IMAD.WIDE R68, R2, 0x2, R88 ;  /* 0x0000000202447825 */ /* 0x001fc800078e0258 */
[C---:B------:R-:W-:Y:S02]  /*10dd0*/  IMAD.WIDE R70, R2.reuse, 0x2, R82 ;  /* 0x0000000202467825 */ /* 0x040fe400078e0252 */
[----:B------:R0:W3:Y:S04]  /*10de0*/  LDG.E.U16 R82, desc[UR10][R66.64] ;  /* 0x0000000a42527981 */ /* 0x0000e8000c1e1500 */
[----:B------:R1:W3:Y:S04]  /*10df0*/  LDG.E.U16 R87, desc[UR10][R70.64] ;  /* 0x0000000a46577981 */ /* 0x0002e8000c1e1500 */
[----:B------:R1:W3:Y:S01]  /*10e00*/  LDG.E.U16 R83, desc[UR10][R68.64] ;  /* 0x0000000a44537981 */ /* 0x0002e2000c1e1500 */
[----:B0-----:R-:W-:-:S04]  /*10e10*/  IMAD.WIDE R66, R2, 0x2, R114 ;  /* 0x0000000202427825 */ /* 0x001fc800078e0272 */
[C---:B-1----:R-:W-:Y:S01]  /*10e20*/  IMAD.WIDE R70, R2.reuse, 0x2, R110 ;  /* 0x0000000202467825 */ /* 0x042fe200078e026e */
[----:B------:R0:W3:Y:S03]  /*10e30*/  LDG.E.U16 R89, desc[UR10][R66.64] ;  /* 0x0000000a42597981 */ /* 0x0000e6000c1e1500 */
[----:B------:R-:W-:-:S04]  /*10e40*/  IMAD.WIDE R68, R2, 0x2, R112 ;  /* 0x0000000202447825 */ /* 0x000fc800078e0270 */
[----:B0-----:R-:W-:-:S04]  /*10e50*/  IMAD.WIDE R66, R2, 0x2, R108 ;  /* 0x0000000202427825 */ /* 0x001fc800078e026c */
[----:B----4-:R-:W-:-:S05]  /*10e60*/  IMAD.WIDE R72, R2, 0x2, R72 ;  /* 0x0000000202487825 */ /* 0x010fca00078e0248 */
[----:B------:R0:W4:Y:S02]  /*10e70*/  LDG.E.U16 R88, desc[UR10][R72.64] ;  /* 0x0000000a48587981 */ /* 0x000124000c1e1500 */
[----:B0-----:R-:W-:-:S04]  /*10e80*/  IMAD.WIDE R72, R2, 0x2, R92 ;  /* 0x0000000202487825 */ /* 0x001fc800078e025c */
[C---:B--2---:R-:W-:Y:S01]  /*10e90*/  IMAD.WIDE R74, R2.reuse, 0x2, R90 ;  /* 0x00000002024a7825 */ /* 0x044fe200078e025a */
[----:B------:R0:W2:Y:S04]  /*10ea0*/  LDG.E.U16 R92, desc[UR10][R72.64] ;  /* 0x0000000a485c7981 */ /* 0x0000a8000c1e1500 */
[----:B------:R1:W2:Y:S04]  /*10eb0*/  LDG.E.U16 R91, desc[UR10][R70.64] ;  /* 0x0000000a465b7981 */ /* 0x0002a8000c1e1500 */
[----:B------:R-:W2:Y:S01]  /*10ec0*/  LDG.E.U16 R74, desc[UR10][R74.64] ;  /* 0x0000000a4a4a7981 */ /* 0x000ea2000c1e1500 */
[----:B0-----:R-:W-:Y:S01]  /*10ed0*/  IMAD.WIDE R72, R2, 0x2, R94 ;  /* 0x0000000202487825 */ /* 0x001fe200078e025e */
[----:B------:R-:W-:-:S02]  /*10ee0*/  FMNMX3 R95, R4, R6, R5, !PT ;  /* 0x00000006045f7276 */ /* 0x000fc40007800005 */
[----:B------:R0:W2:Y:S01]  /*10ef0*/  LDG.E.U16 R90, desc[UR10][R68.64] ;  /* 0x0000000a445a7981 */ /* 0x0000a2000c1e1500 */
[C---:B-1----:R-:W-:Y:S01]  /*10f00*/  IMAD.WIDE R70, R2.reuse, 0x2, R96 ;  /* 0x0000000202467825 */ /* 0x042fe200078e0260 */
[----:B------:R-:W-:Y:S02]  /*10f10*/  FMNMX3 R97, R95, R9, R8, !PT ;  /* 0x000000095f617276 */ /* 0x000fe40007800008 */
[----:B------:R-:W2:Y:S04]  /*10f20*/  LDG.E.U16 R95, desc[UR10][R72.64] ;  /* 0x0000000a485f7981 */ /* 0x000ea8000c1e1500 */
[----:B------:R1:W2:Y:S01]  /*10f30*/  LDG.E.U16 R75, desc[UR10][R66.64] ;  /* 0x0000000a424b7981 */ /* 0x0002a2000c1e1500 */
[----:B------:R-:W-:Y:S01]  /*10f40*/  FMNMX3 R97, R97, R7, R10, !PT ;  /* 0x0000000761617276 */ /* 0x000fe2000780000a */
[----:B0-----:R-:W-:-:S02]  /*10f50*/  IMAD.WIDE R68, R2, 0x2, R106 ;  /* 0x0000000202447825 */ /* 0x001fc400078e026a */
[----:B------:R-:W2:Y:S04]  /*10f60*/  LDG.E.U16 R94, desc[UR10][R70.64] ;  /* 0x0000000a465e7981 */ /* 0x000ea8000c1e1500 */
[----:B------:R0:W2:Y:S01]  /*10f70*/  LDG.E.U16 R93, desc[UR10][R68.64] ;  /* 0x0000000a445d7981 */ /* 0x0000a2000c1e1500 */
[----:B-1----:R-:W-:-:S05]  /*10f80*/  IMAD.WIDE R66, R2, 0x2, R104 ;  /* 0x0000000202427825 */ /* 0x002fca00078e0268 */
[----:B------:R1:W2:Y:S01]  /*10f90*/  LDG.E.U16 R96, desc[UR10][R66.64] ;  /* 0x0000000a42607981 */ /* 0x0002a2000c1e1500 */
[----:B0-----:R-:W-:Y:S01]  /*10fa0*/  IMAD.WIDE R68, R2, 0x2, R102 ;  /* 0x0000000202447825 */ /* 0x001fe200078e0266 */
[----:B-1----:R-:W-:-:S03]  /*10fb0*/  FMNMX3 R66, R97, R11, R12, !PT ;  /* 0x0000000b61427276 */ /* 0x002fc6000780000c */
[----:B------:R-:W-:Y:S01]  /*10fc0*/  IMAD.WIDE R70, R2, 0x2, R100 ;  /* 0x0000000202467825 */ /* 0x000fe200078e0264 */
[----:B------:R0:W2:Y:S01]  /*10fd0*/  LDG.E.U16 R97, desc[UR10][R68.64] ;  /* 0x0000000a44617981 */ /* 0x0000a2000c1e1500 */
[----:B------:R-:W-:Y:S02]  /*10fe0*/  FMNMX3 R102, R66, R13, R14, !PT ;  /* 0x0000000d42667276 */ /* 0x000fe4000780000e */
[----:B---3--:R-:W-:Y:S02]  /*10ff0*/  IMAD.WIDE R72, R2, 0x2, R98 ;  /* 0x0000000202487825 */ /* 0x008fe400078e0262 */
[----:B------:R1:W3:Y:S01]  /*11000*/  LDG.E.U16 R98, desc[UR10][R70.64] ;  /* 0x0000000a46627981 */ /* 0x0002e2000c1e1500 */
[----:B------:R-:W-:Y:S01]  /*11010*/  FMNMX3 R102, R102, R15, R17, !PT ;  /* 0x0000000f66667276 */ /* 0x000fe20007800011 */
[----:B------:R-:W-:Y:S02]  /*11020*/  IMAD.WIDE R66, R2, 0x2, R248 ;  /* 0x0000000202427825 */ /* 0x000fe400078e02f8 */
[----:B------:R1:W2:Y:S01]  /*11030*/  LDG.E.U16 R99, desc[UR10][R72.64] ;  /* 0x0000000a48637981 */ /* 0x0002a2000c1e1500 */
[----:B------:R-:W-:Y:S01]  /*11040*/  FMNMX3 R105, R102, R16, R65, !PT ;  /* 0x0000001066697276 */ /* 0x000fe20007800041 */
[----:B0-----:R-:W-:-:S02]  /*11050*/  IMAD.WIDE R68, R2, 0x2, R244 ;  /* 0x0000000202447825 */ /* 0x001fc400078e02f4 */
[----:B------:R0:W2:Y:S02]  /*11060*/  LDG.E.U16 R100, desc[UR10][R66.64] ;  /* 0x0000000a42647981 */ /* 0x0000a4000c1e1500 */
[C---:B-1----:R-:W-:Y:S01]  /*11070*/  IMAD.WIDE R70, R2.reuse, 0x2, R240 ;  /* 0x0000000202467825 */ /* 0x042fe200078e02f0 */
[----:B------:R-:W-:Y:S01]  /*11080*/  FMNMX3 R105, R105, R18, R19, !PT ;  /* 0x0000001269697276 */ /* 0x000fe20007800013 */
[----:B------:R1:W2:Y:S02]  /*11090*/  LDG.E.U16 R101, desc[UR10][R68.64] ;  /* 0x0000000a44657981 */ /* 0x0002a4000c1e1500 */
[C---:B------:R-:W-:Y:S01]  /*110a0*/  IMAD.WIDE R72, R2.reuse, 0x2, R236 ;  /* 0x0000000202487825 */ /* 0x040fe200078e02ec */
[----:B------:R-:W-:Y:S01]  /*110b0*/  FMNMX3 R105, R105, R76, R78, !PT ;  /* 0x0000004c69697276 */ /* 0x000fe2000780004e */
[----:B------:R1:W2:Y:S02]  /*110c0*/  LDG.E.U16 R102, desc[UR10][R70.64] ;  /* 0x0000000a46667981 */ /* 0x0002a4000c1e1500 */
[----:B0-----:R-:W-:-:S02]  /*110d0*/  IMAD.WIDE R66, R2, 0x2, R232 ;  /* 0x0000000202427825 */ /* 0x001fc400078e02e8 */
[----:B------:R0:W2:Y:S02]  /*110e0*/  LDG.E.U16 R103, desc[UR10][R72.64] ;  /* 0x0000000a48677981 */ /* 0x0000a4000c1e1500 */
[C---:B-1----:R-:W-:Y:S02]  /*110f0*/  IMAD.WIDE R68, R2.reuse, 0x2, R228 ;  /* 0x0000000202447825 */ /* 0x042fe400078e02e4 */
[----:B------:R-:W2:Y:S02]  /*11100*/  LDG.E.U16 R66, desc[UR10][R66.64] ;  /* 0x0000000a42427981 */ /* 0x000ea4000c1e1500 */
[----:B------:R-:W-:-:S04]  /*11110*/  IMAD.WIDE R70, R2, 0x2, R224 ;  /* 0x0000000202467825 */ /* 0x000fc800078e02e0 */
[----:B0-----:R-:W-:Y:S01]  /*11120*/  IMAD.WIDE R72, R2, 0x2, R220 ;  /* 0x0000000202487825 */ /* 0x001fe200078e02dc */
[----:B------:R-:W2:Y:S04]  /*11130*/  LDG.E.U16 R104, desc[UR10][R70.64] ;  /* 0x0000000a46687981 */ /* 0x000ea8000c1e1500 */
[----:B------:R0:W2:Y:S02]  /*11140*/  LDG.E.U16 R67, desc[UR10][R68.64] ;  /* 0x0000000a44437981 */ /* 0x0000a4000c1e1500 */
[----:B0-----:R-:W-:Y:S02]  /*11150*/  FMNMX3 R68, R105, R77, R81, !PT ;  /* 0x0000004d69447276 */ /* 0x001fe40007800051 */
[----:B------:R0:W2:Y:S01]  /*11160*/  LDG.E.U16 R105, desc[UR10][R72.64] ;  /* 0x0000000a48697981 */ /* 0x0000a2000c1e1500 */
[----:B------:R-:W-:Y:S01]  /*11170*/  FMUL R30, R30, UR70 ;  /* 0x000000461e1e7c20 */ /* 0x000fe20008400000 */
[----:B------:R-:W-:Y:S01]  /*11180*/  FMNMX3 R70, R68, R80, R79, !PT ;  /* 0x0000005044467276 */ /* 0x000fe2000780004f */
[----:B------:R-:W-:Y:S01]  /*11190*/  FMUL R31, R31, UR70 ;  /* 0x000000461f1f7c20 */ /* 0x000fe20008400000 */
[----:B------:R-:W-:-:S02]  /*111a0*/  FMUL R68, R32, UR70 ;  /* 0x0000004620447c20 */ /* 0x000fc40008400000 */
[----:B------:R-:W-:Y:S02]  /*111b0*/  FSEL R69, R30, -INF , !P1 ;  /* 0xff8000001e457808 */ /* 0x000fe40004800000 */
[----:B------:R-:W-:Y:S01]  /*111c0*/  FMNMX3 R70, R70, R85, R86, !PT ;  /* 0x0000005546467276 */ /* 0x000fe20007800056 */
[----:B------:R-:W-:Y:S01]  /*111d0*/  FMUL R32, R33, UR70 ;  /* 0x0000004621207c20 */ /* 0x000fe20008400000 */
[----:B------:R-:W-:Y:S01]  /*111e0*/  FMUL R30, R34, UR70 ;  /* 0x00000046221e7c20 */ /* 0x000fe20008400000 */
[----:B------:R-:W-:Y:S02]  /*111f0*/  FSEL R34, R31, -INF , !P2 ;  /* 0xff8000001f227808 */ /* 0x000fe40005000000 */
[----:B------:R-:W-:Y:S02]  /*11200*/  FSEL R33, R68, -INF , !P3 ;  /* 0xff80000044217808 */ /* 0x000fe40005800000 */
[----:B------:R-:W-:Y:S01]  /*11210*/  FMNMX3 R70, R70, R84, R69, !PT ;  /* 0x0000005446467276 */ /* 0x000fe20007800045 */
[----:B------:R-:W-:Y:S01]  /*11220*/  FMUL R35, R35, UR70 ;  /* 0x0000004623237c20 */ /* 0x000fe20008400000 */
[----:B------:R-:W-:-:S02]  /*11230*/  FSEL R32, R32, -INF , !P4 ;  /* 0xff80000020207808 */ /* 0x000fc40006000000 */
[----:B------:R-:W-:Y:S02]  /*11240*/  FSEL R31, R30, -INF , !P5 ;  /* 0xff8000001e1f7808 */ /* 0x000fe40006800000 */
[----:B------:R-:W-:Y:S02]  /*11250*/  FMNMX3 R70, R70, R34, R33, !PT ;  /* 0x0000002246467276 */ /* 0x000fe40007800021 */
[----:B------:R-:W-:Y:S02]  /*11260*/  FSEL R30, R35, -INF , !P0 ;  /* 0xff800000231e7808 */ /* 0x000fe40004000000 */
[----:B------:R-:W-:-:S04]  /*11270*/  FMNMX3 R70, R70, R32, R31, !PT ;  /* 0x0000002046467276 */ /* 0x000fc8000780001f */
[----:B------:R-:W-:-:S05]  /*11280*/  FMNMX3 R196, R70, R30, R0, !PT ;  /* 0x0000001e46c47276 */ /* 0x000fca0007800000 */
[--C-:B------:R-:W-:Y:S01]  /*11290*/  FADD R6, R6, -R196.reuse ;  /* 0x800000c406067221 */ /* 0x100fe20000000000 */
[--C-:B------:R-:W-:Y:S01]  /*112a0*/  FADD R4, R4, -R196.reuse ;  /* 0x800000c404047221 */ /* 0x100fe20000000000 */
[--C-:B------:R-:W-:Y:S02]  /*112b0*/  FADD R35, R5, -R196.reuse ;  /* 0x800000c405237221 */ /* 0x100fe40000000000 */
[----:B------:R-:W-:Y:S01]  /*112c0*/  FMUL R6, R6, 1.4426950216293334961 ;  /* 0x3fb8aa3b06067820 */ /* 0x000fe20000400000 */
[----:B------:R-:W-:Y:S01]  /*112d0*/  FMUL R4, R4, 1.4426950216293334961 ;  /* 0x3fb8aa3b04047820 */ /* 0x000fe20000400000 */
[----:B------:R-:W-:Y:S02]  /*112e0*/  FMUL R35, R35, 1.4426950216293334961 ;  /* 0x3fb8aa3b23237820 */ /* 0x000fe40000400000 */
[----:B------:R1:W-:Y:S02]  /*112f0*/  MUFU.EX2 R5, R6 ;  /* 0x0000000600057308 */ /* 0x0003e40000000800 */
[----:B-1----:R-:W-:-:S06]  /*11300*/  FADD R6, R9, -R196 ;  /* 0x800000c409067221 */ /* 0x002fcc0000000000 */
[----:B------:R-:W1:Y:S01]  /*11310*/  MUFU.EX2 R4, R4 ;  /* 0x0000000400047308 */ /* 0x000e620000000800 */
[----:B------:R-:W-:-:S07]  /*11320*/  FMUL R6, R6, 1.4426950216293334961 ;  /* 0x3fb8aa3b06067820 */ /* 0x000fce0000400000 */
[----:B------:R0:W1:Y:S01]  /*11330*/  MUFU.EX2 R9, R35 ;  /* 0x0000002300097308 */ /* 0x0000620000000800 */
[--C-:B------:R-:W-:Y:S01]  /*11340*/  FADD R7, R7, -R196.reuse ;  /* 0x800000c407077221 */ /* 0x100fe20000000000 */
[----:B0-----:R-:W-:-:S06]  /*11350*/  FADD R35, R8, -R196 ;  /* 0x800000c408237221 */ /* 0x001fcc0000000000 */
[----:B------:R0:W1:Y:S01]  /*11360*/  MUFU.EX2 R8, R6 ;  /* 0x0000000600087308 */ /* 0x0000620000000800 */
[----:B------:R-:W-:Y:S01]  /*11370*/  FMUL R7, R7, 1.4426950216293334961 ;  /* 0x3fb8aa3b07077820 */ /* 0x000fe20000400000 */
[----:B------:R-:W-:Y:S01]  /*11380*/  FADD R10, R10, -R196 ;  /* 0x800000c40a0a7221 */ /* 0x000fe20000000000 */
[----:B0-----:R-:W-:-:S03]  /*11390*/  FMUL R6, R35, 1.4426950216293334961 ;  /* 0x3fb8aa3b23067820 */ /* 0x001fc60000400000 */
[----:B------:R-:W-:Y:S01]  /*113a0*/  FMUL R10, R10, 1.4426950216293334961 ;  /* 0x3fb8aa3b0a0a7820 */ /* 0x000fe20000400000 */
[--C-:B------:R-:W-:Y:S02]  /*113b0*/  FADD R11, R11, -R196.reuse ;  /* 0x800000c40b0b7221 */ /* 0x100fe40000000000 */
[----:B------:R-:W0:Y:S01]  /*113c0*/  MUFU.EX2 R6, R6 ;  /* 0x0000000600067308 */ /* 0x000e220000000800 */
[----:B-1----:R-:W-:Y:S01]  /*113d0*/  FADD R70, R4, R5 ;  /* 0x0000000504467221 */ /* 0x002fe20000000000 */
[----:B------:R-:W-:Y:S01]  /*113e0*/  FMUL R11, R11, 1.4426950216293334961 ;  /* 0x3fb8aa3b0b0b7820 */ /* 0x000fe20000400000 */
[----:B------:R-:W-:-:S05]  /*113f0*/  FADD R12, R12, -R196 ;  /* 0x800000c40c0c7221 */ /* 0x000fca0000000000 */
[----:B------:R-:W1:Y:S01]  /*11400*/  MUFU.EX2 R7, R7 ;  /* 0x0000000700077308 */ /* 0x000e620000000800 */
[----:B------:R-:W-:Y:S01]  /*11410*/  FADD R70, R9, R70 ;  /* 0x0000004609467221 */ /* 0x000fe20000000000 */
[----:B------:R-:W-:Y:S01]  /*11420*/  FMUL R12, R12, 1.4426950216293334961 ;  /* 0x3fb8aa3b0c0c7820 */ /* 0x000fe20000400000 */
[--C-:B------:R-:W-:Y:S01]  /*11430*/  FADD R13, R13, -R196.reuse ;  /* 0x800000c40d0d7221 */ /* 0x100fe20000000000 */
[----:B------:R-:W-:-:S04]  /*11440*/  FADD R71, R84, -R196 ;  /* 0x800000c454477221 */ /* 0x000fc80000000000 */
[----:B------:R-:W1:Y:S01]  /*11450*/  MUFU.EX2 R10, R10 ;  /* 0x0000000a000a7308 */ /* 0x000e620000000800 */
[----:B------:R-:W-:Y:S01]  /*11460*/  FADD R70, R8, R70 ;  /* 0x0000004608467221 */ /* 0x000fe20000000000 */
[----:B------:R-:W-:Y:S01]  /*11470*/  FMUL R13, R13, 1.4426950216293334961 ;  /* 0x3fb8aa3b0d0d7820 */ /* 0x000fe20000400000 */
[----:B------:R-:W-:Y:S01]  /*11480*/  FADD R14, R14, -R196 ;  /* 0x800000c40e0e7221 */ /* 0x000fe20000000000 */
[----:B------:R-:W-:-:S04]  /*11490*/  FMUL R71, R71, 1.4426950216293334961 ;  /* 0x3fb8aa3b47477820 */ /* 0x000fc80000400000 */
[----:B------:R-:W1:Y:S01]  /*114a0*/  MUFU.EX2 R11, R11 ;  /* 0x0000000b000b7308 */ /* 0x000e620000000800 */
[----:B0-----:R-:W-:Y:S01]  /*114b0*/  FADD R70, R6, R70 ;  /* 0x0000004606467221 */ /* 0x001fe20000000000 */
[----:B------:R-:W-:Y:S01]  /*114c0*/  FMUL R14, R14, 1.4426950216293334961 ;  /* 0x3fb8aa3b0e0e7820 */ /* 0x000fe20000400000 */
[--C-:B------:R-:W-:Y:S01]  /*114d0*/  FADD R15, R15, -R196.reuse ;  /* 0x800000c40f0f7221 */ /* 0x100fe20000000000 */
[----:B------:R-:W-:-:S04]  /*114e0*/  FADD R72, R69, -R196 ;  /* 0x800000c445487221 */ /* 0x000fc80000000000 */
[----:B------:R-:W0:Y:S01]  /*114f0*/  MUFU.EX2 R12, R12 ;  /* 0x0000000c000c7308 */ /* 0x000e220000000800 */
[----:B------:R-:W-:Y:S01]  /*11500*/  FADD R17, R17, -R196 ;  /* 0x800000c411117221 */ /* 0x000fe20000000000 */
[----:B------:R-:W-:-:S06]  /*11510*/  FMUL R15, R15, 1.4426950216293334961 ;  /* 0x3fb8aa3b0f0f7820 */ /* 0x000fcc0000400000 */
[----:B------:R-:W0:Y:S01]  /*11520*/  MUFU.EX2 R13, R13 ;  /* 0x0000000d000d7308 */ /* 0x000e220000000800 */
[----:B------:R-:W-:Y:S01]  /*11530*/  FMUL R17, R17, 1.4426950216293334961 ;  /* 0x3fb8aa3b11117820 */ /* 0x000fe20000400000 */
[----:B------:R-:W-:-:S06]  /*11540*/  FADD R35, R16, -R196 ;  /* 0x800000c410237221 */ /* 0x000fcc0000000000 */
[----:B------:R1:W-:Y:S01]  /*11550*/  MUFU.EX2 R69, R71 ;  /* 0x0000004700457308 */ /* 0x0003e20000000800 */
[----:B------:R-:W-:Y:S01]  /*11560*/  FADD R34, R34, -R196 ;  /* 0x800000c422227221 */ /* 0x000fe20000000000 */
[----:B-1----:R-:W-:-:S06]  /*11570*/  FADD R71, R7, R70 ;  /* 0x0000004607477221 */ /* 0x002fcc0000000000 */
[----:B------:R-:W1:Y:S01]  /*11580*/  MUFU.EX2 R14, R14 ;  /* 0x0000000e000e7308 */ /* 0x000e620000000800 */
[----:B------:R-:W-:Y:S01]  /*11590*/  FADD R71, R10, R71 ;  /* 0x000000470a477221 */ /* 0x000fe20000000000 */
[----:B------:R-:W-:Y:S01]  /*115a0*/  FMUL R70, R72, 1.4426950216293334961 ;  /* 0x3fb8aa3b48467820 */ /* 0x000fe20000400000 */
[----:B------:R-:W-:Y:S02]  /*115b0*/  FADD R65, R65, -R196 ;  /* 0x800000c441417221 */ /* 0x000fe40000000000 */
[----:B------:R-:W-:-:S03]  /*115c0*/  FADD R72, R11, R71 ;  /* 0x000000470b487221 */ /* 0x000fc60000000000 */
[----:B------:R-:W1:Y:S01]  /*115d0*/  MUFU.EX2 R15, R15 ;  /* 0x0000000f000f7308 */ /* 0x000e620000000800 */
[----:B------:R-:W-:Y:S01]  /*115e0*/  FMUL R71, R34, 1.4426950216293334961 ;  /* 0x3fb8aa3b22477820 */ /* 0x000fe20000400000 */
[----:B0-----:R-:W-:-:S06]  /*115f0*/  FADD R34, R12, R72 ;  /* 0x000000480c227221 */ /* 0x001fcc0000000000 */
[----:B------:R0:W1:Y:S01]  /*11600*/  MUFU.EX2 R16, R17 ;  /* 0x0000001100107308 */ /* 0x0000620000000800 */
[----:B------:R-:W-:Y:S01]  /*11610*/  FMUL R65, R65, 1.4426950216293334961 ;  /* 0x3fb8aa3b41417820 */ /* 0x000fe20000400000 */
[--C-:B------:R-:W-:Y:S01]  /*11620*/  FADD R33, R33, -R196.reuse ;  /* 0x800000c421217221 */ /* 0x100fe20000000000 */
[----:B0-----:R-:W-:Y:S01]  /*11630*/  FMUL R17, R35, 1.4426950216293334961 ;  /* 0x3fb8aa3b23117820 */ /* 0x001fe20000400000 */
[----:B------:R-:W-:Y:S01]  /*11640*/  FADD R35, R18, -R196 ;  /* 0x800000c412237221 */ /* 0x000fe20000000000 */
[----:B------:R-:W-:-:S03]  /*11650*/  FADD R34, R13, R34 ;  /* 0x000000220d227221 */ /* 0x000fc60000000000 */
[----:B------:R0:W-:Y:S01]  /*11660*/  MUFU.EX2 R18, R65 ;  /* 0x0000004100127308 */ /* 0x0001e20000000800 */
[----:B------:R-:W-:Y:S01]  /*11670*/  FMUL R72, R33, 1.4426950216293334961 ;  /* 0x3fb8aa3b21487820 */ /* 0x000fe20000400000 */
[----:B------:R-:W-:Y:S01]  /*11680*/  FMUL R35, R35, 1.4426950216293334961 ;  /* 0x3fb8aa3b23237820 */ /* 0x000fe20000400000 */
[----:B-1----:R-:W-:-:S05]  /*11690*/  FADD R33, R14, R34 ;  /* 0x000000220e217221 */ /* 0x002fca0000000000 */
[----:B------:R-:W1:Y:S01]  /*116a0*/  MUFU.EX2 R17, R17 ;  /* 0x0000001100117308 */ /* 0x000e620000000800 */
[--C-:B0-----:R-:W-:Y:S01]  /*116b0*/  FADD R65, R19, -R196.reuse ;  /* 0x800000c413417221 */ /* 0x101fe20000000000 */
[--C-:B------:R-:W-:Y:S01]  /*116c0*/  FADD R76, R76, -R196.reuse ;  /* 0x800000c44c4c7221 */ /* 0x100fe20000000000 */
[----:B------:R-:W-:Y:S01]  /*116d0*/  FADD R32, R32, -R196 ;  /* 0x800000c420207221 */ /* 0x000fe20000000000 */
[----:B------:R-:W-:Y:S01]  /*116e0*/  FADD R33, R15, R33 ;  /* 0x000000210f217221 */ /* 0x000fe20000000000 */
[----:B------:R-:W-:-:S03]  /*116f0*/  FMUL R65, R65, 1.4426950216293334961 ;  /* 0x3fb8aa3b41417820 */ /* 0x000fc60000400000 */
[----:B------:R0:W1:Y:S01]  /*11700*/  MUFU.EX2 R19, R35 ;  /* 0x0000002300137308 */ /* 0x0000620000000800 */
[----:B------:R-:W-:Y:S01]  /*11710*/  FMUL R76, R76, 1.4426950216293334961 ;  /* 0x3fb8aa3b4c4c7820 */ /* 0x000fe20000400000 */
[----:B------:R-:W-:Y:S01]  /*11720*/  FMUL R211, R32, 1.4426950216293334961 ;  /* 0x3fb8aa3b20d37820 */ /* 0x000fe20000400000 */
[----:B------:R-:W-:Y:S01]  /*11730*/  FADD R32, R16, R33 ;  /* 0x0000002110207221 */ /* 0x000fe20000000000 */
[----:B0-----:R-:W-:-:S04]  /*11740*/  FADD R35, R78, -R196 ;  /* 0x800000c44e237221 */ /* 0x001fc80000000000 */
[----:B------:R0:W2:Y:S01]  /*11750*/  MUFU.EX2 R106, R65 ;  /* 0x00000041006a7308 */ /* 0x0000a20000000800 */
[----:B------:R-:W-:Y:S01]  /*11760*/  FMUL R35, R35, 1.4426950216293334961 ;  /* 0x3fb8aa3b23237820 */ /* 0x000fe20000400000 */
[----:B------:R-:W-:Y:S01]  /*11770*/  FADD R31, R31, -R196 ;  /* 0x800000c41f1f7221 */ /* 0x000fe20000000000 */
[----:B------:R-:W-:Y:S01]  /*11780*/  LOP3.LUT R3, R199, 0x20, RZ, 0x3c, !PT ;  /* 0x00000020c7037812 */ /* 0x000fe200078e3cff */
[----:B-1----:R-:W-:-:S04]  /*11790*/  FADD R32, R17, R32 ;  /* 0x0000002011207221 */ /* 0x002fc80000000000 */
[----:B------:R-:W1:Y:S01]  /*117a0*/  MUFU.EX2 R78, R76 ;  /* 0x0000004c004e7308 */ /* 0x000e620000000800 */
[--C-:B0-----:R-:W-:Y:S01]  /*117b0*/  FADD R65, R77, -R196.reuse ;  /* 0x800000c44d417221 */ /* 0x101fe20000000000 */
[----:B------:R-:W-:Y:S01]  /*117c0*/  FMUL R215, R31, 1.4426950216293334961 ;  /* 0x3fb8aa3b1fd77820 */ /* 0x000fe20000400000 */
[----:B------:R-:W-:Y:S01]  /*117d0*/  STS.U16 [R199+UR4+0x18000], R20 ;  /* 0x01800014c7007988 */ /* 0x000fe20008000404 */
[----:B------:R-:W-:Y:S01]  /*117e0*/  FADD R80, R80, -R196 ;  /* 0x800000c450507221 */ /* 0x000fe20000000000 */
[----:B------:R-:W-:-:S03]  /*117f0*/  FMUL R65, R65, 1.4426950216293334961 ;  /* 0x3fb8aa3b41417820 */ /* 0x000fc60000400000 */
[----:B------:R0:W1:Y:S01]  /*11800*/  MUFU.EX2 R77, R35 ;  /* 0x00000023004d7308 */ /* 0x0000620000000800 */
[----:B------:R-:W-:Y:S01]  /*11810*/  STS.U16 [R199+UR4+0x18200], R21 ;  /* 0x01820015c7007988 */ /* 0x000fe20008000404 */
[--C-:B------:R-:W-:Y:S01]  /*11820*/  FADD R79, R79, -R196.reuse ;  /* 0x800000c44f4f7221 */ /* 0x100fe20000000000 */
[--C-:B------:R-:W-:Y:S01]  /*11830*/  FADD R85, R85, -R196.reuse ;  /* 0x800000c455557221 */ /* 0x100fe20000000000 */
[----:B------:R-:W-:Y:S01]  /*11840*/  FADD R73, R86, -R196 ;  /* 0x800000c456497221 */ /* 0x000fe20000000000 */
[----:B------:R-:W-:Y:S01]  /*11850*/  STS.U16 [R199+UR4+0x18400], R23 ;  /* 0x01840017c7007988 */ /* 0x000fe20008000404 */
[----:B------:R-:W-:Y:S01]  /*11860*/  FADD R31, R18, R32 ;  /* 0x00000020121f7221 */ /* 0x000fe20000000000 */
[--C-:B0-----:R-:W-:Y:S02]  /*11870*/  FADD R35, R81, -R196.reuse ;  /* 0x800000c451237221 */ /* 0x101fe40000000000 */
[----:B------:R-:W-:Y:S01]  /*11880*/  STS.U16 [R199+UR4+0x18600], R24 ;  /* 0x01860018c7007988 */ /* 0x000fe20008000404 */
[----:B------:R-:W-:-:S03]  /*11890*/  FADD R201, R30, -R196 ;  /* 0x800000c41ec97221 */ /* 0x000fc60000000000 */
[----:B------:R-:W-:Y:S01]  /*118a0*/  STS.U16 [R199+UR4+0x18800], R25 ;  /* 0x01880019c7007988 */ /* 0x000fe20008000404 */
[----:B------:R-:W-:-:S03]  /*118b0*/  FMUL R35, R35, 1.4426950216293334961 ;  /* 0x3fb8aa3b23237820 */ /* 0x000fc60000400000 */
        /* <DEDUP_REMOVED lines=27> */
[----:B------:R0:W1:Y:S03]  /*11a70*/  MUFU.EX2 R81, R65 ;  /* 0x0000004100517308 */ /* 0x0000660000000800 */
[----:B------:R-:W-:Y:S01]  /*11a80*/  STS.U16 [R3+UR4+0x18100], R27 ;  /* 0x0181001b03007988 */ /* 0x000fe20008000404 */
[----:B------:R-:W-:-:S03]  /*11a90*/  FMUL R76, R79, 1.4426950216293334961 ;  /* 0x3fb8aa3b4f4c7820 */ /* 0x000fc60000400000 */
[----:B------:R-:W-:Y:S01]  /*11aa0*/  STS.U16 [R3+UR4+0x18300], R59 ;  /* 0x0183003b03007988 */ /* 0x000fe20008000404 */
[----:B------:R-:W-:Y:S01]  /*11ab0*/  FMUL R68, R85, 1.4426950216293334961 ;  /* 0x3fb8aa3b55447820 */ /* 0x000fe20000400000 */
[----:B0-----:R-:W-:Y:S02]  /*11ac0*/  FMUL R65, R80, 1.4426950216293334961 ;  /* 0x3fb8aa3b50417820 */ /* 0x001fe40000400000 */
[----:B------:R-:W-:Y:S01]  /*11ad0*/  STS.U16 [R3+UR4+0x18500], R60 ;  /* 0x0185003c03007988 */ /* 0x000fe20008000404 */
[----:B------:R-:W-:Y:S01]  /*11ae0*/  FMUL R73, R73, 1.4426950216293334961 ;  /* 0x3fb8aa3b49497820 */ /* 0x000fe20000400000 */
[----:B------:R-:W-:Y:S01]  /*11af0*/  FADD R30, R19, R31 ;  /* 0x0000001f131e7221 */ /* 0x000fe20000000000 */
[----:B------:R-:W-:Y:S01]  /*11b00*/  FMUL R201, R201, 1.4426950216293334961 ;  /* 0x3fb8aa3bc9c97820 */ /* 0x000fe20000400000 */
[----:B------:R-:W-:Y:S01]  /*11b10*/  STS.U16 [R3+UR4+0x18700], R61 ;  /* 0x0187003d03007988 */ /* 0x000fe20008000404 */
[----:B------:R-:W0:Y:S03]  /*11b20*/  MUFU.EX2 R35, R35 ;  /* 0x0000002300237308 */ /* 0x000e260000000800 */
[----:B------:R-:W-:Y:S01]  /*11b30*/  STS.U16 [R3+UR4+0x18900], R62 ;  /* 0x0189003e03007988 */ /* 0x000fe20008000404 */
[----:B--2---:R-:W-:-:S03]  /*11b40*/  FADD R30, R106, R30 ;  /* 0x0000001e6a1e7221 */ /* 0x004fc60000000000 */
[----:B------:R-:W-:Y:S04]  /*11b50*/  STS.U16 [R3+UR4+0x18b00], R63 ;  /* 0x018b003f03007988 */ /* 0x000fe80008000404 */
[----:B------:R-:W-:Y:S01]  /*11b60*/  STS.U16 [R3+UR4+0x18d00], R64 ;  /* 0x018d004003007988 */ /* 0x000fe20008000404 */
[----:B------:R-:W2:Y:S03]  /*11b70*/  MUFU.EX2 R65, R65 ;  /* 0x0000004100417308 */ /* 0x000ea60000000800 */
[----:B------:R-:W-:Y:S04]  /*11b80*/  STS.U16 [R3+UR4+0x18f00], R82 ;  /* 0x018f005203007988 */ /* 0x000fe80008000404 */
[----:B------:R-:W-:Y:S01]  /*11b90*/  STS.U16 [R3+UR4+0x19100], R83 ;  /* 0x0191005303007988 */ /* 0x000fe20008000404 */
[----:B------:R-:W-:Y:S03]  /*11ba0*/  MUFU.EX2 R76, R76 ;  /* 0x0000004c004c7308 */ /* 0x000fe60000000800 */
[----:B------:R-:W-:Y:S01]  /*11bb0*/  STS.U16 [R3+UR4+0x19300], R87 ;  /* 0x0193005703007988 */ /* 0x000fe20008000404 */
[----:B-1----:R-:W-:-:S03]  /*11bc0*/  FADD R30, R78, R30 ;  /* 0x0000001e4e1e7221 */ /* 0x002fc60000000000 */
[----:B----4-:R-:W-:Y:S01]  /*11bd0*/  STS.U16 [R3+UR4+0x19500], R88 ;  /* 0x0195005803007988 */ /* 0x010fe20008000404 */
[----:B------:R-:W1:Y:S03]  /*11be0*/  MUFU.EX2 R68, R68 ;  /* 0x0000004400447308 */ /* 0x000e660000000800 */
[----:B------:R-:W-:Y:S05]  /*11bf0*/  STS.U16 [R3+UR4+0x19700], R89 ;  /* 0x0197005903007988 */ /* 0x000fea0008000404 */
[----:B------:R-:W4:Y:S01]  /*11c00*/  MUFU.EX2 R73, R73 ;  /* 0x0000004900497308 */ /* 0x000f220000000800 */
[----:B------:R-:W-:Y:S01]  /*11c10*/  STS.U16 [R3+UR4+0x19900], R90 ;  /* 0x0199005a03007988 */ /* 0x000fe20008000404 */
[----:B------:R-:W-:-:S03]  /*11c20*/  FADD R30, R77, R30 ;  /* 0x0000001e4d1e7221 */ /* 0x000fc60000000000 */
[----:B------:R-:W-:Y:S03]  /*11c30*/  STS.U16 [R3+UR4+0x19b00], R91 ;  /* 0x019b005b03007988 */ /* 0x000fe60008000404 */
[----:B------:R-:W-:Y:S01]  /*11c40*/  MUFU.EX2 R70, R70 ;  /* 0x0000004600467308 */ /* 0x000fe20000000800 */
[----:B------:R-:W-:Y:S07]  /*11c50*/  STS.U16 [R3+UR4+0x19d00], R92 ;  /* 0x019d005c03007988 */ /* 0x000fee0008000404 */
[----:B------:R-:W0:Y:S01]  /*11c60*/  MUFU.EX2 R71, R71 ;  /* 0x0000004700477308 */ /* 0x000e220000000800 */
[----:B------:R-:W-:Y:S07]  /*11c70*/  STS.U16 [R3+UR4+0x19f00], R74 ;  /* 0x019f004a03007988 */ /* 0x000fee0008000404 */
[----:B------:R-:W-:Y:S01]  /*11c80*/  MUFU.EX2 R72, R72 ;  /* 0x0000004800487308 */ /* 0x000fe20000000800 */
[----:B------:R-:W-:Y:S07]  /*11c90*/  STS.U16 [R3+UR4+0x1a100], R75 ;  /* 0x01a1004b03007988 */ /* 0x000fee0008000404 */
[----:B------:R-:W0:Y:S01]  /*11ca0*/  MUFU.EX2 R211, R211 ;  /* 0x000000d300d37308 */ /* 0x000e220000000800 */
[----:B------:R-:W-:Y:S07]  /*11cb0*/  STS.U16 [R3+UR4+0x1a300], R93 ;  /* 0x01a3005d03007988 */ /* 0x000fee0008000404 */
[----:B------:R-:W-:Y:S08]  /*11cc0*/  MUFU.EX2 R215, R215 ;  /* 0x000000d700d77308 */ /* 0x000ff00000000800 */
[----:B------:R-:W1:Y:S01]  /*11cd0*/  MUFU.EX2 R201, R201 ;  /* 0x000000c900c97308 */ /* 0x000e620000000800 */
[----:B------:R-:W-:Y:S01]  /*11ce0*/  STS.U16 [R3+UR4+0x1a500], R94 ;  /* 0x01a5005e03007988 */ /* 0x000fe20008000404 */
[----:B------:R-:W-:-:S03]  /*11cf0*/  FADD R30, R81, R30 ;  /* 0x0000001e511e7221 */ /* 0x000fc60000000000 */
[----:B------:R-:W-:Y:S04]  /*11d00*/  STS.U16 [R3+UR4+0x1a700], R95 ;  /* 0x01a7005f03007988 */ /* 0x000fe80008000404 */
[----:B------:R-:W-:Y:S01]  /*11d10*/  STS.U16 [R3+UR4+0x1a900], R96 ;  /* 0x01a9006003007988 */ /* 0x000fe20008000404 */
[----:B------:R-:W-:-:S03]  /*11d20*/  F2FP.F16.F32.PACK_AB R4, R5, R4 ;  /* 0x000000040504723e */ /* 0x000fc600000000ff */
[----:B------:R-:W-:Y:S01]  /*11d30*/  STS.U16 [R3+UR4+0x1ab00], R97 ;  /* 0x01ab006103007988 */ /* 0x000fe20008000404 */
[----:B------:R-:W-:Y:S01]  /*11d40*/  F2FP.F16.F32.PACK_AB R6, R7, R6 ;  /* 0x000000060706723e */ /* 0x000fe200000000ff */
[----:B0-----:R-:W-:Y:S02]  /*11d50*/  FADD R30, R35, R30 ;  /* 0x0000001e231e7221 */ /* 0x001fe40000000000 */
[----:B---3--:R-:W-:Y:S01]  /*11d60*/  STS.U16 [R3+UR4+0x1ad00], R98 ;  /* 0x01ad006203007988 */ /* 0x008fe20008000404 */
[----:B------:R-:W-:-:S03]  /*11d70*/  F2FP.F16.F32.PACK_AB R5, R8, R9 ;  /* 0x000000090805723e */ /* 0x000fc600000000ff */
[----:B------:R-:W-:Y:S01]  /*11d80*/  STS.U16 [R3+UR4+0x1af00], R99 ;  /* 0x01af006303007988 */ /* 0x000fe20008000404 */
[----:B------:R-:W-:-:S03]  /*11d90*/  F2FP.F16.F32.PACK_AB R7, R11, R10 ;  /* 0x0000000a0b07723e */ /* 0x000fc600000000ff */
[----:B------:R-:W-:Y:S01]  /*11da0*/  STS.U16 [R3+UR4+0x1b100], R100 ;  /* 0x01b1006403007988 */ /* 0x000fe20008000404 */
[----:B------:R-:W-:Y:S02]  /*11db0*/  F2FP.F16.F32.PACK_AB R8, R13, R12 ;  /* 0x0000000c0d08723e */ /* 0x000fe400000000ff */
[----:B------:R-:W-:Y:S01]  /*11dc0*/  F2FP.F16.F32.PACK_AB R9, R15, R14 ;  /* 0x0000000e0f09723e */ /* 0x000fe200000000ff */
[----:B------:R-:W-:Y:S01]  /*11dd0*/  STS.U16 [R3+UR4+0x1b300], R101 ;  /* 0x01b3006503007988 */ /* 0x000fe20008000404 */
[----:B------:R-:W-:Y:S02]  /*11de0*/  F2FP.F16.F32.PACK_AB R10, R17, R16 ;  /* 0x00000010110a723e */ /* 0x000fe400000000ff */
[----:B------:R-:W-:Y:S01]  /*11df0*/  F2FP.F16.F32.PACK_AB R11, R19, R18 ;  /* 0x00000012130b723e */ /* 0x000fe200000000ff */
[----:B------:R-:W-:Y:S01]  /*11e00*/  STS.U16 [R3+UR4+0x1b500], R102 ;  /* 0x01b5006603007988 */ /* 0x000fe20008000404 */
[----:B------:R-:W-:Y:S01]  /*11e10*/  F2FP.F16.F32.PACK_AB R12, R78, R106 ;  /* 0x0000006a4e0c723e */ /* 0x000fe200000000ff */
[----:B--2---:R-:W-:Y:S01]  /*11e20*/  FADD R30, R65, R30 ;  /* 0x0000001e411e7221 */ /* 0x004fe20000000000 */
[----:B------:R-:W-:Y:S01]  /*11e30*/  F2FP.F16.F32.PACK_AB R13, R81, R77 ;  /* 0x0000004d510d723e */ /* 0x000fe200000000ff */
[----:B------:R-:W-:Y:S01]  /*11e40*/  STS.U16 [R3+UR4+0x1b700], R103 ;  /* 0x01b7006703007988 */ /* 0x000fe20008000404 */
[----:B------:R-:W-:-:S02]  /*11e50*/  F2FP.F16.F32.PACK_AB R14, R65, R35 ;  /* 0x00000023410e723e */ /* 0x000fc400000000ff */
[----:B-1----:R-:W-:Y:S01]  /*11e60*/  F2FP.F16.F32.PACK_AB R15, R68, R76 ;  /* 0x0000004c440f723e */ /* 0x002fe200000000ff */
[----:B------:R-:W-:Y:S01]  /*11e70*/  STS.U16 [R3+UR4+0x1b900], R66 ;  /* 0x01b9004203007988 */ /* 0x000fe20008000404 */
[----:B----4-:R-:W-:Y:S02]  /*11e80*/  F2FP.F16.F32.PACK_AB R16, R69, R73 ;  /* 0x000000494510723e */ /* 0x010fe400000000ff */
[----:B------:R-:W-:Y:S02]  /*11e90*/  F2FP.F16.F32.PACK_AB R17, R71, R70 ;  /* 0x000000464711723e */ /* 0x000fe400000000ff */
[----:B------:R-:W-:Y:S02]  /*11ea0*/  F2FP.F16.F32.PACK_AB R18, R211, R72 ;  /* 0x00000048d312723e */ /* 0x000fe400000000ff */
[----:B------:R-:W-:Y:S01]  /*11eb0*/  F2FP.F16.F32.PACK_AB R19, R201, R215 ;  /* 0x000000d7c913723e */ /* 0x000fe200000000ff */
[----:B------:R0:W-:Y:S01]  /*11ec0*/  STS.U16 [R3+UR4+0x1bb00], R67 ;  /* 0x01bb004303007988 */ /* 0x0001e20008000404 */
[----:B------:R-:W-:-:S03]  /*11ed0*/  FADD R76, R76, R30 ;  /* 0x0000001e4c4c7221 */ /* 0x000fc60000000000 */
[----:B------:R-:W-:Y:S01]  /*11ee0*/  STS.U16 [R3+UR4+0x1bd00], R104 ;  /* 0x01bd006803007988 */ /* 0x000fe20008000404 */
[----:B------:R-:W-:Y:S03]  /*11ef0*/  STTM.x16 tmem[UR6+0x120], R4 ;  /* 0x00012004000079ed */ /* 0x000fe60008240006 */
[----:B------:R1:W-:Y:S01]  /*11f00*/  STS.U16 [R3+UR4+0x1bf00], R105 ;  /* 0x01bf006903007988 */ /* 0x0003e20008000404 */
[----:B------:R-:W2:Y:S02]  /*11f10*/  FENCE.VIEW.ASYNC.T ;  /* 0x00000000000073c6 */ /* 0x000ea40000000200 */
[----:B--2---:R-:W-:Y:S06]  /*11f20*/  BAR.SYNC.DEFER_BLOCKING 0x0 ;  /* 0x0000000000007b1d */ /* 0x004fec0000010000 */
[----:B0-----:R-:W-:Y:S01]  /*11f30*/  LDTM.x64 R4, tmem[UR6] ;  /* 0x00000006000479ee */ /* 0x001fe20008340000 */
[----:B------:R-:W0:Y:S01]  /*11f40*/  LDTM.x64 R132, tmem[UR6+0x40] ;  /* 0x00004006008479ee */ /* 0x000e220008340000 */
        /* <DEDUP_REMOVED lines=20> */
[----:B0-----:R-:W-:Y:S04]  /*12090*/  STL.64 [R1+0x658], R194 ;  /* 0x000658c201007387 */ /* 0x001fe80000100a00 */
[----:B------:R-:W-:Y:S01]  /*120a0*/  STL.64 [R1+0x650], R192 ;  /* 0x000650c001007387 */ /* 0x000fe20000100a00 */
[----:B------:R-:W-:-:S03]  /*120b0*/  FADD R76, R68, R76 ;  /* 0x0000004c444c7221 */ /* 0x000fc60000000000 */
[----:B------:R-:W-:Y:S04]  /*120c0*/  STL.64 [R1+0x648], R190 ;  /* 0x000648be01007387 */ /* 0x000fe80000100a00 */
[----:B------:R-:W-:Y:S04]  /*120d0*/  STL.64 [R1+0x640], R188 ;  /* 0x000640bc01007387 */ /* 0x000fe80000100a00 */
[----:B------:R-:W-:Y:S04]  /*120e0*/  STL.64 [R1+0x638], R186 ;  /* 0x000638ba01007387 */ /* 0x000fe80000100a00 */
        /* <DEDUP_REMOVED lines=32> */
[----:B------:R0:W-:Y:S01]  /*122f0*/  STL.64 [R1+0x560], R132 ;  /* 0x0005608401007387 */ /* 0x0001e20000100a00 */
[----:B-1----:R-:W-:Y:S01]  /*12300*/  LDTM.x64 R68, tmem[UR6+0x80] ;  /* 0x00008006004479ee */ /* 0x002fe20008340000 */
[----:B0-----:R-:W0:Y:S01]  /*12310*/  LDTM.x64 R132, tmem[UR6+0xc0] ;  /* 0x0000c006008479ee */ /* 0x001e220008340000 */
[----:B------:R-:W-:Y:S01]  /*12320*/  FADD R0, -R196, R0 ;  /* 0x00000000c4007221 */ /* 0x000fe20000000100 */
[----:B------:R-:W-:-:S03]  /*12330*/  NOP ;  /* 0x0000000000007918 */ /* 0x000fc60000000000 */
[----:B------:R-:W-:-:S06]  /*12340*/  FMUL R0, R0, 1.4426950216293334961 ;  /* 0x3fb8aa3b00007820 */ /* 0x000fcc0000400000 */
[----:B------:R-:W1:Y:S01]  /*12350*/  MUFU.EX2 R0, R0 ;  /* 0x0000000000007308 */ /* 0x000e620000000800 */
[----:B0-----:R-:W-:Y:S01]  /*12360*/  STL.64 [R1], R132 ;  /* 0x0000008401007387 */ /* 0x001fe20000100a00 */
[----:B------:R-:W-:-:S03]  /*12370*/  MOV R3, R194 ;  /* 0x000000c200037202 */ /* 0x000fc60000000f00 */
[----:B------:R-:W-:Y:S01]  /*12380*/  STL.64 [R1+0x8], R134 ;  /* 0x0000088601007387 */ /* 0x000fe20000100a00 */
[----:B------:R-:W-:-:S03]  /*12390*/  MOV R210, R195 ;  /* 0x000000c300d27202 */ /* 0x000fc60000000f00 */
[----:B------:R-:W-:Y:S01]  /*123a0*/  STL.64 [R1+0x10], R136 ;  /* 0x0000108801007387 */ /* 0x000fe20000100a00 */
[----:B------:R-:W-:Y:S02]  /*123b0*/  MOV R200, R192 ;  /* 0x000000c000c87202 */ /* 0x000fe40000000f00 */
[----:B------:R-:W-:Y:S01]  /*123c0*/  MOV R197, R193 ;  /* 0x000000c100c57202 */ /* 0x000fe20000000f00 */
[----:B------:R0:W-:Y:S01]  /*123d0*/  STL [R1+0x18], R138 ;  /* 0x0000188a01007387 */ /* 0x0001e20000100800 */
[----:B------:R-:W-:Y:S02]  /*123e0*/  MOV R203, R190 ;  /* 0x000000be00cb7202 */ /* 0x000fe40000000f00 */
[----:B------:R-:W-:Y:S01]  /*123f0*/  MOV R202, R191 ;  /* 0x000000bf00ca7202 */ /* 0x000fe20000000f00 */
[----:B------:R-:W2:Y:S01]  /*12400*/  LDL.LU.64 R194, [R1+0x658] ;  /* 0x0006580001c27983 */ /* 0x000ea20000300a00 */
[----:B------:R-:W-:Y:S02]  /*12410*/  MOV R205, R188 ;  /* 0x000000bc00cd7202 */ /* 0x000fe40000000f00 */
[----:B------:R-:W-:Y:S01]  /*12420*/  MOV R204, R189 ;  /* 0x000000bd00cc7202 */ /* 0x000fe20000000f00 */
[----:B------:R-:W3:Y:S01]  /*12430*/  LDL.LU.64 R192, [R1+0x650] ;  /* 0x0006500001c07983 */ /* 0x000ee20000300a00 */
[----:B------:R-:W-:-:S02]  /*12440*/  MOV R209, R186 ;  /* 0x000000ba00d17202 */ /* 0x000fc40000000f00 */
[----:B------:R-:W-:Y:S01]  /*12450*/  MOV R208, R187 ;  /* 0x000000bb00d07202 */ /* 0x000fe20000000f00 */
[----:B------:R-:W4:Y:S01]  /*12460*/  LDL.LU.64 R190, [R1+0x648] ;  /* 0x0006480001be7983 */ /* 0x000f220000300a00 */
[----:B------:R-:W-:Y:S02]  /*12470*/  MOV R213, R184 ;  /* 0x000000b800d57202 */ /* 0x000fe40000000f00 */
[----:B------:R-:W-:Y:S01]  /*12480*/  MOV R212, R185 ;  /* 0x000000b900d47202 */ /* 0x000fe20000000f00 */
[----:B------:R-:W2:Y:S01]  /*12490*/  LDL.LU.64 R188, [R1+0x640] ;  /* 0x0006400001bc7983 */ /* 0x000ea20000300a00 */
[----:B------:R-:W-:Y:S02]  /*124a0*/  MOV R216, R182 ;  /* 0x000000b600d87202 */ /* 0x000fe40000000f00 */
[----:B------:R-:W-:Y:S01]  /*124b0*/  MOV R214, R183 ;  /* 0x000000b700d67202 */ /* 0x000fe20000000f00 */
[----:B------:R-:W2:Y:S01]  /*124c0*/  LDL.LU.64 R186, [R1+0x638] ;  /* 0x0006380001ba7983 */ /* 0x000ea20000300a00 */
[----:B------:R-:W-:-:S02]  /*124d0*/  MOV R218, R180 ;  /* 0x000000b400da7202 */ /* 0x000fc40000000f00 */
[----:B------:R-:W-:Y:S01]  /*124e0*/  MOV R217, R181 ;  /* 0x000000b500d97202 */ /* 0x000fe20000000f00 */
[----:B------:R-:W2:Y:S01]  /*124f0*/  LDL.LU.64 R184, [R1+0x630] ;  /* 0x0006300001b87983 */ /* 0x000ea20000300a00 */
        /* <DEDUP_REMOVED lines=54> */
[----:B------:R-:W-:Y:S01]  /*12860*/  MOV R2, R142 ;  /* 0x0000008e00027202 */ /* 0x000fe20000000f00 */
[C---:B-1----:R-:W-:Y:S01]  /*12870*/  FMUL R61, R0.reuse, R61 ;  /* 0x0000003d003d7220 */ /* 0x042fe20000400000 */
[----:B------:R-:W-:Y:S01]  /*12880*/  MOV R220, R143 ;  /* 0x0000008f00dc7202 */ /* 0x000fe20000000f00 */
[----:B------:R-:W2:Y:S01]  /*12890*/  LDL.LU.64 R146, [R1+0x598] ;  /* 0x0005980001927983 */ /* 0x000ea20000300a00 */
[----:B------:R-:W-:Y:S01]  /*128a0*/  MOV R215, R140 ;  /* 0x0000008c00d77202 */ /* 0x000fe20000000f00 */
[C---:B------:R-:W-:Y:S01]  /*128b0*/  FMUL R4, R0.reuse, R4 ;  /* 0x0000000400047220 */ /* 0x040fe20000400000 */
[----:B------:R-:W-:Y:S01]  /*128c0*/  MOV R201, R141 ;  /* 0x0000008d00c97202 */ /* 0x000fe20000000f00 */
[----:B------:R-:W2:Y:S01]  /*128d0*/  LDL.LU.64 R144, [R1+0x590] ;  /* 0x0005900001907983 */ /* 0x000ea20000300a00 */
[C---:B------:R-:W-:Y:S01]  /*128e0*/  FMUL R5, R0.reuse, R5 ;  /* 0x0000000500057220 */ /* 0x040fe20000400000 */
[C---:B------:R-:W-:Y:S01]  /*128f0*/  FMUL R6, R0.reuse, R6 ;  /* 0x0000000600067220 */ /* 0x040fe20000400000 */
[C---:B------:R-:W-:Y:S01]  /*12900*/  FMUL R7, R0.reuse, R7 ;  /* 0x0000000700077220 */ /* 0x040fe20000400000 */
[----:B------:R-:W2:Y:S01]  /*12910*/  LDL.LU.64 R142, [R1+0x588] ;  /* 0x00058800018e7983 */ /* 0x000ea20000300a00 */
        /* <DEDUP_REMOVED lines=59> */
[----:B------:R-:W-:Y:S01]  /*12cd0*/  MOV R199, R139 ;  /* 0x0000008b00c77202 */ /* 0x000fe20000000f00 */
[----:B------:R-:W2:Y:S04]  /*12ce0*/  LDL.LU.64 R140, [R1+0x580] ;  /* 0x00058000018c7983 */ /* 0x000ea80000300a00 */
[----:B0-----:R-:W2:Y:S04]  /*12cf0*/  LDL.LU.64 R138, [R1+0x578] ;  /* 0x00057800018a7983 */ /* 0x001ea80000300a00 */
[----:B------:R-:W2:Y:S04]  /*12d00*/  LDL.LU.64 R136, [R1+0x570] ;  /* 0x0005700001887983 */ /* 0x000ea80000300a00 */
[----:B------:R-:W2:Y:S04]  /*12d10*/  LDL.LU.64 R134, [R1+0x568] ;  /* 0x0005680001867983 */ /* 0x000ea80000300a00 */
[----:B------:R-:W2:Y:S01]  /*12d20*/  LDL.LU.64 R132, [R1+0x560] ;  /* 0x0005600001847983 */ /* 0x000ea20000300a00 */
[----:B------:R0:W-:Y:S03]  /*12d30*/  STTM.x64 tmem[UR6], R4 ;  /* 0x00000004000079ed */ /* 0x0001e60008340006 */
[----:B0-----:R-:W2:Y:S04]  /*12d40*/  LDL.LU R61, [R1] ;  /* 0x00000000013d7983 */ /* 0x001ea80000300800 */
[----:B------:R-:W3:Y:S04]  /*12d50*/  LDL.LU R62, [R1+0x4] ;  /* 0x00000400013e7983 */ /* 0x000ee80000300800 */
[----:B------:R-:W4:Y:S04]  /*12d60*/  LDL.LU R63, [R1+0x8] ;  /* 0x00000800013f7983 */ /* 0x000f280000300800 */
[----:B------:R-:W4:Y:S04]  /*12d70*/  LDL.LU R64, [R1+0xc] ;  /* 0x00000c0001407983 */ /* 0x000f280000300800 */
[----:B------:R-:W4:Y:S04]  /*12d80*/  LDL.LU R65, [R1+0x10] ;  /* 0x0000100001417983 */ /* 0x000f280000300800 */
[----:B------:R-:W4:Y:S04]  /*12d90*/  LDL.LU R66, [R1+0x14] ;  /* 0x0000140001427983 */ /* 0x000f280000300800 */
[----:B------:R-:W4:Y:S01]  /*12da0*/  LDL.LU R67, [R1+0x18] ;  /* 0x0000180001437983 */ /* 0x000f220000300800 */
[C---:B------:R-:W-:Y:S01]  /*12db0*/  FMUL R11, R0.reuse, R199 ;  /* 0x000000c7000b7220 */ /* 0x040fe20000400000 */
[C---:B------:R-:W-:Y:S01]  /*12dc0*/  FMUL R12, R0.reuse, R215 ;  /* 0x000000d7000c7220 */ /* 0x040fe20000400000 */
[C---:B------:R-:W-:Y:S01]  /*12dd0*/  FMUL R13, R0.reuse, R201 ;  /* 0x000000c9000d7220 */ /* 0x040fe20000400000 */
[----:B------:R0:W5:Y:S01]  /*12de0*/  LDL.LU R199, [R1+0x55c] ;  /* 0x00055c0001c77983 */ /* 0x0001620000300800 */
[C---:B------:R-:W-:Y:S01]  /*12df0*/  FMUL R14, R0.reuse, R2 ;  /* 0x00000002000e7220 */ /* 0x040fe20000400000 */
[----:B------:R-:W-:-:S02]  /*12e00*/  FMUL R15, R0, R220 ;  /* 0x000000dc000f7220 */ /* 0x000fc40000400000 */
[----:B------:R-:W4:Y:S01]  /*12e10*/  LDL.LU R215, [R1+0x558] ;  /* 0x0005580001d77983 */ /* 0x000f220000300800 */
[----:B------:R-:W-:-:S03]  /*12e20*/  FMUL R16, R0, R221 ;  /* 0x000000dd00107220 */ /* 0x000fc60000400000 */
[----:B------:R-:W4:Y:S01]  /*12e30*/  LDL.LU R201, [R1+0x554] ;  /* 0x0005540001c97983 */ /* 0x000f220000300800 */
[----:B------:R-:W-:-:S03]  /*12e40*/  FMUL R17, R0, R224 ;  /* 0x000000e000117220 */ /* 0x000fc60000400000 */
[----:B------:R0:W5:Y:S01]  /*12e50*/  LDL.LU R2, [R1+0x550] ;  /* 0x0005500001027983 */ /* 0x0001620000300800 */
        /* <DEDUP_REMOVED lines=85> */
[----:B------:R0:W5:Y:S04]  /*133b0*/  LDL.LU R212, [R1+0x4a4] ;  /* 0x0004a40001d47983 */ /* 0x0001680000300800 */
[----:B------:R0:W5:Y:S04]  /*133c0*/  LDL.LU R209, [R1+0x4a0] ;  /* 0x0004a00001d17983 */ /* 0x0001680000300800 */
[----:B------:R0:W5:Y:S04]  /*133d0*/  LDL.LU R208, [R1+0x49c] ;  /* 0x00049c0001d07983 */ /* 0x0001680000300800 */
[----:B------:R0:W5:Y:S01]  /*133e0*/  LDL.LU R205, [R1+0x498] ;  /* 0x0004980001cd7983 */ /* 0x0001620000300800 */
[C---:B--2---:R-:W-:Y:S01]  /*133f0*/  FMUL R4, R0.reuse, R61 ;  /* 0x0000003d00047220 */ /* 0x044fe20000400000 */
[----:B------:R-:W-:-:S02]  /*13400*/  FMUL R61, R0, R204 ;  /* 0x000000cc003d7220 */ /* 0x000fc40000400000 */
[----:B------:R0:W5:Y:S01]  /*13410*/  LDL.LU R204, [R1+0x494] ;  /* 0x0004940001cc7983 */ /* 0x0001620000300800 */
[C---:B---3--:R-:W-:Y:S01]  /*13420*/  FMUL R5, R0.reuse, R62 ;  /* 0x0000003e00057220 */ /* 0x048fe20000400000 */
[C---:B------:R-:W-:Y:S02]  /*13430*/  FMUL R62, R0.reuse, R203 ;  /* 0x000000cb003e7220 */ /* 0x040fe40000400000 */
[----:B------:R0:W5:Y:S01]  /*13440*/  LDL.LU R203, [R1+0x490] ;  /* 0x0004900001cb7983 */ /* 0x0001620000300800 */
[C---:B----4-:R-:W-:Y:S01]  /*13450*/  FMUL R6, R0.reuse, R63 ;  /* 0x0000003f00067220 */ /* 0x050fe20000400000 */
[C---:B------:R-:W-:Y:S02]  /*13460*/  FMUL R63, R0.reuse, R202 ;  /* 0x000000ca003f7220 */ /* 0x040fe40000400000 */
[----:B------:R0:W5:Y:S01]  /*13470*/  LDL.LU R202, [R1+0x48c] ;  /* 0x00048c0001ca7983 */ /* 0x0001620000300800 */
[C---:B------:R-:W-:Y:S01]  /*13480*/  FMUL R7, R0.reuse, R64 ;  /* 0x0000004000077220 */ /* 0x040fe20000400000 */
[----:B------:R-:W-:-:S02]  /*13490*/  FMUL R64, R0, R200 ;  /* 0x000000c800407220 */ /* 0x000fc40000400000 */
[----:B------:R0:W5:Y:S01]  /*134a0*/  LDL.LU R200, [R1+0x488] ;  /* 0x0004880001c87983 */ /* 0x0001620000300800 */
[C---:B------:R-:W-:Y:S01]  /*134b0*/  FMUL R8, R0.reuse, R65 ;  /* 0x0000004100087220 */ /* 0x040fe20000400000 */
[C---:B------:R-:W-:Y:S02]  /*134c0*/  FMUL R65, R0.reuse, R197 ;  /* 0x000000c500417220 */ /* 0x040fe40000400000 */
[----:B------:R0:W5:Y:S01]  /*134d0*/  LDL.LU R197, [R1+0x484] ;  /* 0x0004840001c57983 */ /* 0x0001620000300800 */
[C---:B------:R-:W-:Y:S01]  /*134e0*/  FMUL R9, R0.reuse, R66 ;  /* 0x0000004200097220 */ /* 0x040fe20000400000 */
[C---:B------:R-:W-:Y:S02]  /*134f0*/  FMUL R66, R0.reuse, R3 ;  /* 0x0000000300427220 */ /* 0x040fe40000400000 */
[----:B------:R0:W5:Y:S01]  /*13500*/  LDL.LU R3, [R1+0x480] ;  /* 0x0004800001037983 */ /* 0x0001620000300800 */
        /* <DEDUP_REMOVED lines=130> */
[----:B------:R-:W-:Y:S01]  /*13d30*/  STTM.x64 tmem[UR6+0x40], R132 ;  /* 0x00004084000079ed */ /* 0x000fe20008340006 */
[----:B------:R-:W-:Y:S02]  /*13d40*/  STTM.x64 tmem[UR6+0x80], R68 ;  /* 0x00008044000079ed */ /* 0x000fe40008340006 */
[----:B------:R1:W-:Y:S01]  /*13d50*/  STTM.x64 tmem[UR6+0xc0], R4 ;  /* 0x0000c004000079ed */ /* 0x0003e20008340006 */
[----:B------:R-:W2:Y:S02]  /*13d60*/  FENCE.VIEW.ASYNC.T ;  /* 0x00000000000073c6 */ /* 0x000ea40000000200 */
[----:B--2---:R-:W-:Y:S06]  /*13d70*/  BAR.SYNC.DEFER_BLOCKING 0x0 ;  /* 0x0000000000007b1d */ /* 0x004fec0000010000 */
[----:B------:R2:W-:Y:S06]  /*13d80*/  MEMBAR.ALL.CTA ;  /* 0x0000000000007992 */ /* 0x0005ec0000008000 */
[----:B--2---:R-:W2:Y:S01]  /*13d90*/  FENCE.VIEW.ASYNC.S ;  /* 0x00000000000073c6 */ /* 0x004ea20000000000 */
[----:B------:R-:W3:Y:S01]  /*13da0*/  S2R R210, SR_TID.X ;  /* 0x0000000000d27919 */ /* 0x000ee20000002100 */
[----:B------:R-:W-:-:S04]  /*13db0*/  FADD R211, R215, R211 ;  /* 0x000000d3d7d37221 */ /* 0x000fc80000000000 */
[----:B------:R-:W-:Y:S01]  /*13dc0*/  FADD R201, R201, R211 ;  /* 0x000000d3c9c97221 */ /* 0x000fe20000000000 */
[----:B-1----:R-:W-:Y:S02]  /*13dd0*/  LEA R36, R206, UR4, 0x3 ;  /* 0x00000004ce247c11 */ /* 0x002fe4000f8e18ff */
[----:B------:R-:W-:Y:S02]  /*13de0*/  MOV R6, R207 ;  /* 0x000000cf00067202 */ /* 0x000fe40000000f00 */
[----:B------:R-:W-:Y:S01]  /*13df0*/  IADD3 R36, PT, PT, R36, 0x1c000, RZ ;  /* 0x0001c00024247810 */ /* 0x000fe20007ffe0ff */
[----:B--2---:R-:W-:Y:S06]  /*13e00*/  BAR.SYNC.DEFER_BLOCKING 0x0 ;  /* 0x0000000000007b1d */ /* 0x004fec0000010000 */
[----:B0--3--:R-:W-:Y:S05]  /*13e10*/  BRA.U UP2, `(.L_x_20) ;  /* 0x00000001024c7547 */ /* 0x009fea000b800000 */
[----:B------:R-:W-:Y:S02]  /*13e20*/  ELECT P0, URZ, PT ;  /* 0x0000000000ff782f */ /* 0x000fe40003800000 */
[----:B-----5:R-:W-:Y:S01]  /*13e30*/  R2UR UR70, R208 ;  /* 0x00000000d04672ca */ /* 0x020fe200000e0000 */
[----:B------:R-:W-:Y:S01]  /*13e40*/  UIADD3 UR76, UPT, UPT, UR5, 0x128, URZ ;  /* 0x00000128054c7890 */ /* 0x000fe2000fffe0ff */
[----:B------:R-:W-:Y:S01]  /*13e50*/  UMOV UR72, 0x0 ;  /* 0x0000000000487882 */ /* 0x000fe20000000000 */
[----:B------:R-:W-:Y:S01]  /*13e60*/  UMOV UR73, 0x8400010 ;  /* 0x0840001000497882 */ /* 0x000fe20000000000 */
[----:B------:R-:W-:Y:S01]  /*13e70*/  UMOV UR74, 0x0 ;  /* 0x00000000004a7882 */ /* 0x000fe20000000000 */
[----:B------:R-:W-:-:S06]  /*13e80*/  UMOV UR75, 0x8400010 ;  /* 0x08400010004b7882 */ /* 0x000fcc0000000000 */
[----:B------:R-:W-:Y:S02]  /*13e90*/  @P0 MOV R5, 0x80004020 ;  /* 0x8000402000050802 */ /* 0x000fe40000000f00 */
[----:B------:R-:W-:Y:S02]  /*13ea0*/  MOV R4, UR70 ;  /* 0x0000004600047c02 */ /* 0x000fe40008000f00 */
[----:B------:R-:W-:Y:S01]  /*13eb0*/  @P0 R2UR UR71, R5 ;  /* 0x00000000054702ca */ /* 0x000fe200000e0000 */
[----:B------:R-:W-:Y:S01]  /*13ec0*/  HFMA2 R5, -RZ, RZ, 0, 0 ;  /* 0x00000000ff057431 */ /* 0x000fe200000001ff */
[----:B------:R-:W-:Y:S02]  /*13ed0*/  @P0 R2UR UR70, R4 ;  /* 0x00000000044602ca */ /* 0x000fe400000e0000 */
[----:B------:R-:W-:-:S04]  /*13ee0*/  MOV R4, R36 ;  /* 0x0000002400047202 */ /* 0x000fc80000000f00 */
[----:B------:R-:W-:-:S04]  /*13ef0*/  @P0 MOV R4, R4 ;  /* 0x0000000400040202 */ /* 0x000fc80000000f00 */
[----:B------:R-:W-:-:S03]  /*13f00*/  @P0 R2UR UR77, R4 ;  /* 0x00000000044d02ca */ /* 0x000fc600000e0000 */
[----:B------:R0:W-:Y:S01]  /*13f10*/  UTCHMMA tmem[UR8], gdesc[UR70], tmem[UR5], tmem[UR72], idesc[UR73], UPT ;  /* 0x00ff4846080079ea */ /* 0x0001e2000b800005 */
[----:B------:R0:W-:Y:S09]  /*13f20*/  UTCHMMA tmem[UR76], gdesc[UR66], tmem[UR5], tmem[UR74], idesc[UR75], UPT ;  /* 0x00ff4a424c0079ea */ /* 0x0001f2000b800005 */
[----:B------:R0:W-:Y:S01]  /*13f30*/  UTCBAR [UR77], URZ ;  /* 0x000000ff4d0073e9 */ /* 0x0001e200080000ff */
[----:B------:R-:W-:Y:S01]  /*13f40*/  NOP ;  /* 0x0000000000007918 */ /* 0x000fe20000000000 */
.L_x_20:
[----:B------:R-:W2:Y:S01]  /*13f50*/  LDL R5, [R1+0x280] ;  /* 0x0002800001057983 */ /* 0x000ea20000100800 */
[----:B0----5:R-:W-:Y:S01]  /*13f60*/  R2UR UR70, R252 ;  /* 0x00000000fc4672ca */ /* 0x021fe200000e0000 */
[----:B------:R-:W-:Y:S01]  /*13f70*/  FFMA R214, R0, R214, R201 ;  /* 0x000000d600d67223 */ /* 0x000fe200000000c9 */
[----:B------:R-:W-:Y:S01]  /*13f80*/  IADD3 R206, PT, PT, R206, 0x1, RZ ;  /* 0x00000001cece7810 */ /* 0x000fe20007ffe0ff */
[----:B------:R-:W0:Y:S01]  /*13f90*/  S2R R4, SR_CTAID.X ;  /* 0x0000000000047919 */ /* 0x000e220000002500 */
[----:B------:R-:W-:Y:S02]  /*13fa0*/  MOV R37, R6 ;  /* 0x0000000600257202 */ /* 0x000fe40000000f00 */
[----:B------:R-:W-:-:S04]  /*13fb0*/  ISETP.GT.AND P1, PT, R206, 0x1, PT ;  /* 0x00000001ce00780c */ /* 0x000fc80003f24270 */
[----:B------:R-:W-:Y:S02]  /*13fc0*/  SEL R0, RZ, 0x1, !P1 ;  /* 0x00000001ff007807 */ /* 0x000fe40004800000 */
[----:B------:R-:W-:Y:S02]  /*13fd0*/  SEL R206, R206, RZ, !P1 ;  /* 0x000000ffcece7207 */ /* 0x000fe40004800000 */
[----:B------:R-:W-:Y:S02]  /*13fe0*/  IADD3 R3, PT, PT, R3, UR70, RZ ;  /* 0x0000004603037c10 */ /* 0x000fe4000fffe0ff */
[----:B------:R-:W-:Y:S02]  /*13ff0*/  LOP3.LUT R207, R207, R0, RZ, 0x3c, !PT ;  /* 0x00000000cfcf7212 */ /* 0x000fe400078e3cff */
[----:B------:R-:W-:Y:S02]  /*14000*/  MOV R0, R196 ;  /* 0x000000c400007202 */ /* 0x000fe40000000f00 */
[----:B0-----:R-:W-:-:S04]  /*14010*/  SHF.L.U32 R4, R4, 0x7, RZ ;  /* 0x0000000704047819 */ /* 0x001fc800000006ff */
[----:B------:R-:W-:-:S04]  /*14020*/  IADD3 R4, PT, PT, R4, 0x60, RZ ;  /* 0x0000006004047810 */ /* 0x000fc80007ffe0ff */
[----:B------:R-:W-:-:S04]  /*14030*/  ISETP.GE.U32.AND P0, PT, R197, R4, PT ;  /* 0x00000004c500720c */ /* 0x000fc80003f06070 */
[----:B------:R-:W-:Y:S02]  /*14040*/  ISETP.GE.U32.AND.EX P0, PT, R198, RZ, PT, P0 ;  /* 0x000000ffc600720c */ /* 0x000fe40003f06100 */
[----:B--2---:R-:W-:-:S13]  /*14050*/  R2UR UR71, R5 ;  /* 0x00000000054772ca */ /* 0x004fda00000e0000 */
[----:B------:R-:W-:Y:S01]  /*14060*/  IADD3 R2, PT, PT, R2, UR71, RZ ;  /* 0x0000004702027c10 */ /* 0x000fe2000fffe0ff */
[----:B------:R-:W-:Y:S06]  /*14070*/  @!P0 BRA `(.L_x_21) ;  /* 0xffffff9c00c88947 */ /* 0x000fec000383ffff */
[----:B------:R-:W0:Y:S01]  /*14080*/  S2R R4, SR_CTAID.X ;  /* 0x0000000000047919 */ /* 0x000e220000002500 */
[----:B------:R-:W-:Y:S02]  /*14090*/  MOV R0, R196 ;  /* 0x000000c400007202 */ /* 0x000fe40000000f00 */
[----:B0-----:R-:W-:-:S04]  /*140a0*/  SHF.L.U32 R4, R4, 0x7, RZ ;  /* 0x0000000704047819 */ /* 0x001fc800000006ff */
[----:B------:R-:W-:-:S04]  /*140b0*/  IADD3 R4, PT, PT, R4, 0x80, RZ ;  /* 0x0000008004047810 */ /* 0x000fc80007ffe0ff */
[----:B------:R-:W-:-:S13]  /*140c0*/  ISETP.GE.AND P0, PT, R4, 0x1, PT ;  /* 0x000000010400780c */ /* 0x000fda0003f06270 */
[----:B------:R-:W-:Y:S05]  /*140d0*/  @!P0 BRA `(.L_x_16) ;  /* 0x0000000000108947 */ /* 0x000fea0003800000 */
[----:B------:R-:W-:-:S04]  /*140e0*/  SHF.L.U32 R3, R6, 0x1f, RZ ;  /* 0x0000001f06037819 */ /* 0x000fc800000006ff */
[----:B------:R-:W0:Y:S02]  /*140f0*/  SYNCS.PHASECHK.TRANS64.TRYWAIT P0, [R36+URZ], R3 ;  /* 0x00000003240075a7 */ /* 0x000e2400080011ff */
[----:B0-----:R-:W-:Y:S05]  /*14100*/  @!P0 BRA `(.L_x_22) ;  /* 0x000000a000488947 */ /* 0x001fea0003800000 */
.L_x_28:
[----:B------:R-:W-:-:S07]  /*14110*/  MOV R0, R196 ;  /* 0x000000c400007202 */ /* 0x000fce0000000f00 */
.L_x_16:
[----:B------:R-:W-:Y:S01]  /*14120*/  BAR.SYNC.DEFER_BLOCKING 0x0 ;  /* 0x0000000000007b1d */ /* 0x000fe20000010000 */
[----:B------:R-:W-:Y:S01]  /*14130*/  LOP3.LUT P4, RZ, R210, 0x7f, RZ, 0xc0, !PT ;  /* 0x0000007fd2ff7812 */ /* 0x000fe2000788c0ff */
[C---:B------:R-:W-:Y:S01]  /*14140*/  FMUL R3, R214.reuse, 8388608 ;  /* 0x4b000000d6037820 */ /* 0x040fe20000400000 */
[C---:B------:R-:W-:Y:S01]  /*14150*/  FSETP.GT.AND P0, PT, |R214|.reuse, 8.50705917302346158658e+37, PT ;  /* 0x7e800000d600780b */ /* 0x040fe20003f04200 */
[----:B------:R-:W-:Y:S01]  /*14160*/  HFMA2 R133, -RZ, RZ, 1.443359375, -0.2030029296875 ;  /* 0x3dc6b27fff857431 */ /* 0x000fe200000001ff */
[----:B------:R-:W-:-:S03]  /*14170*/  FSETP.GEU.AND P1, PT, R214, 1.175494350822287508e-38, PT ;  /* 0x00800000d600780b */ /* 0x000fc60003f2e000 */
[----:B------:R-:W2:Y:S01]  /*14180*/  S2UR UR14, SR_CTAID.Y ;  /* 0x00000000000e79c3 */ /* 0x000ea20000002600 */
[C---:B------:R-:W-:Y:S01]  /*14190*/  FSETP.GEU.AND P3, PT, |R214|.reuse, 1.175494350822287508e-38, PT ;  /* 0x00800000d600780b */ /* 0x040fe20003f6e200 */
[----:B------:R-:W3:Y:S01]  /*141a0*/  LDCU.64 UR8, c[0x0][0x3e0] ;  /* 0x00007c00ff0877ac */ /* 0x000ee20008000a00 */
[----:B------:R-:W-:Y:S02]  /*141b0*/  FSEL R3, R3, R214, !P1 ;  /* 0x000000d603037208 */ /* 0x000fe40004800000 */
[----:B------:R-:W-:Y:S01]  /*141c0*/  FSEL R171, RZ, -23, P1 ;  /* 0xc1b80000ffab7808 */ /* 0x000fe20000800000 */
[----:B------:R-:W2:Y:S01]  /*141d0*/  LDCU.64 UR12, c[0x0][0x3e0] ;  /* 0x00007c00ff0c77ac */ /* 0x000ea20008000a00 */
[C---:B------:R-:W-:Y:S02]  /*141e0*/  IADD3 R2, PT, PT, R3.reuse, -0x3f3504f3, RZ ;  /* 0xc0cafb0d03027810 */ /* 0x040fe40007ffe0ff */
[----:B------:R-:W-:Y:S01]  /*141f0*/  ISETP.GE.U32.AND P1, PT, R3, 0x7f800000, PT ;  /* 0x7f8000000300780c */ /* 0x000fe20003f26070 */
[----:B------:R-:W-:Y:S01]  /*14200*/  @P0 FMUL R214, R214, 0.25 ;  /* 0x3e800000d6d60820 */ /* 0x000fe20000400000 */
[----:B------:R-:W-:-:S02]  /*14210*/  LOP3.LUT R2, R2, 0xff800000, RZ, 0xc0, !PT ;  /* 0xff80000002027812 */ /* 0x000fc400078ec0ff */
[C---:B------:R-:W-:Y:S01]  /*14220*/  FSETP.NEU.AND P2, PT, R3.reuse, RZ, PT ;  /* 0x000000ff0300720b */ /* 0x040fe20003f4d000 */
[----:B------:R-:W-:Y:S01]  /*14230*/  @!P3 FMUL R214, R214, 16777216 ;  /* 0x4b800000d6d6b820 */ /* 0x000fe20000400000 */
[-C--:B-1----:R-:W-:Y:S02]  /*14240*/  I2FP.F32.S32 R4, R2.reuse ;  /* 0x0000000200047245 */ /* 0x082fe40000201400 */
[----:B------:R-:W-:Y:S01]  /*14250*/  IADD3 R132, PT, PT, R3, -R2, RZ ;  /* 0x8000000203847210 */ /* 0x000fe20007ffe0ff */
[----:B------:R-:W1:Y:S02]  /*14260*/  @!P4 SYNCS.CCTL.IV [UR4+0x1c000] ;  /* 0x01c00000ff00c9b1 */ /* 0x000e640008000004 */
[----:B-1----:R-:W-:Y:S01]  /*14270*/  BAR.SYNC.DEFER_BLOCKING 0x0 ;  /* 0x0000000000007b1d */ /* 0x002fe20000010000 */
[----:B------:R-:W-:Y:S01]  /*14280*/  FFMA.FTZ R171, R4, 1.1920928955078125e-07, R171 ;  /* 0x3400000004ab7823 */ /* 0x000fe200000100ab */
[----:B---3--:R-:W-:Y:S02]  /*14290*/  IMAD R192, R218, UR9, RZ ;  /* 0x00000009dac07c24 */ /* 0x008fe4000f8e02ff */
[----:B------:R-:W-:Y:S01]  /*142a0*/  FADD R132, R132, -1 ;  /* 0xbf80000084847421 */ /* 0x000fe20000000000 */
[----:B------:R-:W-:Y:S01]  /*142b0*/  @P1 MOV R177, 0x7f800000 ;  /* 0x7f80000000b11802 */ /* 0x000fe20000000f00 */
[----:B--2---:R-:W-:Y:S01]  /*142c0*/  UIMAD UR12, UR14, UR12, URZ ;  /* 0x0000000c0e0c72a4 */ /* 0x004fe2000f8e02ff */
[----:B------:R-:W1:Y:S01]  /*142d0*/  MUFU.RCP R2, R214 ;  /* 0x000000d600027308 */ /* 0x000e620000001000 */
[----:B0-----:R-:W0:Y:S01]  /*142e0*/  LDTM.x64 R68, tmem[UR6] ;  /* 0x00000006004479ee */ /* 0x001e220008340000 */
[----:B------:R-:W2:Y:S01]  /*142f0*/  LDTM.x64 R4, tmem[UR6+0x40] ;  /* 0x00004006000479ee */ /* 0x000ea20008340000 */
[----:B------:R-:W3:Y:S01]  /*14300*/  @!P4 SYNCS.CCTL.IV [UR4+0x1c008] ;  /* 0x01c00800ff00c9b1 */ /* 0x000ee20008000004 */
[----:B0-----:R-:W-:Y:S01]  /*14310*/  @P0 FMUL R68, R68, 0.25 ;  /* 0x3e80000044440820 */ /* 0x001fe20000400000 */
[----:B------:R-:W-:Y:S01]  /*14320*/  @P0 FMUL R70, R70, 0.25 ;  /* 0x3e80000046460820 */ /* 0x000fe20000400000 */
[----:B------:R-:W-:Y:S01]  /*14330*/  @P0 FMUL R78, R78, 0.25 ;  /* 0x3e8000004e4e0820 */ /* 0x000fe20000400000 */
[----:B------:R-:W-:Y:S01]  /*14340*/  @P0 FMUL R69, R69, 0.25 ;  /* 0x3e80000045450820 */ /* 0x000fe20000400000 */
[----:B------:R-:W-:Y:S01]  /*14350*/  @P0 FMUL R79, R79, 0.25 ;  /* 0x3e8000004f4f0820 */ /* 0x000fe20000400000 */
[----:B------:R-:W-:Y:S01]  /*14360*/  @P0 FMUL R80, R80, 0.25 ;  /* 0x3e80000050500820 */ /* 0x000fe20000400000 */
[----:B------:R-:W-:Y:S01]  /*14370*/  @!P3 FMUL R68, R68, 16777216 ;  /* 0x4b8000004444b820 */ /* 0x000fe20000400000 */
[----:B------:R-:W-:Y:S01]  /*14380*/  @!P3 FMUL R70, R70, 16777216 ;  /* 0x4b8000004646b820 */ /* 0x000fe20000400000 */
[----:B------:R-:W-:Y:S01]  /*14390*/  @!P3 FMUL R78, R78, 16777216 ;  /* 0x4b8000004e4eb820 */ /* 0x000fe20000400000 */
[----:B------:R-:W-:Y:S01]  /*143a0*/  @!P3 FMUL R69, R69, 16777216 ;  /* 0x4b8000004545b820 */ /* 0x000fe20000400000 */
[----:B------:R-:W-:Y:S01]  /*143b0*/  @!P3 FMUL R79, R79, 16777216 ;  /* 0x4b8000004f4fb820 */ /* 0x000fe20000400000 */
[----:B------:R-:W-:Y:S01]  /*143c0*/  @P0 FMUL R81, R81, 0.25 ;  /* 0x3e80000051510820 */ /* 0x000fe20000400000 */
[----:B------:R-:W-:Y:S01]  /*143d0*/  @!P3 FMUL R80, R80, 16777216 ;  /* 0x4b8000005050b820 */ /* 0x000fe20000400000 */
[----:B------:R-:W-:Y:S01]  /*143e0*/  @P0 FMUL R82, R82, 0.25 ;  /* 0x3e80000052520820 */ /* 0x000fe20000400000 */
[C---:B-1----:R-:W-:Y:S01]  /*143f0*/  FMUL R219, R2.reuse, R68 ;  /* 0x0000004402db7220 */ /* 0x042fe20000400000 */
[----:B------:R-:W-:Y:S01]  /*14400*/  @P0 FMUL R83, R83, 0.25 ;  /* 0x3e80000053530820 */ /* 0x000fe20000400000 */
[C---:B------:R-:W-:Y:S01]  /*14410*/  FMUL R217, R2.reuse, R70 ;  /* 0x0000004602d97220 */ /* 0x040fe20000400000 */
[C---:B------:R-:W-:Y:S01]  /*14420*/  FMUL R68, R2.reuse, R78 ;  /* 0x0000004e02447220 */ /* 0x040fe20000400000 */
[C---:B------:R-:W-:Y:S01]  /*14430*/  FMUL R216, R2.reuse, R69 ;  /* 0x0000004502d87220 */ /* 0x040fe20000400000 */
[C---:B------:R-:W-:Y:S01]  /*14440*/  FMUL R70, R2.reuse, R79 ;  /* 0x0000004f02467220 */ /* 0x040fe20000400000 */
[----:B------:R-:W-:Y:S01]  /*14450*/  @!P3 FMUL R81, R81, 16777216 ;  /* 0x4b8000005151b820 */ /* 0x000fe20000400000 */
[----:B------:R-:W-:Y:S01]  /*14460*/  FMUL R69, R2, R80 ;  /* 0x0000005002457220 */ /* 0x000fe20000400000 */
[----:B------:R-:W-:Y:S01]  /*14470*/  @!P3 FMUL R82, R82, 16777216 ;  /* 0x4b8000005252b820 */ /* 0x000fe20000400000 */
[----:B------:R-:W-:Y:S01]  /*14480*/  @P0 FMUL R84, R84, 0.25 ;  /* 0x3e80000054540820 */ /* 0x000fe20000400000 */
[----:B------:R-:W-:Y:S01]  /*14490*/  @!P3 FMUL R83, R83, 16777216 ;  /* 0x4b8000005353b820 */ /* 0x000fe20000400000 */
[----:B------:R-:W-:Y:S01]  /*144a0*/  @P0 FMUL R85, R85, 0.25 ;  /* 0x3e80000055550820 */ /* 0x000fe20000400000 */
[----:B------:R0:W-:Y:S01]  /*144b0*/  STL [R1+0x20], R68 ;  /* 0x0000204401007387 */ /* 0x0001e20000100800 */
[----:B------:R-:W-:Y:S01]  /*144c0*/  @P0 FMUL R86, R86, 0.25 ;  /* 0x3e80000056560820 */ /* 0x000fe20000400000 */
[----:B------:R-:W-:Y:S01]  /*144d0*/  @!P3 FMUL R84, R84, 16777216 ;  /* 0x4b8000005454b820 */ /* 0x000fe20000400000 */
[----:B------:R-:W-:Y:S01]  /*144e0*/  @!P3 FMUL R85, R85, 16777216 ;  /* 0x4b8000005555b820 */ /* 0x000fe20000400000 */
[----:B------:R1:W-:Y:S01]  /*144f0*/  STL [R1+0x10], R70 ;  /* 0x0000104601007387 */ /* 0x0003e20000100800 */
[----:B------:R-:W-:Y:S01]  /*14500*/  @P0 FMUL R87, R87, 0.25 ;  /* 0x3e80000057570820 */ /* 0x000fe20000400000 */
[----:B------:R-:W-:Y:S01]  /*14510*/  @!P3 FMUL R86, R86, 16777216 ;  /* 0x4b8000005656b820 */ /* 0x000fe20000400000 */
[----:B------:R-:W-:Y:S01]  /*14520*/  @P0 FMUL R88, R88, 0.25 ;  /* 0x3e80000058580820 */ /* 0x000fe20000400000 */
[----:B------:R4:W-:Y:S01]  /*14530*/  STL [R1+0x28], R69 ;  /* 0x0000284501007387 */ /* 0x0009e20000100800 */
[----:B------:R-:W-:Y:S01]  /*14540*/  @P0 FMUL R89, R89, 0.25 ;  /* 0x3e80000059590820 */ /* 0x000fe20000400000 */
[----:B0-----:R-:W-:Y:S01]  /*14550*/  FMUL R68, R2, R81 ;  /* 0x0000005102447220 */ /* 0x001fe20000400000 */
[----:B------:R-:W-:Y:S01]  /*14560*/  @!P3 FMUL R87, R87, 16777216 ;  /* 0x4b8000005757b820 */ /* 0x000fe20000400000 */
[----:B------:R-:W-:Y:S01]  /*14570*/  @!P3 FMUL R88, R88, 16777216 ;  /* 0x4b8000005858b820 */ /* 0x000fe20000400000 */
[----:B------:R-:W-:Y:S01]  /*14580*/  @!P3 FMUL R89, R89, 16777216 ;  /* 0x4b8000005959b820 */ /* 0x000fe20000400000 */
[----:B-1----:R-:W-:Y:S01]  /*14590*/  FMUL R70, R2, R82 ;  /* 0x0000005202467220 */ /* 0x002fe20000400000 */
[----:B------:R0:W-:Y:S01]  /*145a0*/  STL [R1+0xc], R68 ;  /* 0x00000c4401007387 */ /* 0x0001e20000100800 */
[----:B------:R-:W-:Y:S01]  /*145b0*/  @P0 FMUL R90, R90, 0.25 ;  /* 0x3e8000005a5a0820 */ /* 0x000fe20000400000 */
[----:B------:R-:W-:Y:S01]  /*145c0*/  @P0 FMUL R96, R96, 0.25 ;  /* 0x3e80000060600820 */ /* 0x000fe20000400000 */
[----:B----4-:R-:W-:Y:S01]  /*145d0*/  FMUL R69, R2, R83 ;  /* 0x0000005302457220 */ /* 0x010fe20000400000 */
[----:B------:R1:W-:Y:S01]  /*145e0*/  STL [R1+0x4c], R70 ;  /* 0x00004c4601007387 */ /* 0x0003e20000100800 */
[----:B------:R-:W-:Y:S01]  /*145f0*/  @!P3 FMUL R90, R90, 16777216 ;  /* 0x4b8000005a5ab820 */ /* 0x000fe20000400000 */
[----:B------:R-:W-:Y:S01]  /*14600*/  @!P3 FMUL R96, R96, 16777216 ;  /* 0x4b8000006060b820 */ /* 0x000fe20000400000 */
[----:B------:R-:W-:Y:S01]  /*14610*/  @P0 FMUL R97, R97, 0.25 ;  /* 0x3e80000061610820 */ /* 0x000fe20000400000 */
[----:B------:R4:W-:Y:S01]  /*14620*/  STL [R1+0x48], R69 ;  /* 0x0000484501007387 */ /* 0x0009e20000100800 */
[----:B------:R-:W-:Y:S01]  /*14630*/  @P0 FMUL R98, R98, 0.25 ;  /* 0x3e80000062620820 */ /* 0x000fe20000400000 */
[C---:B0-----:R-:W-:Y:S01]  /*14640*/  FMUL R68, R2.reuse, R84 ;  /* 0x0000005402447220 */ /* 0x041fe20000400000 */
[----:B------:R-:W-:Y:S01]  /*14650*/  @P0 FMUL R71, R71, 0.25 ;  /* 0x3e80000047470820 */ /* 0x000fe20000400000 */
[----:B------:R-:W-:Y:S01]  /*14660*/  @!P3 FMUL R97, R97, 16777216 ;  /* 0x4b8000006161b820 */ /* 0x000fe20000400000 */
[----:B------:R-:W-:Y:S01]  /*14670*/  @P0 FMUL R99, R99, 0.25 ;  /* 0x3e80000063630820 */ /* 0x000fe20000400000 */
[----:B-1----:R-:W-:Y:S01]  /*14680*/  FMUL R70, R2, R85 ;  /* 0x0000005502467220 */ /* 0x002fe20000400000 */
[----:B------:R0:W-:Y:S01]  /*14690*/  STL [R1+0x44], R68 ;  /* 0x0000444401007387 */ /* 0x0001e20000100800 */
[----:B------:R-:W-:Y:S01]  /*146a0*/  @!P3 FMUL R98, R98, 16777216 ;  /* 0x4b8000006262b820 */ /* 0x000fe20000400000 */
[----:B------:R-:W-:Y:S01]  /*146b0*/  @P0 FMUL R100, R100, 0.25 ;  /* 0x3e80000064640820 */ /* 0x000fe20000400000 */
[----:B----4-:R-:W-:Y:S01]  /*146c0*/  FMUL R69, R2, R86 ;  /* 0x0000005602457220 */ /* 0x010fe20000400000 */
[----:B------:R1:W-:Y:S01]  /*146d0*/  STL [R1+0x3c], R70 ;  /* 0x00003c4601007387 */ /* 0x0003e20000100800 */
[----:B------:R-:W-:Y:S01]  /*146e0*/  @P0 FMUL R101, R101, 0.25 ;  /* 0x3e80000065650820 */ /* 0x000fe20000400000 */
[----:B------:R-:W-:Y:S01]  /*146f0*/  @!P3 FMUL R71, R71, 16777216 ;  /* 0x4b8000004747b820 */ /* 0x000fe20000400000 */
[----:B------:R-:W-:Y:S01]  /*14700*/  @!P3 FMUL R99, R99, 16777216 ;  /* 0x4b8000006363b820 */ /* 0x000fe20000400000 */
[----:B------:R4:W-:Y:S01]  /*14710*/  STL [R1+0x38], R69 ;  /* 0x0000384501007387 */ /* 0x0009e20000100800 */
[----:B------:R-:W-:Y:S01]  /*14720*/  @!P3 FMUL R100, R100, 16777216 ;  /* 0x4b8000006464b820 */ /* 0x000fe20000400000 */
[C---:B0-----:R-:W-:Y:S01]  /*14730*/  FMUL R68, R2.reuse, R87 ;  /* 0x0000005702447220 */ /* 0x041fe20000400000 */
[----:B------:R-:W-:Y:S01]  /*14740*/  @!P3 FMUL R101, R101, 16777216 ;  /* 0x4b8000006565b820 */ /* 0x000fe20000400000 */
[----:B------:R-:W-:Y:S01]  /*14750*/  FMUL R215, R2, R71 ;  /* 0x0000004702d77220 */ /* 0x000fe20000400000 */
[----:B------:R-:W-:Y:S01]  /*14760*/  @P0 FMUL R112, R112, 0.25 ;  /* 0x3e80000070700820 */ /* 0x000fe20000400000 */
[C---:B-1----:R-:W-:Y:S01]  /*14770*/  FMUL R70, R2.reuse, R88 ;  /* 0x0000005802467220 */ /* 0x042fe20000400000 */
[----:B------:R0:W-:Y:S01]  /*14780*/  STL [R1+0x2c], R68 ;  /* 0x00002c4401007387 */ /* 0x0001e20000100800 */
[----:B------:R-:W-:Y:S01]  /*14790*/  FMUL R71, R2, R99 ;  /* 0x0000006302477220 */ /* 0x000fe20000400000 */
[----:B------:R-:W-:Y:S01]  /*147a0*/  @P0 FMUL R72, R72, 0.25 ;  /* 0x3e80000048480820 */ /* 0x000fe20000400000 */
[----:B----4-:R-:W-:Y:S01]  /*147b0*/  FMUL R69, R2, R89 ;  /* 0x0000005902457220 */ /* 0x010fe20000400000 */
[----:B------:R1:W-:Y:S01]  /*147c0*/  STL [R1+0x24], R70 ;  /* 0x0000244601007387 */ /* 0x0003e20000100800 */
[----:B------:R-:W-:Y:S01]  /*147d0*/  @P0 FMUL R73, R73, 0.25 ;  /* 0x3e80000049490820 */ /* 0x000fe20000400000 */
[----:B------:R-:W-:Y:S01]  /*147e0*/  @P0 FMUL R74, R74, 0.25 ;  /* 0x3e8000004a4a0820 */ /* 0x000fe20000400000 */
[----:B------:R-:W-:Y:S01]  /*147f0*/  @P0 FMUL R75, R75, 0.25 ;  /* 0x3e8000004b4b0820 */ /* 0x000fe20000400000 */
[----:B------:R4:W-:Y:S01]  /*14800*/  STL [R1+0x8], R69 ;  /* 0x0000084501007387 */ /* 0x0009e20000100800 */
[----:B------:R-:W-:Y:S01]  /*14810*/  @P0 FMUL R76, R76, 0.25 ;  /* 0x3e8000004c4c0820 */ /* 0x000fe20000400000 */
[----:B0-----:R-:W-:Y:S01]  /*14820*/  FMUL R68, R2, R90 ;  /* 0x0000005a02447220 */ /* 0x001fe20000400000 */
[----:B------:R-:W-:Y:S01]  /*14830*/  @P0 FMUL R77, R77, 0.25 ;  /* 0x3e8000004d4d0820 */ /* 0x000fe20000400000 */
[----:B------:R-:W-:Y:S01]  /*14840*/  @P0 FMUL R91, R91, 0.25 ;  /* 0x3e8000005b5b0820 */ /* 0x000fe20000400000 */
[----:B------:R-:W-:Y:S01]  /*14850*/  @P0 FMUL R92, R92, 0.25 ;  /* 0x3e8000005c5c0820 */ /* 0x000fe20000400000 */
[----:B-1----:R-:W-:Y:S01]  /*14860*/  FMUL R70, R2, R97 ;  /* 0x0000006102467220 */ /* 0x002fe20000400000 */
[----:B------:R0:W-:Y:S01]  /*14870*/  STL [R1+0x4], R68 ;  /* 0x0000044401007387 */ /* 0x0001e20000100800 */
[----:B------:R-:W-:Y:S01]  /*14880*/  @P0 FMUL R93, R93, 0.25 ;  /* 0x3e8000005d5d0820 */ /* 0x000fe20000400000 */
[----:B------:R-:W-:Y:S01]  /*14890*/  @P0 FMUL R94, R94, 0.25 ;  /* 0x3e8000005e5e0820 */ /* 0x000fe20000400000 */
[----:B----4-:R-:W-:Y:S01]  /*148a0*/  FMUL R69, R2, R96 ;  /* 0x0000006002457220 */ /* 0x010fe20000400000 */
[----:B------:R-:W-:Y:S01]  /*148b0*/  @P0 FMUL R95, R95, 0.25 ;  /* 0x3e8000005f5f0820 */ /* 0x000fe20000400000 */
[----:B------:R-:W-:Y:S01]  /*148c0*/  @P0 FMUL R102, R102, 0.25 ;  /* 0x3e80000066660820 */ /* 0x000fe20000400000 */
[----:B------:R-:W-:Y:S01]  /*148d0*/  @P0 FMUL R103, R103, 0.25 ;  /* 0x3e80000067670820 */ /* 0x000fe20000400000 */
[----:B------:R-:W-:Y:S01]  /*148e0*/  @P0 FMUL R104, R104, 0.25 ;  /* 0x3e80000068680820 */ /* 0x000fe20000400000 */
[----:B------:R1:W-:Y:S01]  /*148f0*/  STL [R1+0x40], R69 ;  /* 0x0000404501007387 */ /* 0x0003e20000100800 */
[----:B------:R-:W-:Y:S01]  /*14900*/  @P0 FMUL R105, R105, 0.25 ;  /* 0x3e80000069690820 */ /* 0x000fe20000400000 */
[----:B0-----:R-:W-:Y:S01]  /*14910*/  FMUL R68, R2, R98 ;  /* 0x0000006202447220 */ /* 0x001fe20000400000 */
[----:B------:R-:W-:Y:S01]  /*14920*/  @P0 FMUL R106, R106, 0.25 ;  /* 0x3e8000006a6a0820 */ /* 0x000fe20000400000 */
[----:B------:R0:W-:Y:S01]  /*14930*/  STL [R1+0x34], R70 ;  /* 0x0000344601007387 */ /* 0x0001e20000100800 */
[----:B------:R-:W-:Y:S01]  /*14940*/  @P0 FMUL R107, R107, 0.25 ;  /* 0x3e8000006b6b0820 */ /* 0x000fe20000400000 */
[----:B------:R-:W-:Y:S01]  /*14950*/  @P0 FMUL R108, R108, 0.25 ;  /* 0x3e8000006c6c0820 */ /* 0x000fe20000400000 */
[----:B------:R-:W-:Y:S01]  /*14960*/  @P0 FMUL R109, R109, 0.25 ;  /* 0x3e8000006d6d0820 */ /* 0x000fe20000400000 */
[----:B------:R4:W-:Y:S01]  /*14970*/  STL [R1+0x30], R68 ;  /* 0x0000304401007387 */ /* 0x0009e20000100800 */
[----:B------:R-:W-:Y:S01]  /*14980*/  @P0 FMUL R110, R110, 0.25 ;  /* 0x3e8000006e6e0820 */ /* 0x000fe20000400000 */
[----:B-1----:R-:W-:Y:S01]  /*14990*/  FFMA.FTZ R69, R132, R133, -0.16845393180847167969 ;  /* 0xbe2c7f3084457423 */ /* 0x002fe20000010085 */
[----:B------:R-:W-:Y:S01]  /*149a0*/  @P0 FMUL R111, R111, 0.25 ;  /* 0x3e8000006f6f0820 */ /* 0x000fe20000400000 */
[----:B------:R-:W-:Y:S01]  /*149b0*/  @P0 FMUL R113, R113, 0.25 ;  /* 0x3e80000071710820 */ /* 0x000fe20000400000 */
[----:B------:R-:W-:Y:S01]  /*149c0*/  @P0 FMUL R114, R114, 0.25 ;  /* 0x3e80000072720820 */ /* 0x000fe20000400000 */
[----:B------:R-:W-:Y:S01]  /*149d0*/  FFMA.FTZ R69, R132, R69, 0.1716887056827545166 ;  /* 0x3e2fcf2a84457423 */ /* 0x000fe20000010045 */
[----:B0-----:R-:W-:Y:S01]  /*149e0*/  FMUL R70, R2, R100 ;  /* 0x0000006402467220 */ /* 0x001fe20000400000 */
[----:B------:R-:W-:Y:S01]  /*149f0*/  @P0 FMUL R115, R115, 0.25 ;  /* 0x3e80000073730820 */ /* 0x000fe20000400000 */
[----:B------:R-:W-:Y:S01]  /*14a00*/  @P0 FMUL R116, R116, 0.25 ;  /* 0x3e80000074740820 */ /* 0x000fe20000400000 */
[----:B------:R-:W-:Y:S01]  /*14a10*/  FFMA.FTZ R69, R132, R69, -0.17900948226451873779 ;  /* 0xbe374e4384457423 */ /* 0x000fe20000010045 */
[----:B----4-:R-:W-:Y:S01]  /*14a20*/  FMUL R68, R2, R101 ;  /* 0x0000006502447220 */ /* 0x010fe20000400000 */
[----:B------:R-:W-:Y:S01]  /*14a30*/  @P0 FMUL R117, R117, 0.25 ;  /* 0x3e80000075750820 */ /* 0x000fe20000400000 */
[----:B------:R-:W-:Y:S01]  /*14a40*/  @P0 FMUL R118, R118, 0.25 ;  /* 0x3e80000076760820 */ /* 0x000fe20000400000 */
[----:B------:R-:W-:Y:S01]  /*14a50*/  FFMA.FTZ R69, R132, R69, 0.20512372255325317383 ;  /* 0x3e520bf484457423 */ /* 0x000fe20000010045 */
[----:B------:R-:W-:Y:S01]  /*14a60*/  @P0 FMUL R119, R119, 0.25 ;  /* 0x3e80000077770820 */ /* 0x000fe20000400000 */
[----:B------:R-:W-:Y:S01]  /*14a70*/  @P0 FMUL R120, R120, 0.25 ;  /* 0x3e80000078780820 */ /* 0x000fe20000400000 */
[----:B------:R-:W-:Y:S01]  /*14a80*/  @P0 FMUL R121, R121, 0.25 ;  /* 0x3e80000079790820 */ /* 0x000fe20000400000 */
[----:B------:R-:W-:Y:S01]  /*14a90*/  FFMA.FTZ R69, R132, R69, -0.24046532809734344482 ;  /* 0xbe763c8b84457423 */ /* 0x000fe20000010045 */
[----:B------:R-:W-:Y:S01]  /*14aa0*/  @P0 FMUL R122, R122, 0.25 ;  /* 0x3e8000007a7a0820 */ /* 0x000fe20000400000 */
[----:B------:R-:W-:Y:S01]  /*14ab0*/  @P0 FMUL R123, R123, 0.25 ;  /* 0x3e8000007b7b0820 */ /* 0x000fe20000400000 */
[----:B------:R-:W-:Y:S01]  /*14ac0*/  @P0 FMUL R124, R124, 0.25 ;  /* 0x3e8000007c7c0820 */ /* 0x000fe20000400000 */
[----:B------:R-:W-:Y:S01]  /*14ad0*/  FFMA.FTZ R69, R132, R69, 0.28857114911079406738 ;  /* 0x3e93bf9984457423 */ /* 0x000fe20000010045 */
[----:B------:R-:W-:Y:S01]  /*14ae0*/  @P0 FMUL R125, R125, 0.25 ;  /* 0x3e8000007d7d0820 */ /* 0x000fe20000400000 */
[----:B------:R-:W-:Y:S01]  /*14af0*/  @P0 FMUL R126, R126, 0.25 ;  /* 0x3e8000007e7e0820 */ /* 0x000fe20000400000 */
[----:B------:R-:W-:Y:S01]  /*14b00*/  @P0 FMUL R127, R127, 0.25 ;  /* 0x3e8000007f7f0820 */ /* 0x000fe20000400000 */
[----:B------:R-:W-:Y:S01]  /*14b10*/  FFMA.FTZ R69, R132, R69, -0.36067417263984680176 ;  /* 0xbeb8aa4984457423 */ /* 0x000fe20000010045 */
[----:B------:R-:W-:Y:S01]  /*14b20*/  @P0 FMUL R128, R128, 0.25 ;  /* 0x3e80000080800820 */ /* 0x000fe20000400000 */
[----:B------:R-:W-:Y:S01]  /*14b30*/  @P0 FMUL R129, R129, 0.25 ;  /* 0x3e80000081810820 */ /* 0x000fe20000400000 */
[----:B------:R-:W-:Y:S01]  /*14b40*/  @P0 FMUL R130, R130, 0.25 ;  /* 0x3e80000082820820 */ /* 0x000fe20000400000 */
[----:B------:R-:W-:Y:S01]  /*14b50*/  FFMA.FTZ R69, R132, R69, 0.48089820146560668945 ;  /* 0x3ef6384a84457423 */ /* 0x000fe20000010045 */
[----:B------:R-:W-:Y:S01]  /*14b60*/  @P0 FMUL R131, R131, 0.25 ;  /* 0x3e80000083830820 */ /* 0x000fe20000400000 */
[----:B------:R-:W-:Y:S01]  /*14b70*/  @!P3 FMUL R112, R112, 16777216 ;  /* 0x4b8000007070b820 */ /* 0x000fe20000400000 */
[----:B------:R-:W-:Y:S01]  /*14b80*/  STL [R1+0x1c], R71 ;  /* 0x00001c4701007387 */ /* 0x000fe20000100800 */
[----:B------:R-:W-:Y:S01]  /*14b90*/  FFMA.FTZ R69, R132, R69, -0.72134751081466674805 ;  /* 0xbf38aa3b84457423 */ /* 0x000fe20000010045 */
[----:B------:R-:W-:Y:S01]  /*14ba0*/  @!P3 FMUL R72, R72, 16777216 ;  /* 0x4b8000004848b820 */ /* 0x000fe20000400000 */
[----:B------:R-:W-:Y:S01]  /*14bb0*/  @!P3 FMUL R73, R73, 16777216 ;  /* 0x4b8000004949b820 */ /* 0x000fe20000400000 */
[----:B------:R-:W-:Y:S01]  /*14bc0*/  STL [R1+0x18], R70 ;  /* 0x0000184601007387 */ /* 0x000fe20000100800 */
[----:B------:R-:W-:Y:S01]  /*14bd0*/  FMUL R69, R132, R69 ;  /* 0x0000004584457220 */ /* 0x000fe20000400000 */
[----:B------:R-:W-:Y:S01]  /*14be0*/  @!P3 FMUL R74, R74, 16777216 ;  /* 0x4b8000004a4ab820 */ /* 0x000fe20000400000 */
[----:B------:R-:W-:Y:S01]  /*14bf0*/  @!P3 FMUL R75, R75, 16777216 ;  /* 0x4b8000004b4bb820 */ /* 0x000fe20000400000 */
[----:B------:R0:W-:Y:S01]  /*14c00*/  STL [R1], R68 ;  /* 0x0000004401007387 */ /* 0x0001e20000100800 */
[----:B------:R-:W-:Y:S01]  /*14c10*/  @!P3 FMUL R76, R76, 16777216 ;  /* 0x4b8000004c4cb820 */ /* 0x000fe20000400000 */
        /* <DEDUP_REMOVED lines=35> */
[----:B0-----:R-:W-:Y:S01]  /*14e50*/  FMUL R68, R2, R112 ;  /* 0x0000007002447220 */ /* 0x001fe20000400000 */
[----:B------:R-:W-:Y:S01]  /*14e60*/  FMUL R69, R132, R69 ;  /* 0x0000004584457220 */ /* 0x000fe20000400000 */
        /* <DEDUP_REMOVED lines=22> */
[----:B------:R0:W-:Y:S01]  /*14fd0*/  STL [R1+0x14], R68 ;  /* 0x0000144401007387 */ /* 0x0001e20000100800 */
        /* <DEDUP_REMOVED lines=18> */
[----:B------:R-:W-:Y:S01]  /*15100*/  FFMA.FTZ R173, R132, 1.4426950216293334961, R69 ;  /* 0x3fb8aa3b84ad7823 */ /* 0x000fe20000010045 */
[----:B--2---:R-:W-:Y:S01]  /*15110*/  @P0 FMUL R4, R4, 0.25 ;  /* 0x3e80000004040820 */ /* 0x004fe20000400000 */
[----:B0-----:R-:W0:Y:S01]  /*15120*/  LDTM.x64 R68, tmem[UR6+0x80] ;  /* 0x00008006004479ee */ /* 0x001e220008340000 */
[----:B------:R-:W-:Y:S01]  /*15130*/  @P0 FMUL R5, R5, 0.25 ;  /* 0x3e80000005050820 */ /* 0x000fe20000400000 */
        /* <DEDUP_REMOVED lines=190> */
[----:B0-----:R-:W-:Y:S01]  /*15d20*/  @P0 FMUL R116, R116, 0.25 ;  /* 0x3e80000074740820 */ /* 0x001fe20000400000 */
[----:B------:R-:W0:Y:S01]  /*15d30*/  LDTM.x64 R4, tmem[UR6+0xc0] ;  /* 0x0000c006000479ee */ /* 0x000e220008340000 */
[----:B------:R-:W-:Y:S01]  /*15d40*/  @P0 FMUL R117, R117, 0.25 ;  /* 0x3e80000075750820 */ /* 0x000fe20000400000 */
[----:B------:R-:W-:Y:S01]  /*15d50*/  @P0 FMUL R118, R118, 0.25 ;  /* 0x3e80000076760820 */ /* 0x000fe20000400000 */
[----:B------:R-:W-:Y:S01]  /*15d60*/  @!P3 FMUL R116, R116, 16777216 ;  /* 0x4b8000007474b820 */ /* 0x000fe20000400000 */
[----:B------:R-:W-:Y:S01]  /*15d70*/  @P0 FMUL R119, R119, 0.25 ;  /* 0x3e80000077770820 */ /* 0x000fe20000400000 */
[----:B------:R-:W-:Y:S01]  /*15d80*/  @!P3 FMUL R117, R117, 16777216 ;  /* 0x4b8000007575b820 */ /* 0x000fe20000400000 */
[----:B------:R-:W-:Y:S01]  /*15d90*/  FADD R171, R171, R173 ;  /* 0x000000adabab7221 */ /* 0x000fe20000000000 */
[----:B------:R-:W-:Y:S01]  /*15da0*/  @!P3 FMUL R118, R118, 16777216 ;  /* 0x4b8000007676b820 */ /* 0x000fe20000400000 */
[----:B------:R-:W-:Y:S01]  /*15db0*/  @!P3 FMUL R119, R119, 16777216 ;  /* 0x4b8000007777b820 */ /* 0x000fe20000400000 */
[C---:B------:R-:W-:Y:S01]  /*15dc0*/  FMUL R173, R2.reuse, R116 ;  /* 0x0000007402ad7220 */ /* 0x040fe20000400000 */
[C---:B------:R-:W-:Y:S01]  /*15dd0*/  FMUL R174, R2.reuse, R117 ;  /* 0x0000007502ae7220 */ /* 0x040fe20000400000 */
[C---:B------:R-:W-:Y:S01]  /*15de0*/  FMUL R175, R2.reuse, R118 ;  /* 0x0000007602af7220 */ /* 0x040fe20000400000 */
[----:B------:R-:W1:Y:S01]  /*15df0*/  LDC.64 R116, c[0x0][0x398] ;  /* 0x0000e600ff747b82 */ /* 0x000e620000000a00 */
[----:B------:R-:W-:Y:S01]  /*15e00*/  FMUL R176, R2, R119 ;  /* 0x0000007702b07220 */ /* 0x000fe20000400000 */
[----:B------:R-:W-:Y:S01]  /*15e10*/  @P1 FFMA.FTZ R171, R3, R177, +INF ;  /* 0x7f80000003ab1423 */ /* 0x000fe200000100b1 */
[----:B------:R-:W-:Y:S01]  /*15e20*/  UIMAD UR6, UR14, UR8, URZ ;  /* 0x000000080e0672a4 */ /* 0x000fe2000f8e02ff */
[----:B------:R-:W-:Y:S01]  /*15e30*/  @P0 FMUL R68, R68, 0.25 ;  /* 0x3e80000044440820 */ /* 0x000fe20000400000 */
[----:B------:R-:W-:Y:S01]  /*15e40*/  @P0 FMUL R69, R69, 0.25 ;  /* 0x3e80000045450820 */ /* 0x000fe20000400000 */
[----:B------:R-:W-:Y:S01]  /*15e50*/  @P0 FMUL R70, R70, 0.25 ;  /* 0x3e80000046460820 */ /* 0x000fe20000400000 */
[----:B------:R-:W-:Y:S01]  /*15e60*/  USHF.L.U32 UR8, UR6, 0x1, URZ ;  /* 0x0000000106087899 */ /* 0x000fe200080006ff */
[----:B------:R-:W2:Y:S01]  /*15e70*/  LDC R3, c[0x0][0x3e8] ;  /* 0x0000fa00ff037b82 */ /* 0x000ea20000000800 */
[----:B------:R-:W-:Y:S01]  /*15e80*/  UIMAD.WIDE UR6, UR6, 0x2, URZ ;  /* 0x00000002060678a5 */ /* 0x000fe2000f8e02ff */
[----:B------:R-:W-:Y:S01]  /*15e90*/  @P0 FMUL R71, R71, 0.25 ;  /* 0x3e80000047470820 */ /* 0x000fe20000400000 */
[----:B------:R-:W-:Y:S01]  /*15ea0*/  @P0 FMUL R72, R72, 0.25 ;  /* 0x3e80000048480820 */ /* 0x000fe20000400000 */
[----:B0-----:R-:W-:Y:S01]  /*15eb0*/  @P0 FMUL R20, R20, 0.25 ;  /* 0x3e80000014140820 */ /* 0x001fe20000400000 */
[----:B------:R-:W-:Y:S01]  /*15ec0*/  @P0 FMUL R21, R21, 0.25 ;  /* 0x3e80000015150820 */ /* 0x000fe20000400000 */
[----:B------:R-:W-:Y:S01]  /*15ed0*/  @P0 FMUL R23, R23, 0.25 ;  /* 0x3e80000017170820 */ /* 0x000fe20000400000 */
[----:B------:R-:W-:Y:S01]  /*15ee0*/  @P0 FMUL R73, R73, 0.25 ;  /* 0x3e80000049490820 */ /* 0x000fe20000400000 */
[----:B------:R-:W0:Y:S01]  /*15ef0*/  LDC.64 R118, c[0x0][0x398] ;  /* 0x0000e600ff767b82 */ /* 0x000e220000000a00 */
[----:B------:R-:W-:Y:S01]  /*15f00*/  @!P3 FMUL R20, R20, 16777216 ;  /* 0x4b8000001414b820 */ /* 0x000fe20000400000 */
[----:B------:R-:W-:Y:S01]  /*15f10*/  @!P3 FMUL R21, R21, 16777216 ;  /* 0x4b8000001515b820 */ /* 0x000fe20000400000 */
[----:B------:R-:W-:Y:S01]  /*15f20*/  @P0 FMUL R74, R74, 0.25 ;  /* 0x3e8000004a4a0820 */ /* 0x000fe20000400000 */
[----:B------:R-:W-:Y:S01]  /*15f30*/  @P0 FMUL R75, R75, 0.25 ;  /* 0x3e8000004b4b0820 */ /* 0x000fe20000400000 */
[C---:B------:R-:W-:Y:S01]  /*15f40*/  FMUL R177, R2.reuse, R20 ;  /* 0x0000001402b17220 */ /* 0x040fe20000400000 */
[----:B------:R-:W-:Y:S01]  /*15f50*/  FMUL R178, R2, R21 ;  /* 0x0000001502b27220 */ /* 0x000fe20000400000 */
[----:B------:R-:W-:Y:S01]  /*15f60*/  SHF.L.U32 R20, R192, 0x1, RZ ;  /* 0x00000001c0147819 */ /* 0x000fe200000006ff */
[----:B------:R-:W-:-:S02]  /*15f70*/  IMAD R21, R218, UR13, RZ ;  /* 0x0000000dda157c24 */ /* 0x000fc4000f8e02ff */
        /* <DEDUP_REMOVED lines=113> */
[----:B------:R-:W-:Y:S01]  /*16690*/  USHF.L.U32 UR13, UR12, 0x1, URZ ;  /* 0x000000010c0d7899 */ /* 0x000fe200080006ff */
[----:B------:R-:W-:-:S04]  /*166a0*/  IMAD.HI R192, R192, 0x2, RZ ;  /* 0x00000002c0c07827 */ /* 0x000fc800078e02ff */
[----:B------:R-:W-:Y:S01]  /*166b0*/  @!P3 FMUL R23, R23, 16777216 ;  /* 0x4b8000001717b820 */ /* 0x000fe20000400000 */
[----:B-1----:R-:W-:Y:S01]  /*166c0*/  IADD3 R116, P0, P1, R20, UR8, R116 ;  /* 0x0000000814747c10 */ /* 0x002fe2000f91e074 */
[----:B------:R-:W-:Y:S01]  /*166d0*/  UIMAD.WIDE UR8, UR12, 0x2, URZ ;  /* 0x000000020c0878a5 */ /* 0x000fe2000f8e02ff */
[----:B------:R-:W-:Y:S01]  /*166e0*/  SHF.L.U32 R20, R21, 0x1, RZ ;  /* 0x0000000115147819 */ /* 0x000fe200000006ff */
[----:B------:R-:W-:Y:S01]  /*166f0*/  FMUL R180, R2, R23 ;  /* 0x0000001702b47220 */ /* 0x000fe20000400000 */
[----:B------:R-:W-:Y:S01]  /*16700*/  FSEL R171, R171, -INF , P2 ;  /* 0xff800000abab7808 */ /* 0x000fe20001000000 */
[----:B------:R-:W-:Y:S01]  /*16710*/  IMAD.HI R21, R21, 0x2, RZ ;  /* 0x0000000215157827 */ /* 0x000fe200078e02ff */
[----:B------:R-:W-:-:S03]  /*16720*/  IADD3.X R117, PT, PT, R192, UR7, R117, P0, P1 ;  /* 0x00000007c0757c10 */ /* 0x000fc600087e2475 */
[----:B------:R-:W-:Y:S01]  /*16730*/  @!P3 FMUL R22, R22, 16777216 ;  /* 0x4b8000001616b820 */ /* 0x000fe20000400000 */
[----:B--2---:R-:W-:Y:S01]  /*16740*/  SHF.L.U32 R23, R3, 0x1, RZ ;  /* 0x0000000103177819 */ /* 0x004fe200000006ff */
[----:B------:R-:W-:Y:S01]  /*16750*/  NOP ;  /* 0x0000000000007918 */ /* 0x000fe20000000000 */
[----:B0-----:R-:W-:Y:S01]  /*16760*/  IADD3 R118, P2, P1, R20, UR13, R118 ;  /* 0x0000000d14767c10 */ /* 0x001fe2000f95e076 */
[----:B------:R-:W-:Y:S01]  /*16770*/  FMUL R179, R2, R22 ;  /* 0x0000001602b37220 */ /* 0x000fe20000400000 */
[----:B------:R-:W-:Y:S01]  /*16780*/  F2FP.F16.F32.PACK_AB R216, R216, R219 ;  /* 0x000000dbd8d8723e */ /* 0x000fe200000000ff */
[----:B------:R-:W-:Y:S01]  /*16790*/  @!P3 FMUL R68, R68, 16777216 ;  /* 0x4b8000004444b820 */ /* 0x000fe20000400000 */
[----:B------:R-:W-:Y:S01]  /*167a0*/  IADD3 R20, P0, PT, R23, R116, RZ ;  /* 0x0000007417147210 */ /* 0x000fe20007f1e0ff */
[----:B------:R-:W-:Y:S01]  /*167b0*/  @!P3 FMUL R69, R69, 16777216 ;  /* 0x4b8000004545b820 */ /* 0x000fe20000400000 */
[----:B------:R-:W-:Y:S01]  /*167c0*/  IADD3.X R119, PT, PT, R21, UR9, R119, P2, P1 ;  /* 0x0000000915777c10 */ /* 0x000fe200097e2477 */
[----:B------:R-:W-:Y:S01]  /*167d0*/  @!P3 FMUL R70, R70, 16777216 ;  /* 0x4b8000004646b820 */ /* 0x000fe20000400000 */
[----:B------:R-:W-:Y:S01]  /*167e0*/  LEA.HI.X.SX32 R21, R3, R117, 0x1, P0 ;  /* 0x0000007503157211 */ /* 0x000fe200000f0eff */
[----:B------:R-:W-:Y:S01]  /*167f0*/  @!P3 FMUL R71, R71, 16777216 ;  /* 0x4b8000004747b820 */ /* 0x000fe20000400000 */
[----:B------:R-:W-:Y:S01]  /*16800*/  PRMT R22, R216, 0x7632, R22 ;  /* 0x00007632d8167816 */ /* 0x000fe20000000016 */
[----:B------:R0:W-:Y:S01]  /*16810*/  STG.E.U16 desc[UR10][R118.64], R216 ;  /* 0x000000d876007986 */ /* 0x0001e2000c10150a */
        /* <DEDUP_REMOVED lines=115> */
[----:B0-----:R-:W-:-:S02]  /*16f50*/  IMAD R118, R3, 0x6, RZ ;  /* 0x0000000603767824 */ /* 0x001fc400078e02ff */
[----:B------:R-:W-:Y:S01]  /*16f60*/  @!P3 FMUL R67, R67, 16777216 ;  /* 0x4b8000004343b820 */ /* 0x000fe20000400000 */
[----:B------:R0:W-:Y:S01]  /*16f70*/  STG.E.U16 desc[UR10][R20.64], R22 ;  /* 0x0000001614007986 */ /* 0x0001e2000c10150a */
        /* <DEDUP_REMOVED lines=119> */
[CC--:B0-----:R-:W-:Y:S01]  /*176f0*/  LEA R20, P0, R3.reuse, R116.reuse, 0x2 ;  /* 0x0000007403147211 */ /* 0x0c1fe200078010ff */
[----:B------:R-:W-:Y:S01]  /*17700*/  FMUL R2, R2, R67 ;  /* 0x0000004302027220 */ /* 0x000fe20000400000 */
[----:B------:R-:W-:Y:S01]  /*17710*/  LEA R25, R3, R3, 0x1 ;  /* 0x0000000303197211 */ /* 0x000fe200078e08ff */
[----:B------:R-:W-:Y:S01]  /*17720*/  FFMA R0, R171, 0.69314718246459960938, R0 ;  /* 0x3f317218ab007823 */ /* 0x000fe20000000000 */
[-C--:B------:R-:W-:Y:S01]  /*17730*/  IADD3 R22, P1, PT, R118, R116.reuse, RZ ;  /* 0x0000007476167210 */ /* 0x080fe20007f3e0ff */
[C---:B------:R-:W-:Y:S01]  /*17740*/  IMAD R171, R3.reuse, 0xc, RZ ;  /* 0x0000000c03ab7824 */ /* 0x040fe200078e02ff */
[C---:B------:R-:W-:Y:S01]  /*17750*/  SHF.L.U32 R67, R3.reuse, 0x2, RZ ;  /* 0x0000000203437819 */ /* 0x040fe200000006ff */
[C---:B------:R-:W-:Y:S01]  /*17760*/  IMAD R119, R3.reuse, 0xa, RZ ;  /* 0x0000000a03777824 */ /* 0x040fe200078e02ff */
[----:B------:R-:W-:Y:S01]  /*17770*/  LEA R24, P2, R3, R116, 0x3 ;  /* 0x0000007403187211 */ /* 0x000fe200078418ff */
[----:B------:R-:W0:Y:S01]  /*17780*/  LDCU.64 UR6, c[0x0][0x3e0] ;  /* 0x00007c00ff0677ac */ /* 0x000e220008000a00 */
[----:B------:R-:W-:-:S02]  /*17790*/  F2FP.F16.F32.PACK_AB R215, R215, R217 ;  /* 0x000000d9d7d7723e */ /* 0x000fc400000000ff */
[-C--:B------:R-:W-:Y:S02]  /*177a0*/  LEA.HI.X.SX32 R21, R23, R117.reuse, 0x1, P0 ;  /* 0x0000007517157211 */ /* 0x080fe400000f0eff */
[-C--:B------:R-:W-:Y:S02]  /*177b0*/  LEA.HI.X.SX32 R23, R25, R117.reuse, 0x1, P1 ;  /* 0x0000007519177211 */ /* 0x080fe400008f0eff */
[----:B------:R-:W-:Y:S01]  /*177c0*/  LEA.HI.X.SX32 R25, R67, R117, 0x1, P2 ;  /* 0x0000007543197211 */ /* 0x000fe200010f0eff */
[----:B------:R1:W-:Y:S01]  /*177d0*/  STG.E.U16 desc[UR10][R20.64], R215 ;  /* 0x000000d714007986 */ /* 0x0003e2000c10150a */
[----:B------:R-:W-:Y:S02]  /*177e0*/  PRMT R67, R215, 0x7632, R67 ;  /* 0x00007632d7437816 */ /* 0x000fe40000000043 */
[----:B------:R-:W-:Y:S01]  /*177f0*/  F2FP.F16.F32.PACK_AB R213, R213, R214 ;  /* 0x000000d6d5d5723e */ /* 0x000fe200000000ff */
[----:B------:R-:W-:Y:S01]  /*17800*/  IMAD R214, R3, 0xe, RZ ;  /* 0x0000000e03d67824 */ /* 0x000fe200078e02ff */
[----:B------:R-:W-:Y:S01]  /*17810*/  F2FP.F16.F32.PACK_AB R223, R223, R224 ;  /* 0x000000e0dfdf723e */ /* 0x000fe200000000ff */
[----:B------:R2:W-:Y:S04]  /*17820*/  STG.E.U16 desc[UR10][R22.64], R67 ;  /* 0x0000004316007986 */ /* 0x0005e8000c10150a */
[----:B------:R4:W-:Y:S01]  /*17830*/  STG.E.U16 desc[UR10][R24.64], R213 ;  /* 0x000000d518007986 */ /* 0x0009e2000c10150a */
[----:B-1----:R-:W-:-:S02]  /*17840*/  LEA R21, R3, R3, 0x2 ;  /* 0x0000000303157211 */ /* 0x002fc400078e10ff */
[-C--:B------:R-:W-:Y:S02]  /*17850*/  IADD3 R20, P0, PT, R119, R116.reuse, RZ ;  /* 0x0000007477147210 */ /* 0x080fe40007f1e0ff */
[-C--:B--2---:R-:W-:Y:S02]  /*17860*/  IADD3 R22, P1, PT, R171, R116.reuse, RZ ;  /* 0x00000074ab167210 */ /* 0x084fe40007f3e0ff */
[----:B------:R-:W-:Y:S02]  /*17870*/  LEA.HI.X.SX32 R21, R21, R117, 0x1, P0 ;  /* 0x0000007515157211 */ /* 0x000fe400000f0eff */
[----:B----4-:R-:W-:Y:S02]  /*17880*/  LEA R25, R3, -R3, 0x3 ;  /* 0x8000000303197211 */ /* 0x010fe400078e18ff */
[----:B------:R-:W-:Y:S02]  /*17890*/  IADD3 R24, P2, PT, R214, R116, RZ ;  /* 0x00000074d6187210 */ /* 0x000fe40007f5e0ff */
[----:B------:R-:W-:-:S02]  /*178a0*/  LEA.HI.X.SX32 R23, R118, R117, 0x1, P1 ;  /* 0x0000007576177211 */ /* 0x000fc400008f0eff */
[----:B------:R-:W-:Y:S02]  /*178b0*/  PRMT R118, R213, 0x7632, R118 ;  /* 0x00007632d5767816 */ /* 0x000fe40000000076 */
[----:B------:R-:W-:Y:S02]  /*178c0*/  LEA.HI.X.SX32 R25, R25, R117, 0x1, P2 ;  /* 0x0000007519197211 */ /* 0x000fe400010f0eff */
[----:B------:R-:W-:Y:S01]  /*178d0*/  PRMT R67, R223, 0x7632, R67 ;  /* 0x00007632df437816 */ /* 0x000fe20000000043 */
[----:B------:R-:W-:Y:S04]  /*178e0*/  STG.E.U16 desc[UR10][R20.64], R118 ;  /* 0x0000007614007986 */ /* 0x000fe8000c10150a */
[----:B------:R-:W-:Y:S04]  /*178f0*/  STG.E.U16 desc[UR10][R22.64], R223 ;  /* 0x000000df16007986 */ /* 0x000fe8000c10150a */
[----:B------:R1:W-:Y:S04]  /*17900*/  STG.E.U16 desc[UR10][R24.64], R67 ;  /* 0x0000004318007986 */ /* 0x0003e8000c10150a */
[----:B-1----:R-:W2:Y:S04]  /*17910*/  LDL.LU R24, [R1+0x10] ;  /* 0x0000100001187983 */ /* 0x002ea80000300800 */
[----:B------:R-:W2:Y:S01]  /*17920*/  LDL.LU R25, [R1+0x20] ;  /* 0x0000200001197983 */ /* 0x000ea20000300800 */
[C---:B------:R-:W-:Y:S01]  /*17930*/  SHF.L.U32 R21, R3.reuse, 0x3, RZ ;  /* 0x0000000303157819 */ /* 0x040fe200000006ff */
[C---:B------:R-:W-:Y:S01]  /*17940*/  IMAD R214, R3.reuse, 0x14, RZ ;  /* 0x0000001403d67824 */ /* 0x040fe200078e02ff */
[C---:B------:R-:W-:Y:S01]  /*17950*/  LEA R20, P0, R3.reuse, R116, 0x4 ;  /* 0x0000007403147211 */ /* 0x040fe200078020ff */
[----:B------:R-:W-:Y:S01]  /*17960*/  IMAD R22, R3, 0x12, RZ ;  /* 0x0000001203167824 */ /* 0x000fe200078e02ff */
[----:B------:R-:W-:-:S02]  /*17970*/  F2FP.F16.F32.PACK_AB R245, R245, R248 ;  /* 0x000000f8f5f5723e */ /* 0x000fc400000000ff */
[----:B------:R-:W-:Y:S02]  /*17980*/  LEA.HI.X.SX32 R21, R21, R117, 0x1, P0 ;  /* 0x0000007515157211 */ /* 0x000fe400000f0eff */
[----:B------:R-:W-:Y:S02]  /*17990*/  LEA R23, R3, R3, 0x3 ;  /* 0x0000000303177211 */ /* 0x000fe400078e18ff */
[-C--:B------:R-:W-:Y:S01]  /*179a0*/  IADD3 R22, P1, PT, R22, R116.reuse, RZ ;  /* 0x0000007416167210 */ /* 0x080fe20007f3e0ff */
[----:B------:R1:W-:Y:S01]  /*179b0*/  STG.E.U16 desc[UR10][R20.64], R245 ;  /* 0x000000f514007986 */ /* 0x0003e2000c10150a */
[----:B--2---:R-:W-:Y:S02]  /*179c0*/  F2FP.F16.F32.PACK_AB R67, R24, R25 ;  /* 0x000000191843723e */ /* 0x004fe400000000ff */
[----:B------:R-:W-:Y:S02]  /*179d0*/  IADD3 R24, P2, PT, R214, R116, RZ ;  /* 0x00000074d6187210 */ /* 0x000fe40007f5e0ff */
[----:B------:R-:W2:Y:S01]  /*179e0*/  LDL.LU R214, [R1+0x4c] ;  /* 0x00004c0001d67983 */ /* 0x000ea20000300800 */
[----:B------:R-:W-:-:S02]  /*179f0*/  LEA.HI.X.SX32 R23, R23, R117, 0x1, P1 ;  /* 0x0000007517177211 */ /* 0x000fc400008f0eff */
[----:B------:R-:W-:Y:S01]  /*17a00*/  PRMT R118, R245, 0x7632, R118 ;  /* 0x00007632f5767816 */ /* 0x000fe20000000076 */
[----:B-1----:R-:W4:Y:S01]  /*17a10*/  LDL.LU R20, [R1+0xc] ;  /* 0x00000c0001147983 */ /* 0x002f220000300800 */
[----:B------:R-:W-:Y:S01]  /*17a20*/  IMAD R248, R3, 0x16, RZ ;  /* 0x0000001603f87824 */ /* 0x000fe200078e02ff */
[----:B------:R-:W-:Y:S02]  /*17a30*/  LEA.HI.X.SX32 R25, R119, R117, 0x1, P2 ;  /* 0x0000007577197211 */ /* 0x000fe400010f0eff */
[----:B------:R-:W4:Y:S04]  /*17a40*/  LDL.LU R21, [R1+0x28] ;  /* 0x0000280001157983 */ /* 0x000f280000300800 */
[----:B------:R1:W-:Y:S01]  /*17a50*/  STG.E.U16 desc[UR10][R22.64], R118 ;  /* 0x0000007616007986 */ /* 0x0003e2000c10150a */
[----:B------:R-:W-:-:S03]  /*17a60*/  PRMT R119, R67, 0x7632, R119 ;  /* 0x0000763243777816 */ /* 0x000fc60000000077 */
[----:B------:R-:W5:Y:S01]  /*17a70*/  LDL.LU R245, [R1+0x4] ;  /* 0x0000040001f57983 */ /* 0x000f620000300800 */
[----:B-1----:R-:W-:-:S05]  /*17a80*/  IMAD R23, R3, 0x18, RZ ;  /* 0x0000001803177824 */ /* 0x002fca00078e02ff */
[-C--:B------:R-:W-:Y:S01]  /*17a90*/  IADD3 R22, P1, PT, R23, R116.reuse, RZ ;  /* 0x0000007417167210 */ /* 0x080fe20007f3e0ff */
[----:B------:R-:W-:Y:S03]  /*17aa0*/  STG.E.U16 desc[UR10][R24.64], R67 ;  /* 0x0000004318007986 */ /* 0x000fe6000c10150a */
[----:B------:R-:W-:Y:S02]  /*17ab0*/  LEA.HI.X.SX32 R23, R171, R117, 0x1, P1 ;  /* 0x00000075ab177211 */ /* 0x000fe400008f0eff */
[----:B----4-:R-:W-:Y:S01]  /*17ac0*/  F2FP.F16.F32.PACK_AB R118, R20, R21 ;  /* 0x000000151476723e */ /* 0x010fe200000000ff */
[----:B------:R-:W-:Y:S01]  /*17ad0*/  IMAD R21, R3, 0xb, RZ ;  /* 0x0000000b03157824 */ /* 0x000fe200078e02ff */
[----:B------:R-:W-:Y:S02]  /*17ae0*/  IADD3 R20, P0, PT, R248, R116, RZ ;  /* 0x00000074f8147210 */ /* 0x000fe40007f1e0ff */
[----:B------:R-:W2:Y:S02]  /*17af0*/  LDL.LU R248, [R1+0x48] ;  /* 0x0000480001f87983 */ /* 0x000ea40000300800 */
[----:B------:R-:W-:-:S05]  /*17b00*/  LEA.HI.X.SX32 R21, R21, R117, 0x1, P0 ;  /* 0x0000007515157211 */ /* 0x000fca00000f0eff */
[----:B------:R1:W-:Y:S04]  /*17b10*/  STG.E.U16 desc[UR10][R20.64], R119 ;  /* 0x0000007714007986 */ /* 0x0003e8000c10150a */
[----:B------:R4:W-:Y:S04]  /*17b20*/  STG.E.U16 desc[UR10][R22.64], R118 ;  /* 0x0000007616007986 */ /* 0x0009e8000c10150a */
[----:B-1----:R-:W3:Y:S04]  /*17b30*/  LDL.LU R20, [R1+0x8] ;  /* 0x0000080001147983 */ /* 0x002ee80000300800 */
[----:B------:R-:W3:Y:S04]  /*17b40*/  LDL.LU R21, [R1+0x24] ;  /* 0x0000240001157983 */ /* 0x000ee80000300800 */
[----:B----4-:R-:W4:Y:S04]  /*17b50*/  LDL.LU R22, [R1+0x2c] ;  /* 0x00002c0001167983 */ /* 0x010f280000300800 */
[----:B------:R-:W4:Y:S01]  /*17b60*/  LDL.LU R23, [R1+0x38] ;  /* 0x0000380001177983 */ /* 0x000f220000300800 */
[----:B------:R-:W-:-:S02]  /*17b70*/  IMAD R24, R3, 0x1a, RZ ;  /* 0x0000001a03187824 */ /* 0x000fc400078e02ff */
[----:B------:R-:W-:-:S03]  /*17b80*/  IMAD R25, R3, 0xd, RZ ;  /* 0x0000000d03197824 */ /* 0x000fc600078e02ff */
[----:B------:R-:W-:Y:S02]  /*17b90*/  IADD3 R24, P2, PT, R24, R116, RZ ;  /* 0x0000007418187210 */ /* 0x000fe40007f5e0ff */
[----:B------:R-:W-:Y:S02]  /*17ba0*/  PRMT R67, R118, 0x7632, R67 ;  /* 0x0000763276437816 */ /* 0x000fe40000000043 */
[----:B------:R-:W-:Y:S02]  /*17bb0*/  LEA.HI.X.SX32 R25, R25, R117, 0x1, P2 ;  /* 0x0000007519197211 */ /* 0x000fe400010f0eff */
[----:B-----5:R-:W-:Y:S01]  /*17bc0*/  F2FP.F16.F32.PACK_AB R223, R247, R245 ;  /* 0x000000f5f7df723e */ /* 0x020fe200000000ff */
[C---:B------:R-:W-:Y:S02]  /*17bd0*/  IMAD R245, R3.reuse, 0x1c, RZ ;  /* 0x0000001c03f57824 */ /* 0x040fe400078e02ff */
[----:B------:R1:W-:Y:S01]  /*17be0*/  STG.E.U16 desc[UR10][R24.64], R67 ;  /* 0x0000004318007986 */ /* 0x0003e2000c10150a */
[----:B------:R-:W-:Y:S01]  /*17bf0*/  IMAD R247, R3, 0x1e, RZ ;  /* 0x0000001e03f77824 */ /* 0x000fe200078e02ff */
[----:B------:R-:W-:-:S02]  /*17c00*/  F2FP.F16.F32.PACK_AB R224, R237, R246 ;  /* 0x000000f6ede0723e */ /* 0x000fc400000000ff */
[----:B------:R-:W-:Y:S01]  /*17c10*/  F2FP.F16.F32.PACK_AB R215, R228, R236 ;  /* 0x000000ece4d7723e */ /* 0x000fe200000000ff */
[----:B-1----:R-:W5:Y:S04]  /*17c20*/  LDL.LU R24, [R1+0x3c] ;  /* 0x00003c0001187983 */ /* 0x002f680000300800 */
[----:B------:R-:W5:Y:S04]  /*17c30*/  LDL.LU R25, [R1+0x44] ;  /* 0x0000440001197983 */ /* 0x000f680000300800 */
[----:B------:R-:W5:Y:S04]  /*17c40*/  LDL.LU R246, [R1+0x14] ;  /* 0x0000140001f67983 */ /* 0x000f680000300800 */
[----:B------:R-:W5:Y:S01]  /*17c50*/  LDL.LU R228, [R1+0x18] ;  /* 0x0000180001e47983 */ /* 0x000f620000300800 */
[----:B--2---:R-:W-:Y:S01]  /*17c60*/  F2FP.F16.F32.PACK_AB R67, R248, R214 ;  /* 0x000000d6f843723e */ /* 0x004fe200000000ff */
[----:B------:R-:W-:-:S03]  /*17c70*/  IMAD R214, R3, 0xe, RZ ;  /* 0x0000000e03d67824 */ /* 0x000fc600078e02ff */
[C---:B------:R-:W-:Y:S02]  /*17c80*/  PRMT R118, R67.reuse, 0x7610, R118 ;  /* 0x0000761043767816 */ /* 0x040fe40000000076 */
[----:B------:R-:W-:Y:S02]  /*17c90*/  PRMT R67, R67, 0x7632, R67 ;  /* 0x0000763243437816 */ /* 0x000fe40000000043 */
[----:B---3--:R-:W-:Y:S02]  /*17ca0*/  F2FP.F16.F32.PACK_AB R219, R20, R21 ;  /* 0x0000001514db723e */ /* 0x008fe400000000ff */
[----:B------:R-:W-:Y:S02]  /*17cb0*/  IADD3 R20, P0, PT, R245, R116, RZ ;  /* 0x00000074f5147210 */ /* 0x000fe40007f1e0ff */
[----:B----4-:R-:W-:Y:S02]  /*17cc0*/  F2FP.F16.F32.PACK_AB R213, R22, R23 ;  /* 0x0000001716d5723e */ /* 0x010fe400000000ff */
[----:B------:R-:W-:-:S02]  /*17cd0*/  LEA R23, R3, -R3, 0x4 ;  /* 0x8000000303177211 */ /* 0x000fc400078e20ff */
[----:B------:R-:W-:Y:S02]  /*17ce0*/  IADD3 R22, P1, PT, R247, R116, RZ ;  /* 0x00000074f7167210 */ /* 0x000fe40007f3e0ff */
[-C--:B------:R-:W-:Y:S02]  /*17cf0*/  LEA.HI.X.SX32 R21, R214, R117.reuse, 0x1, P0 ;  /* 0x00000075d6157211 */ /* 0x080fe400000f0eff */
[----:B------:R-:W-:Y:S01]  /*17d00*/  LEA.HI.X.SX32 R23, R23, R117, 0x1, P1 ;  /* 0x0000007517177211 */ /* 0x000fe200008f0eff */
[----:B------:R-:W2:Y:S04]  /*17d10*/  LDL.LU R214, [R1] ;  /* 0x0000000001d67983 */ /* 0x000ea80000300800 */
[----:B------:R1:W-:Y:S04]  /*17d20*/  STG.E.U16 desc[UR10][R20.64], R118 ;  /* 0x0000007614007986 */ /* 0x0003e8000c10150a */
[----:B------:R3:W-:Y:S04]  /*17d30*/  STG.E.U16 desc[UR10][R22.64], R67 ;  /* 0x0000004316007986 */ /* 0x0007e8000c10150a */
[----:B-1----:R-:W4:Y:S04]  /*17d40*/  LDL.LU R20, [R1+0x1c] ;  /* 0x00001c0001147983 */ /* 0x002f280000300800 */
[----:B------:R-:W4:Y:S04]  /*17d50*/  LDL.LU R21, [R1+0x30] ;  /* 0x0000300001157983 */ /* 0x000f280000300800 */
[----:B---3--:R-:W3:Y:S04]  /*17d60*/  LDL.LU R22, [R1+0x34] ;  /* 0x0000340001167983 */ /* 0x008ee80000300800 */
[----:B------:R-:W3:Y:S01]  /*17d70*/  LDL.LU R23, [R1+0x40] ;  /* 0x0000400001177983 */ /* 0x000ee20000300800 */
[----:B-----5:R-:W-:-:S02]  /*17d80*/  F2FP.F16.F32.PACK_AB R192, R24, R25 ;  /* 0x0000001918c0723e */ /* 0x020fc400000000ff */
[C---:B------:R-:W-:Y:S02]  /*17d90*/  SHF.L.U32 R25, R3.reuse, 0x4, RZ ;  /* 0x0000000403197819 */ /* 0x040fe400000006ff */
[C---:B------:R-:W-:Y:S02]  /*17da0*/  LEA R24, P2, R3.reuse, R116, 0x5 ;  /* 0x0000007403187211 */ /* 0x040fe400078428ff */
[----:B------:R-:W-:Y:S01]  /*17db0*/  F2FP.F16.F32.PACK_AB R212, R212, R226 ;  /* 0x000000e2d4d4723e */ /* 0x000fe200000000ff */
[----:B------:R-:W-:Y:S01]  /*17dc0*/  IMAD R226, R3, 0x22, RZ ;  /* 0x0000002203e27824 */ /* 0x000fe200078e02ff */
[----:B------:R-:W-:Y:S02]  /*17dd0*/  LEA.HI.X.SX32 R25, R25, R117, 0x1, P2 ;  /* 0x0000007519197211 */ /* 0x000fe400010f0eff */
[----:B------:R-:W-:Y:S01]  /*17de0*/  F2FP.F16.F32.PACK_AB R118, R227, R234 ;  /* 0x000000eae376723e */ /* 0x000fe200000000ff */
[C---:B------:R-:W-:Y:S02]  /*17df0*/  IMAD R227, R3.reuse, 0x24, RZ ;  /* 0x0000002403e37824 */ /* 0x040fe400078e02ff */
[C---:B------:R-:W-:Y:S01]  /*17e00*/  IMAD R234, R3.reuse, 0x26, RZ ;  /* 0x0000002603ea7824 */ /* 0x040fe200078e02ff */
[----:B------:R-:W-:Y:S01]  /*17e10*/  F2FP.F16.F32.PACK_AB R67, R244, R252 ;  /* 0x000000fcf443723e */ /* 0x000fe200000000ff */
[----:B------:R1:W-:Y:S01]  /*17e20*/  STG.E.U16 desc[UR10][R24.64], R192 ;  /* 0x000000c018007986 */ /* 0x0003e2000c10150a */
[----:B------:R-:W-:Y:S01]  /*17e30*/  IMAD R244, R3, 0x12, RZ ;  /* 0x0000001203f47824 */ /* 0x000fe200078e02ff */
[----:B------:R-:W-:-:S02]  /*17e40*/  F2FP.F16.F32.PACK_AB R119, R235, R243 ;  /* 0x000000f3eb77723e */ /* 0x000fc400000000ff */
[----:B------:R-:W-:Y:S02]  /*17e50*/  PRMT R235, R192, 0x7632, R235 ;  /* 0x00007632c0eb7816 */ /* 0x000fe400000000eb */
[----:B------:R-:W-:Y:S02]  /*17e60*/  PRMT R236, R213, 0x7610, R236 ;  /* 0x00007610d5ec7816 */ /* 0x000fe400000000ec */
[----:B-1----:R-:W-:Y:S02]  /*17e70*/  IADD3 R24, P2, PT, R234, R116, RZ ;  /* 0x00000074ea187210 */ /* 0x002fe40007f5e0ff */
[----:B------:R-:W-:Y:S01]  /*17e80*/  F2FP.F16.F32.PACK_AB R192, R251, R246 ;  /* 0x000000f6fbc0723e */ /* 0x000fe200000000ff */
[----:B------:R-:W-:Y:S01]  /*17e90*/  IMAD R246, R3, 0x14, RZ ;  /* 0x0000001403f67824 */ /* 0x000fe200078e02ff */
[----:B------:R-:W-:Y:S01]  /*17ea0*/  F2FP.F16.F32.PACK_AB R209, R209, R220 ;  /* 0x000000dcd1d1723e */ /* 0x000fe200000000ff */
[----:B------:R-:W-:Y:S01]  /*17eb0*/  IMAD R220, R3, 0x15, RZ ;  /* 0x0000001503dc7824 */ /* 0x000fe200078e02ff */
[----:B------:R-:W-:-:S02]  /*17ec0*/  F2FP.F16.F32.PACK_AB R207, R207, R208 ;  /* 0x000000d0cfcf723e */ /* 0x000fc400000000ff */
[----:B------:R-:W-:Y:S02]  /*17ed0*/  PRMT R237, R213, 0x7632, R237 ;  /* 0x00007632d5ed7816 */ /* 0x000fe400000000ed */
[----:B------:R-:W-:Y:S02]  /*17ee0*/  F2FP.F16.F32.PACK_AB R208, R231, R240 ;  /* 0x000000f0e7d0723e */ /* 0x000fe400000000ff */
[----:B------:R-:W-:Y:S02]  /*17ef0*/  F2FP.F16.F32.PACK_AB R213, R233, R241 ;  /* 0x000000f1e9d5723e */ /* 0x000fe400000000ff */
[----:B------:R-:W-:Y:S02]  /*17f00*/  PRMT R231, R219, 0x7610, R231 ;  /* 0x00007610dbe77816 */ /* 0x000fe400000000e7 */
[----:B------:R-:W-:Y:S01]  /*17f10*/  F2FP.F16.F32.PACK_AB R197, R197, R199 ;  /* 0x000000c7c5c5723e */ /* 0x000fe200000000ff */
[----:B------:R-:W-:Y:S01]  /*17f20*/  IMAD R199, R3, 0x2e, RZ ;  /* 0x0000002e03c77824 */ /* 0x000fe200078e02ff */
[----:B------:R-:W-:-:S02]  /*17f30*/  PRMT R233, R219, 0x7632, R233 ;  /* 0x00007632dbe97816 */ /* 0x000fc400000000e9 */
[----:B------:R-:W-:Y:S01]  /*17f40*/  F2FP.F16.F32.PACK_AB R201, R201, R203 ;  /* 0x000000cbc9c9723e */ /* 0x000fe200000000ff */
[C---:B------:R-:W-:Y:S01]  /*17f50*/  IMAD R203, R3.reuse, 0x30, RZ ;  /* 0x0000003003cb7824 */ /* 0x040fe200078e02ff */
[----:B------:R-:W-:Y:S01]  /*17f60*/  F2FP.F16.F32.PACK_AB R206, R206, R222 ;  /* 0x000000decece723e */ /* 0x000fe200000000ff */
[C---:B------:R-:W-:Y:S02]  /*17f70*/  IMAD R248, R3.reuse, 0x16, RZ ;  /* 0x0000001603f87824 */ /* 0x040fe400078e02ff */
[----:B------:R-:W-:Y:S01]  /*17f80*/  IMAD R222, R3, 0x17, RZ ;  /* 0x0000001703de7824 */ /* 0x000fe200078e02ff */
[----:B------:R-:W-:Y:S02]  /*17f90*/  F2FP.F16.F32.PACK_AB R204, R204, R205 ;  /* 0x000000cdcccc723e */ /* 0x000fe400000000ff */
[----:B------:R-:W-:Y:S01]  /*17fa0*/  F2FP.F16.F32.PACK_AB R193, R193, R195 ;  /* 0x000000c3c1c1723e */ /* 0x000fe200000000ff */
[----:B------:R-:W-:Y:S01]  /*17fb0*/  IMAD R195, R3, 0x32, RZ ;  /* 0x0000003203c37824 */ /* 0x000fe200078e02ff */
[----:B------:R-:W-:-:S02]  /*17fc0*/  PRMT R205, R223, 0x7632, R205 ;  /* 0x00007632dfcd7816 */ /* 0x000fc400000000cd */
[----:B------:R-:W-:Y:S01]  /*17fd0*/  F2FP.F16.F32.PACK_AB R185, R185, R188 ;  /* 0x000000bcb9b9723e */ /* 0x000fe200000000ff */
[----:B------:R-:W-:Y:S01]  /*17fe0*/  IMAD R188, R3, 0x34, RZ ;  /* 0x0000003403bc7824 */ /* 0x000fe200078e02ff */
[----:B------:R-:W-:Y:S01]  /*17ff0*/  F2FP.F16.F32.PACK_AB R189, R189, R190 ;  /* 0x000000bebdbd723e */ /* 0x000fe200000000ff */
[C---:B------:R-:W-:Y:S01]  /*18000*/  IMAD R190, R3.reuse, 0x36, RZ ;  /* 0x0000003603be7824 */ /* 0x040fe200078e02ff */
[----:B------:R-:W-:Y:S01]  /*18010*/  F2FP.F16.F32.PACK_AB R196, R196, R198 ;  /* 0x000000c6c4c4723e */ /* 0x000fe200000000ff */
[----:B------:R-:W-:Y:S01]  /*18020*/  IMAD R198, R3, 0x1b, RZ ;  /* 0x0000001b03c67824 */ /* 0x000fe200078e02ff */
[----:B------:R-:W-:Y:S02]  /*18030*/  F2FP.F16.F32.PACK_AB R136, R137, R136 ;  /* 0x000000888988723e */ /* 0x000fe400000000ff */
[----:B------:R-:W1:Y:S01]  /*18040*/  LDC R137, c[0x0][0x3e8] ;  /* 0x0000fa00ff897b82 */ /* 0x000e620000000800 */
[----:B------:R-:W-:Y:S02]  /*18050*/  F2FP.F16.F32.PACK_AB R132, R133, R132 ;  /* 0x000000848584723e */ /* 0x000fe400000000ff */
[----:B------:R-:W-:Y:S01]  /*18060*/  F2FP.F16.F32.PACK_AB R191, R191, R194 ;  /* 0x000000c2bfbf723e */ /* 0x000fe200000000ff */
[----:B------:R-:W-:Y:S01]  /*18070*/  IMAD R194, R3, 0x38, RZ ;  /* 0x0000003803c27824 */ /* 0x000fe200078e02ff */
[----:B------:R-:W-:-:S02]  /*18080*/  PRMT R133, R215, 0x7632, R133 ;  /* 0x00007632d7857816 */ /* 0x000fc40000000085 */
[----:B------:R-:W-:Y:S01]  /*18090*/  F2FP.F16.F32.PACK_AB R138, R139, R138 ;  /* 0x0000008a8b8a723e */ /* 0x000fe200000000ff */
[----:B------:R-:W-:Y:S01]  /*180a0*/  IMAD R139, R3, 0x3c, RZ ;  /* 0x0000003c038b7824 */ /* 0x000fe200078e02ff */
[----:B------:R-:W-:Y:S01]  /*180b0*/  F2FP.F16.F32.PACK_AB R183, R183, R186 ;  /* 0x000000bab7b7723e */ /* 0x000fe200000000ff */
[----:B------:R-:W-:Y:S01]  /*180c0*/  IMAD R186, R3, 0x1d, RZ ;  /* 0x0000001d03ba7824 */ /* 0x000fe200078e02ff */
[----:B------:R-:W-:Y:S01]  /*180d0*/  F2FP.F16.F32.PACK_AB R146, R147, R146 ;  /* 0x000000929392723e */ /* 0x000fe200000000ff */
[----:B------:R-:W-:Y:S01]  /*180e0*/  IMAD R147, R3, 0x3e, RZ ;  /* 0x0000003e03937824 */ /* 0x000fe200078e02ff */
[----:B------:R-:W-:Y:S02]  /*180f0*/  F2FP.F16.F32.PACK_AB R140, R141, R140 ;  /* 0x0000008c8d8c723e */ /* 0x000fe400000000ff */
[----:B------:R-:W-:Y:S01]  /*18100*/  F2FP.F16.F32.PACK_AB R134, R135, R134 ;  /* 0x000000868786723e */ /* 0x000fe200000000ff */
[----:B------:R-:W-:Y:S01]  /*18110*/  IMAD R135, R3, 0x42, RZ ;  /* 0x0000004203877824 */ /* 0x000fe200078e02ff */
[----:B------:R-:W-:-:S02]  /*18120*/  F2FP.F16.F32.PACK_AB R142, R143, R142 ;  /* 0x0000008e8f8e723e */ /* 0x000fc400000000ff */
[----:B------:R-:W-:Y:S01]  /*18130*/  F2FP.F16.F32.PACK_AB R144, R145, R144 ;  /* 0x000000909190723e */ /* 0x000fe200000000ff */
[----:B------:R-:W-:Y:S01]  /*18140*/  IMAD R145, R3, 0x44, RZ ;  /* 0x0000004403917824 */ /* 0x000fe200078e02ff */
[----:B------:R-:W-:Y:S01]  /*18150*/  F2FP.F16.F32.PACK_AB R68, R69, R68 ;  /* 0x000000444544723e */ /* 0x000fe200000000ff */
[----:B------:R-:W-:Y:S01]  /*18160*/  IMAD R69, R3, 0x46, RZ ;  /* 0x0000004603457824 */ /* 0x000fe200078e02ff */
[----:B------:R-:W-:Y:S01]  /*18170*/  F2FP.F16.F32.PACK_AB R70, R71, R70 ;  /* 0x000000464746723e */ /* 0x000fe200000000ff */
[C---:B------:R-:W-:Y:S01]  /*18180*/  IMAD R71, R3.reuse, 0x48, RZ ;  /* 0x0000004803477824 */ /* 0x040fe200078e02ff */
[----:B------:R-:W-:Y:S01]  /*18190*/  F2FP.F16.F32.PACK_AB R170, R172, R170 ;  /* 0x000000aaacaa723e */ /* 0x000fe200000000ff */
[----:B------:R-:W-:Y:S01]  /*181a0*/  IMAD R172, R3, 0x23, RZ ;  /* 0x0000002303ac7824 */ /* 0x000fe200078e02ff */
[----:B------:R-:W-:Y:S02]  /*181b0*/  F2FP.F16.F32.PACK_AB R72, R73, R72 ;  /* 0x000000484948723e */ /* 0x000fe400000000ff */
[----:B------:R-:W-:-:S02]  /*181c0*/  PRMT R73, R67, 0x7632, R73 ;  /* 0x0000763243497816 */ /* 0x000fc40000000049 */
[----:B------:R-:W-:Y:S02]  /*181d0*/  F2FP.F16.F32.PACK_AB R148, R149, R148 ;  /* 0x000000949594723e */ /* 0x000fe400000000ff */
[----:B------:R-:W-:Y:S02]  /*181e0*/  PRMT R149, R119, 0x7632, R149 ;  /* 0x0000763277957816 */ /* 0x000fe40000000095 */
[----:B------:R-:W-:Y:S02]  /*181f0*/  F2FP.F16.F32.PACK_AB R76, R77, R76 ;  /* 0x0000004c4d4c723e */ /* 0x000fe400000000ff */
[----:B------:R-:W-:Y:S02]  /*18200*/  PRMT R77, R118, 0x7632, R77 ;  /* 0x00007632764d7816 */ /* 0x000fe4000000004d */
[----:B------:R-:W-:Y:S01]  /*18210*/  F2FP.F16.F32.PACK_AB R74, R75, R74 ;  /* 0x0000004a4b4a723e */ /* 0x000fe200000000ff */
[----:B------:R-:W-:Y:S01]  /*18220*/  IMAD R75, R3, 0x54, RZ ;  /* 0x00000054034b7824 */ /* 0x000fe200078e02ff */
[----:B------:R-:W-:-:S02]  /*18230*/  F2FP.F16.F32.PACK_AB R82, R83, R82 ;  /* 0x000000525352723e */ /* 0x000fc400000000ff */
[----:B------:R-:W-:Y:S02]  /*18240*/  PRMT R83, R212, 0x7632, R83 ;  /* 0x00007632d4537816 */ /* 0x000fe40000000053 */
[----:B------:R-:W-:Y:S02]  /*18250*/  F2FP.F16.F32.PACK_AB R210, R210, R211 ;  /* 0x000000d3d2d2723e */ /* 0x000fe400000000ff */
[----:B------:R-:W-:Y:S01]  /*18260*/  F2FP.F16.F32.PACK_AB R80, R81, R80 ;  /* 0x000000505150723e */ /* 0x000fe200000000ff */
[----:B------:R-:W-:Y:S01]  /*18270*/  IMAD R81, R3, 0x58, RZ ;  /* 0x0000005803517824 */ /* 0x000fe200078e02ff */
[----:B------:R-:W-:Y:S01]  /*18280*/  F2FP.F16.F32.PACK_AB R78, R79, R78 ;  /* 0x0000004e4f4e723e */ /* 0x000fe200000000ff */
[----:B------:R-:W-:Y:S01]  /*18290*/  IMAD R79, R3, 0x5a, RZ ;  /* 0x0000005a034f7824 */ /* 0x000fe200078e02ff */
[----:B------:R-:W-:Y:S02]  /*182a0*/  F2FP.F16.F32.PACK_AB R84, R85, R84 ;  /* 0x000000545554723e */ /* 0x000fe400000000ff */
[----:B------:R-:W-:-:S02]  /*182b0*/  PRMT R85, R210, 0x7632, R85 ;  /* 0x00007632d2557816 */ /* 0x000fc40000000055 */
[----:B------:R-:W-:Y:S02]  /*182c0*/  F2FP.F16.F32.PACK_AB R211, R242, R250 ;  /* 0x000000faf2d3723e */ /* 0x000fe400000000ff */
[----:B------:R-:W-:Y:S01]  /*182d0*/  F2FP.F16.F32.PACK_AB R86, R87, R86 ;  /* 0x000000565756723e */ /* 0x000fe200000000ff */
[----:B------:R-:W-:Y:S01]  /*182e0*/  IMAD R87, R3, 0x60, RZ ;  /* 0x0000006003577824 */ /* 0x000fe200078e02ff */
[----:B------:R-:W-:Y:S01]  /*182f0*/  F2FP.F16.F32.PACK_AB R88, R89, R88 ;  /* 0x000000585958723e */ /* 0x000fe200000000ff */
[----:B------:R-:W-:Y:S01]  /*18300*/  IMAD R89, R3, 0x64, RZ ;  /* 0x0000006403597824 */ /* 0x000fe200078e02ff */
[----:B------:R-:W-:Y:S02]  /*18310*/  F2FP.F16.F32.PACK_AB R96, R97, R96 ;  /* 0x000000606160723e */ /* 0x000fe400000000ff */
[----:B------:R-:W-:Y:S02]  /*18320*/  PRMT R97, R213, 0x7632, R97 ;  /* 0x00007632d5617816 */ /* 0x000fe40000000061 */
[----:B------:R-:W-:Y:S01]  /*18330*/  F2FP.F16.F32.PACK_AB R90, R91, R90 ;  /* 0x0000005a5b5a723e */ /* 0x000fe200000000ff */
[C---:B------:R-:W-:Y:S01]  /*18340*/  IMAD R91, R3.reuse, 0x66, RZ ;  /* 0x00000066035b7824 */ /* 0x040fe200078e02ff */
[----:B--2---:R-:W-:Y:S01]  /*18350*/  F2FP.F16.F32.PACK_AB R171, R214, R228 ;  /* 0x000000e4d6ab723e */ /* 0x004fe200000000ff */
[C---:B------:R-:W-:Y:S01]  /*18360*/  IMAD R228, R3.reuse, 0x13, RZ ;  /* 0x0000001303e47824 */ /* 0x040fe200078e02ff */
[----:B------:R-:W-:-:S04]  /*18370*/  LEA R214, R3, R3, 0x4 ;  /* 0x0000000303d67211 */ /* 0x000fc800078e20ff */
[----:B------:R-:W-:Y:S01]  /*18380*/  LEA.HI.X.SX32 R25, R228, R117, 0x1, P2 ;  /* 0x00000075e4197211 */ /* 0x000fe200010f0eff */
[----:B------:R-:W-:Y:S01]  /*18390*/  IMAD R228, R3, 0x2a, RZ ;  /* 0x0000002a03e47824 */ /* 0x000fe200078e02ff */
[----:B----4-:R-:W-:Y:S02]  /*183a0*/  F2FP.F16.F32.PACK_AB R217, R20, R21 ;  /* 0x0000001514d9723e */ /* 0x010fe400000000ff */
[-C--:B------:R-:W-:Y:S02]  /*183b0*/  IADD3 R20, P0, PT, R226, R116.reuse, RZ ;  /* 0x00000074e2147210 */ /* 0x080fe40007f1e0ff */
[----:B---3--:R-:W-:Y:S02]  /*183c0*/  F2FP.F16.F32.PACK_AB R216, R22, R23 ;  /* 0x0000001716d8723e */ /* 0x008fe400000000ff */
[----:B------:R-:W-:Y:S02]  /*183d0*/  IADD3 R22, P1, PT, R227, R116, RZ ;  /* 0x00000074e3167210 */ /* 0x000fe40007f3e0ff */
[----:B------:R-:W-:-:S02]  /*183e0*/  LEA.HI.X.SX32 R21, R214, R117, 0x1, P0 ;  /* 0x00000075d6157211 */ /* 0x000fc400000f0eff */
[----:B------:R-:W-:Y:S01]  /*183f0*/  F2FP.F16.F32.PACK_AB R214, R225, R232 ;  /* 0x000000e8e1d6723e */ /* 0x000fe200000000ff */
[C---:B------:R-:W-:Y:S01]  /*18400*/  IMAD R225, R3.reuse, 0x28, RZ ;  /* 0x0000002803e17824 */ /* 0x040fe200078e02ff */
[----:B------:R-:W-:Y:S01]  /*18410*/  LEA.HI.X.SX32 R23, R244, R117, 0x1, P1 ;  /* 0x00000075f4177211 */ /* 0x000fe200008f0eff */
[----:B------:R2:W-:Y:S04]  /*18420*/  STG.E.U16 desc[UR10][R20.64], R235 ;  /* 0x000000eb14007986 */ /* 0x0005e8000c10150a */
[----:B------:R3:W-:Y:S01]  /*18430*/  STG.E.U16 desc[UR10][R22.64], R236 ;  /* 0x000000ec16007986 */ /* 0x0007e2000c10150a */
[----:B------:R-:W-:Y:S01]  /*18440*/  IMAD R232, R3, 0x2c, RZ ;  /* 0x0000002c03e87824 */ /* 0x000fe200078e02ff */
[-C--:B--2---:R-:W-:Y:S02]  /*18450*/  IADD3 R20, P0, PT, R225, R116.reuse, RZ ;  /* 0x00000074e1147210 */ /* 0x084fe40007f1e0ff */
[----:B---3--:R-:W-:-:S02]  /*18460*/  IADD3 R22, P1, PT, R228, R116, RZ ;  /* 0x00000074e4167210 */ /* 0x008fc40007f3e0ff */
[-C--:B------:R-:W-:Y:S02]  /*18470*/  LEA.HI.X.SX32 R21, R246, R117.reuse, 0x1, P0 ;  /* 0x00000075f6157211 */ /* 0x080fe400000f0eff */
[----:B------:R-:W-:Y:S01]  /*18480*/  LEA.HI.X.SX32 R23, R220, R117, 0x1, P1 ;  /* 0x00000075dc177211 */ /* 0x000fe200008f0eff */
[----:B------:R2:W-:Y:S01]  /*18490*/  STG.E.U16 desc[UR10][R24.64], R237 ;  /* 0x000000ed18007986 */ /* 0x0005e2000c10150a */
[----:B------:R-:W-:-:S03]  /*184a0*/  IMAD R246, R3, 0x18, RZ ;  /* 0x0000001803f67824 */ /* 0x000fc600078e02ff */
[----:B------:R3:W-:Y:S04]  /*184b0*/  STG.E.U16 desc[UR10][R20.64], R231 ;  /* 0x000000e714007986 */ /* 0x0007e8000c10150a */
[----:B------:R4:W-:Y:S01]  /*184c0*/  STG.E.U16 desc[UR10][R22.64], R233 ;  /* 0x000000e916007986 */ /* 0x0009e2000c10150a */
[-C--:B--2---:R-:W-:Y:S02]  /*184d0*/  IADD3 R24, P2, PT, R232, R116.reuse, RZ ;  /* 0x00000074e8187210 */ /* 0x084fe40007f5e0ff */
[-C--:B---3--:R-:W-:Y:S02]  /*184e0*/  IADD3 R20, P0, PT, R199, R116.reuse, RZ ;  /* 0x00000074c7147210 */ /* 0x088fe40007f1e0ff */
[----:B------:R-:W-:Y:S02]  /*184f0*/  LEA.HI.X.SX32 R25, R248, R117, 0x1, P2 ;  /* 0x00000075f8197211 */ /* 0x000fe400010f0eff */
[----:B----4-:R-:W-:-:S02]  /*18500*/  IADD3 R22, P1, PT, R203, R116, RZ ;  /* 0x00000074cb167210 */ /* 0x010fc40007f3e0ff */
[-C--:B------:R-:W-:Y:S02]  /*18510*/  LEA.HI.X.SX32 R21, R222, R117.reuse, 0x1, P0 ;  /* 0x00000075de157211 */ /* 0x080fe400000f0eff */
[----:B------:R-:W-:Y:S01]  /*18520*/  LEA.HI.X.SX32 R23, R246, R117, 0x1, P1 ;  /* 0x00000075f6177211 */ /* 0x000fe200008f0eff */
[----:B------:R2:W-:Y:S01]  /*18530*/  STG.E.U16 desc[UR10][R24.64], R223 ;  /* 0x000000df18007986 */ /* 0x0005e2000c10150a */
[----:B------:R-:W-:Y:S01]  /*18540*/  F2FP.F16.F32.PACK_AB R220, R230, R238 ;  /* 0x000000eee6dc723e */ /* 0x000fe200000000ff */
[C---:B------:R-:W-:Y:S02]  /*18550*/  IMAD R230, R3.reuse, 0x19, RZ ;  /* 0x0000001903e67824 */ /* 0x040fe400078e02ff */
[----:B------:R3:W-:Y:S01]  /*18560*/  STG.E.U16 desc[UR10][R20.64], R205 ;  /* 0x000000cd14007986 */ /* 0x0007e2000c10150a */
[----:B------:R-:W-:-:S03]  /*18570*/  IMAD R246, R3, 0x1a, RZ ;  /* 0x0000001a03f67824 */ /* 0x000fc600078e02ff */
[----:B------:R4:W-:Y:S01]  /*18580*/  STG.E.U16 desc[UR10][R22.64], R224 ;  /* 0x000000e016007986 */ /* 0x0009e2000c10150a */
[-C--:B--2---:R-:W-:Y:S02]  /*18590*/  IADD3 R24, P2, PT, R195, R116.reuse, RZ ;  /* 0x00000074c3187210 */ /* 0x084fe40007f5e0ff */
[-C--:B---3--:R-:W-:Y:S02]  /*185a0*/  IADD3 R20, P0, PT, R188, R116.reuse, RZ ;  /* 0x00000074bc147210 */ /* 0x088fe40007f1e0ff */
[-C--:B------:R-:W-:Y:S02]  /*185b0*/  LEA.HI.X.SX32 R25, R230, R117.reuse, 0x1, P2 ;  /* 0x00000075e6197211 */ /* 0x080fe400010f0eff */
[----:B----4-:R-:W-:Y:S02]  /*185c0*/  IADD3 R22, P1, PT, R190, R116, RZ ;  /* 0x00000074be167210 */ /* 0x010fe40007f3e0ff */
[----:B------:R-:W-:Y:S02]  /*185d0*/  PRMT R222, R224, 0x7632, R222 ;  /* 0x00007632e0de7816 */ /* 0x000fe400000000de */
[----:B------:R-:W-:-:S02]  /*185e0*/  LEA.HI.X.SX32 R21, R246, R117, 0x1, P0 ;  /* 0x00000075f6157211 */ /* 0x000fc400000f0eff */
[----:B------:R-:W-:Y:S01]  /*185f0*/  LEA.HI.X.SX32 R23, R198, R117, 0x1, P1 ;  /* 0x00000075c6177211 */ /* 0x000fe200008f0eff */
[----:B------:R2:W-:Y:S04]  /*18600*/  STG.E.U16 desc[UR10][R24.64], R222 ;  /* 0x000000de18007986 */ /* 0x0005e8000c10150a */
[----:B------:R-:W-:Y:S04]  /*18610*/  STG.E.U16 desc[UR10][R20.64], R215 ;  /* 0x000000d714007986 */ /* 0x000fe8000c10150a */
[----:B------:R3:W-:Y:S01]  /*18620*/  STG.E.U16 desc[UR10][R22.64], R133 ;  /* 0x0000008516007986 */ /* 0x0007e2000c10150a */
[----:B--2---:R-:W-:-:S04]  /*18630*/  IADD3 R24, P2, PT, R194, R116, RZ ;  /* 0x00000074c2187210 */ /* 0x004fc80007f5e0ff */
[----:B------:R-:W-:Y:S01]  /*18640*/  LEA.HI.X.SX32 R25, R245, R117, 0x1, P2 ;  /* 0x00000075f5197211 */ /* 0x000fe200010f0eff */
[----:B---3--:R-:W-:Y:S01]  /*18650*/  IMAD R133, R3, 0x3a, RZ ;  /* 0x0000003a03857824 */ /* 0x008fe200078e02ff */
[----:B------:R-:W-:-:S04]  /*18660*/  IADD3 R22, P1, PT, R139, R116, RZ ;  /* 0x000000748b167210 */ /* 0x000fc80007f3e0ff */
[-C--:B------:R-:W-:Y:S01]  /*18670*/  IADD3 R20, P0, PT, R133, R116.reuse, RZ ;  /* 0x0000007485147210 */ /* 0x080fe20007f1e0ff */
[----:B------:R2:W-:Y:S01]  /*18680*/  STG.E.U16 desc[UR10][R24.64], R216 ;  /* 0x000000d818007986 */ /* 0x0005e2000c10150a */
[----:B------:R-:W-:Y:S02]  /*18690*/  PRMT R141, R216, 0x7632, R141 ;  /* 0x00007632d88d7816 */ /* 0x000fe4000000008d */
[----:B------:R-:W-:Y:S02]  /*186a0*/  LEA.HI.X.SX32 R21, R186, R117, 0x1, P0 ;  /* 0x00000075ba157211 */ /* 0x000fe400000f0eff */
[----:B------:R-:W-:Y:S02]  /*186b0*/  LEA R198, R3, -R3, 0x5 ;  /* 0x8000000303c67211 */ /* 0x000fe400078e28ff */
[----:B------:R-:W-:Y:S01]  /*186c0*/  LEA.HI.X.SX32 R23, R247, R117, 0x1, P1 ;  /* 0x00000075f7177211 */ /* 0x000fe200008f0eff */
[----:B------:R1:W-:Y:S01]  /*186d0*/  STG.E.U16 desc[UR10][R20.64], R141 ;  /* 0x0000008d14007986 */ /* 0x0003e2000c10150a */
[----:B--2---:R-:W-:-:S03]  /*186e0*/  IADD3 R24, P2, PT, R147, R116, RZ ;  /* 0x0000007493187210 */ /* 0x004fc60007f5e0ff */
[----:B------:R2:W-:Y:S01]  /*186f0*/  STG.E.U16 desc[UR10][R22.64], R217 ;  /* 0x000000d916007986 */ /* 0x0005e2000c10150a */
[----:B------:R-:W-:Y:S02]  /*18700*/  PRMT R143, R217, 0x7632, R143 ;  /* 0x00007632d98f7816 */ /* 0x000fe4000000008f */
[----:B------:R-:W-:Y:S02]  /*18710*/  LEA.HI.X.SX32 R25, R198, R117, 0x1, P2 ;  /* 0x00000075c6197211 */ /* 0x000fe400010f0eff */
[----:B------:R-:W-:Y:S02]  /*18720*/  SHF.L.U32 R186, R3, 0x5, RZ ;  /* 0x0000000503ba7819 */ /* 0x000fe400000006ff */
[-C--:B-1----:R-:W-:Y:S02]  /*18730*/  LEA R20, P0, R137, R116.reuse, 0x6 ;  /* 0x0000007489147211 */ /* 0x082fe400078030ff */
[----:B------:R-:W-:Y:S02]  /*18740*/  LEA R198, R3, R3, 0x5 ;  /* 0x0000000303c67211 */ /* 0x000fe400078e28ff */
[----:B--2---:R-:W-:Y:S01]  /*18750*/  IADD3 R22, P1, PT, R135, R116, RZ ;  /* 0x0000007487167210 */ /* 0x004fe20007f3e0ff */
[----:B------:R1:W-:Y:S01]  /*18760*/  STG.E.U16 desc[UR10][R24.64], R143 ;  /* 0x0000008f18007986 */ /* 0x0003e2000c10150a */
[----:B------:R-:W-:-:S02]  /*18770*/  LEA.HI.X.SX32 R21, R186, R117, 0x1, P0 ;  /* 0x00000075ba157211 */ /* 0x000fc400000f0eff */
[----:B------:R-:W-:Y:S02]  /*18780*/  LEA.HI.X.SX32 R23, R198, R117, 0x1, P1 ;  /* 0x00000075c6177211 */ /* 0x000fe400008f0eff */
[----:B------:R-:W-:Y:S01]  /*18790*/  PRMT R137, R171, 0x7632, R137 ;  /* 0x00007632ab897816 */ /* 0x000fe20000000089 */
[----:B------:R2:W-:Y:S01]  /*187a0*/  STG.E.U16 desc[UR10][R20.64], R171 ;  /* 0x000000ab14007986 */ /* 0x0005e2000c10150a */
[----:B-1----:R-:W-:-:S03]  /*187b0*/  IADD3 R24, P2, PT, R145, R116, RZ ;  /* 0x0000007491187210 */ /* 0x002fc60007f5e0ff */
[----:B------:R1:W-:Y:S01]  /*187c0*/  STG.E.U16 desc[UR10][R22.64], R137 ;  /* 0x0000008916007986 */ /* 0x0003e2000c10150a */
[-C--:B------:R-:W-:Y:S02]  /*187d0*/  LEA.HI.X.SX32 R25, R226, R117.reuse, 0x1, P2 ;  /* 0x00000075e2197211 */ /* 0x080fe400010f0eff */
[-C--:B--2---:R-:W-:Y:S01]  /*187e0*/  IADD3 R20, P0, PT, R69, R116.reuse, RZ ;  /* 0x0000007445147210 */ /* 0x084fe20007f1e0ff */
[C---:B------:R-:W-:Y:S02]  /*187f0*/  IMAD R186, R3.reuse, 0x25, RZ ;  /* 0x0000002503ba7824 */ /* 0x040fe400078e02ff */
[----:B------:R2:W-:Y:S01]  /*18800*/  STG.E.U16 desc[UR10][R24.64], R67 ;  /* 0x0000004318007986 */ /* 0x0005e2000c10150a */
[----:B------:R-:W-:Y:S01]  /*18810*/  LEA.HI.X.SX32 R21, R172, R117, 0x1, P0 ;  /* 0x00000075ac157211 */ /* 0x000fe200000f0eff */
[----:B-1----:R-:W-:Y:S01]  /*18820*/  IMAD R137, R3, 0x4a, RZ ;  /* 0x0000004a03897824 */ /* 0x002fe200078e02ff */
[----:B------:R-:W-:Y:S01]  /*18830*/  IADD3 R22, P1, PT, R71, R116, RZ ;  /* 0x0000007447167210 */ /* 0x000fe20007f3e0ff */
[----:B------:R-:W-:-:S03]  /*18840*/  IMAD R143, R3, 0x4e, RZ ;  /* 0x0000004e038f7824 */ /* 0x000fc600078e02ff */
[-C--:B------:R-:W-:Y:S01]  /*18850*/  LEA.HI.X.SX32 R23, R227, R117.reuse, 0x1, P1 ;  /* 0x00000075e3177211 */ /* 0x080fe200008f0eff */
[----:B--2---:R-:W-:Y:S01]  /*18860*/  IMAD R67, R3, 0x4c, RZ ;  /* 0x0000004c03437824 */ /* 0x004fe200078e02ff */
[-C--:B------:R-:W-:Y:S01]  /*18870*/  IADD3 R24, P2, PT, R137, R116.reuse, RZ ;  /* 0x0000007489187210 */ /* 0x080fe20007f5e0ff */
[----:B------:R1:W-:Y:S01]  /*18880*/  STG.E.U16 desc[UR10][R20.64], R73 ;  /* 0x0000004914007986 */ /* 0x0003e2000c10150a */
[C---:B------:R-:W-:Y:S02]  /*18890*/  IMAD R172, R3.reuse, 0x27, RZ ;  /* 0x0000002703ac7824 */ /* 0x040fe400078e02ff */
[-C--:B------:R-:W-:Y:S01]  /*188a0*/  LEA.HI.X.SX32 R25, R186, R117.reuse, 0x1, P2 ;  /* 0x00000075ba197211 */ /* 0x080fe200010f0eff */
[----:B------:R2:W-:Y:S01]  /*188b0*/  STG.E.U16 desc[UR10][R22.64], R119 ;  /* 0x0000007716007986 */ /* 0x0005e2000c10150a */
[----:B------:R-:W-:Y:S01]  /*188c0*/  IMAD R141, R3, 0x50, RZ ;  /* 0x00000050038d7824 */ /* 0x000fe200078e02ff */
[-C--:B-1----:R-:W-:Y:S02]  /*188d0*/  IADD3 R20, P0, PT, R67, R116.reuse, RZ ;  /* 0x0000007443147210 */ /* 0x082fe40007f1e0ff */
[-C--:B--2---:R-:W-:Y:S01]  /*188e0*/  IADD3 R22, P1, PT, R143, R116.reuse, RZ ;  /* 0x000000748f167210 */ /* 0x084fe20007f3e0ff */
[----:B------:R1:W-:Y:S01]  /*188f0*/  STG.E.U16 desc[UR10][R24.64], R149 ;  /* 0x0000009518007986 */ /* 0x0003e2000c10150a */
[-C--:B------:R-:W-:Y:S01]  /*18900*/  LEA.HI.X.SX32 R21, R234, R117.reuse, 0x1, P0 ;  /* 0x00000075ea157211 */ /* 0x080fe200000f0eff */
[----:B------:R-:W-:Y:S01]  /*18910*/  IMAD R73, R3, 0x52, RZ ;  /* 0x0000005203497824 */ /* 0x000fe200078e02ff */
[----:B------:R-:W-:Y:S01]  /*18920*/  LEA.HI.X.SX32 R23, R172, R117, 0x1, P1 ;  /* 0x00000075ac177211 */ /* 0x000fe200008f0eff */
[----:B------:R-:W2:Y:S02]  /*18930*/  LDC R119, c[0x0][0x3e8] ;  /* 0x0000fa00ff777b82 */ /* 0x000ea40000000800 */
[----:B------:R3:W-:Y:S01]  /*18940*/  STG.E.U16 desc[UR10][R20.64], R118 ;  /* 0x0000007614007986 */ /* 0x0007e2000c10150a */
[----:B-1----:R-:W-:-:S03]  /*18950*/  IADD3 R24, P2, PT, R141, R116, RZ ;  /* 0x000000748d187210 */ /* 0x002fc60007f5e0ff */
[----:B------:R1:W-:Y:S01]  /*18960*/  STG.E.U16 desc[UR10][R22.64], R77 ;  /* 0x0000004d16007986 */ /* 0x0003e2000c10150a */
[-C--:B------:R-:W-:Y:S01]  /*18970*/  LEA.HI.X.SX32 R25, R225, R117.reuse, 0x1, P2 ;  /* 0x00000075e1197211 */ /* 0x080fe200010f0eff */
[----:B---3--:R-:W-:Y:S01]  /*18980*/  IMAD R118, R3, 0x29, RZ ;  /* 0x0000002903767824 */ /* 0x008fe200078e02ff */
[-C--:B------:R-:W-:Y:S01]  /*18990*/  IADD3 R20, P0, PT, R73, R116.reuse, RZ ;  /* 0x0000007449147210 */ /* 0x080fe20007f1e0ff */
[C---:B------:R-:W-:Y:S02]  /*189a0*/  IMAD R172, R3.reuse, 0x2b, RZ ;  /* 0x0000002b03ac7824 */ /* 0x040fe400078e02ff */
[----:B------:R3:W-:Y:S01]  /*189b0*/  STG.E.U16 desc[UR10][R24.64], R212 ;  /* 0x000000d418007986 */ /* 0x0007e2000c10150a */
[----:B-1----:R-:W-:Y:S01]  /*189c0*/  IMAD R77, R3, 0x56, RZ ;  /* 0x00000056034d7824 */ /* 0x002fe200078e02ff */
[----:B------:R-:W-:Y:S02]  /*189d0*/  IADD3 R22, P1, PT, R75, R116, RZ ;  /* 0x000000744b167210 */ /* 0x000fe40007f3e0ff */
[----:B------:R-:W-:-:S02]  /*189e0*/  LEA.HI.X.SX32 R21, R118, R117, 0x1, P0 ;  /* 0x0000007576157211 */ /* 0x000fc400000f0eff */
[-C--:B------:R-:W-:Y:S02]  /*189f0*/  LEA.HI.X.SX32 R23, R228, R117.reuse, 0x1, P1 ;  /* 0x00000075e4177211 */ /* 0x080fe400008f0eff */
[----:B---3--:R-:W-:Y:S01]  /*18a00*/  IADD3 R24, P2, PT, R77, R116, RZ ;  /* 0x000000744d187210 */ /* 0x008fe20007f5e0ff */
[----:B------:R1:W-:Y:S03]  /*18a10*/  STG.E.U16 desc[UR10][R20.64], R83 ;  /* 0x0000005314007986 */ /* 0x0003e6000c10150a */
[----:B------:R-:W-:Y:S01]  /*18a20*/  LEA.HI.X.SX32 R25, R172, R117, 0x1, P2 ;  /* 0x00000075ac197211 */ /* 0x000fe200010f0eff */
[----:B------:R3:W-:Y:S01]  /*18a30*/  STG.E.U16 desc[UR10][R22.64], R210 ;  /* 0x000000d216007986 */ /* 0x0007e2000c10150a */
[----:B------:R-:W-:-:S03]  /*18a40*/  IMAD R118, R3, 0x2d, RZ ;  /* 0x0000002d03767824 */ /* 0x000fc600078e02ff */
[----:B------:R4:W-:Y:S01]  /*18a50*/  STG.E.U16 desc[UR10][R24.64], R85 ;  /* 0x0000005518007986 */ /* 0x0009e2000c10150a */
[----:B-1----:R-:W-:Y:S01]  /*18a60*/  IMAD R83, R3, 0x5c, RZ ;  /* 0x0000005c03537824 */ /* 0x002fe200078e02ff */
[-C--:B------:R-:W-:Y:S02]  /*18a70*/  IADD3 R20, P0, PT, R81, R116.reuse, RZ ;  /* 0x0000007451147210 */ /* 0x080fe40007f1e0ff */
[-C--:B---3--:R-:W-:Y:S02]  /*18a80*/  IADD3 R22, P1, PT, R79, R116.reuse, RZ ;  /* 0x000000744f167210 */ /* 0x088fe40007f3e0ff */
[-C--:B------:R-:W-:Y:S02]  /*18a90*/  LEA.HI.X.SX32 R21, R232, R117.reuse, 0x1, P0 ;  /* 0x00000075e8157211 */ /* 0x080fe400000f0eff */
[----:B----4-:R-:W-:Y:S02]  /*18aa0*/  IADD3 R24, P2, PT, R83, R116, RZ ;  /* 0x0000007453187210 */ /* 0x010fe40007f5e0ff */
[----:B------:R-:W-:-:S02]  /*18ab0*/  LEA.HI.X.SX32 R23, R118, R117, 0x1, P1 ;  /* 0x0000007576177211 */ /* 0x000fc400008f0eff */
[----:B------:R-:W-:Y:S02]  /*18ac0*/  PRMT R85, R192, 0x7632, R85 ;  /* 0x00007632c0557816 */ /* 0x000fe40000000055 */
[----:B------:R-:W-:Y:S01]  /*18ad0*/  LEA.HI.X.SX32 R25, R199, R117, 0x1, P2 ;  /* 0x00000075c7197211 */ /* 0x000fe200010f0eff */
[----:B------:R-:W-:Y:S04]  /*18ae0*/  STG.E.U16 desc[UR10][R20.64], R192 ;  /* 0x000000c014007986 */ /* 0x000fe8000c10150a */
[----:B------:R1:W-:Y:S04]  /*18af0*/  STG.E.U16 desc[UR10][R22.64], R85 ;  /* 0x0000005516007986 */ /* 0x0003e8000c10150a */
[----:B------:R3:W-:Y:S01]  /*18b00*/  STG.E.U16 desc[UR10][R24.64], R211 ;  /* 0x000000d318007986 */ /* 0x0007e2000c10150a */
[----:B-1----:R-:W-:-:S02]  /*18b10*/  IMAD R22, R3, 0x2f, RZ ;  /* 0x0000002f03167824 */ /* 0x002fc400078e02ff */
[----:B---3--:R-:W-:Y:S01]  /*18b20*/  IMAD R24, R3, 0x5e, RZ ;  /* 0x0000005e03187824 */ /* 0x008fe200078e02ff */
[----:B------:R-:W-:-:S04]  /*18b30*/  F2FP.F16.F32.PACK_AB R25, R5, R4 ;  /* 0x000000040519723e */ /* 0x000fc800000000ff */
[-C--:B------:R-:W-:Y:S01]  /*18b40*/  IADD3 R20, P0, PT, R24, R116.reuse, RZ ;  /* 0x0000007418147210 */ /* 0x080fe20007f1e0ff */
[----:B------:R-:W-:Y:S01]  /*18b50*/  IMAD R85, R3, 0x62, RZ ;  /* 0x0000006203557824 */ /* 0x000fe200078e02ff */
[----:B------:R-:W-:Y:S02]  /*18b60*/  PRMT R23, R211, 0x7632, R23 ;  /* 0x00007632d3177816 */ /* 0x000fe40000000017 */
[-C--:B------:R-:W-:Y:S02]  /*18b70*/  LEA.HI.X.SX32 R21, R22, R117.reuse, 0x1, P0 ;  /* 0x0000007516157211 */ /* 0x080fe400000f0eff */
[-C--:B------:R-:W-:Y:S01]  /*18b80*/  IADD3 R4, P1, PT, R87, R116.reuse, RZ ;  /* 0x0000007457047210 */ /* 0x080fe20007f3e0ff */
[----:B------:R-:W-:Y:S01]  /*18b90*/  IMAD R118, R3, 0x31, RZ ;  /* 0x0000003103767824 */ /* 0x000fe200078e02ff */
[----:B------:R-:W-:Y:S01]  /*18ba0*/  IADD3 R22, P0, PT, R85, R116, RZ ;  /* 0x0000007455167210 */ /* 0x000fe20007f1e0ff */
[----:B------:R1:W-:Y:S01]  /*18bb0*/  STG.E.U16 desc[UR10][R20.64], R23 ;  /* 0x0000001714007986 */ /* 0x0003e2000c10150a */
[----:B------:R-:W-:-:S02]  /*18bc0*/  LEA.HI.X.SX32 R5, R203, R117, 0x1, P1 ;  /* 0x00000075cb057211 */ /* 0x000fc400008f0eff */
[----:B------:R-:W-:Y:S02]  /*18bd0*/  F2FP.F16.F32.PACK_AB R94, R95, R94 ;  /* 0x0000005e5f5e723e */ /* 0x000fe400000000ff */
[----:B-1----:R-:W-:Y:S02]  /*18be0*/  IADD3 R20, P1, PT, R89, R116, RZ ;  /* 0x0000007459147210 */ /* 0x002fe40007f3e0ff */
[-C--:B------:R-:W-:Y:S02]  /*18bf0*/  LEA.HI.X.SX32 R23, R118, R117.reuse, 0x1, P0 ;  /* 0x0000007576177211 */ /* 0x080fe400000f0eff */
[----:B------:R-:W-:Y:S01]  /*18c00*/  LEA.HI.X.SX32 R21, R195, R117, 0x1, P1 ;  /* 0x00000075c3157211 */ /* 0x000fe200008f0eff */
[----:B------:R1:W-:Y:S01]  /*18c10*/  STG.E.U16 desc[UR10][R4.64], R213 ;  /* 0x000000d504007986 */ /* 0x0003e2000c10150a */
[----:B------:R-:W-:-:S03]  /*18c20*/  IMAD R118, R3, 0x33, RZ ;  /* 0x0000003303767824 */ /* 0x000fc600078e02ff */
[----:B------:R3:W-:Y:S01]  /*18c30*/  STG.E.U16 desc[UR10][R22.64], R97 ;  /* 0x0000006116007986 */ /* 0x0007e2000c10150a */
[----:B------:R-:W-:-:S03]  /*18c40*/  IMAD R95, R3, 0x68, RZ ;  /* 0x00000068035f7824 */ /* 0x000fc600078e02ff */
[----:B------:R4:W-:Y:S01]  /*18c50*/  STG.E.U16 desc[UR10][R20.64], R214 ;  /* 0x000000d614007986 */ /* 0x0009e2000c10150a */
[----:B------:R-:W-:Y:S01]  /*18c60*/  F2FP.F16.F32.PACK_AB R92, R93, R92 ;  /* 0x0000005c5d5c723e */ /* 0x000fe200000000ff */
[----:B------:R-:W-:Y:S01]  /*18c70*/  IMAD R93, R3, 0x6a, RZ ;  /* 0x0000006a035d7824 */ /* 0x000fe200078e02ff */
[-C--:B-1----:R-:W-:Y:S02]  /*18c80*/  IADD3 R4, P1, PT, R95, R116.reuse, RZ ;  /* 0x000000745f047210 */ /* 0x082fe40007f3e0ff */
[----:B---3--:R-:W-:Y:S02]  /*18c90*/  PRMT R23, R214, 0x7632, R23 ;  /* 0x00007632d6177816 */ /* 0x008fe40000000017 */
[----:B----4-:R-:W-:Y:S01]  /*18ca0*/  IADD3 R20, P0, PT, R91, R116, RZ ;  /* 0x000000745b147210 */ /* 0x010fe20007f1e0ff */
[----:B------:R-:W-:-:S03]  /*18cb0*/  IMAD R97, R3, 0x6c, RZ ;  /* 0x0000006c03617824 */ /* 0x000fc600078e02ff */
[-C--:B------:R-:W-:Y:S01]  /*18cc0*/  LEA.HI.X.SX32 R21, R118, R117.reuse, 0x1, P0 ;  /* 0x0000007576157211 */ /* 0x080fe200000f0eff */
[----:B------:R-:W-:Y:S01]  /*18cd0*/  IMAD R172, R3, 0x35, RZ ;  /* 0x0000003503ac7824 */ /* 0x000fe200078e02ff */
[----:B------:R-:W-:Y:S02]  /*18ce0*/  IADD3 R22, P0, PT, R93, R116, RZ ;  /* 0x000000745d167210 */ /* 0x000fe40007f1e0ff */
[----:B------:R-:W-:Y:S01]  /*18cf0*/  LEA.HI.X.SX32 R5, R188, R117, 0x1, P1 ;  /* 0x00000075bc057211 */ /* 0x000fe200008f0eff */
[----:B------:R1:W-:Y:S01]  /*18d00*/  STG.E.U16 desc[UR10][R20.64], R23 ;  /* 0x0000001714007986 */ /* 0x0003e2000c10150a */
[----:B------:R-:W-:Y:S02]  /*18d10*/  F2FP.F16.F32.PACK_AB R104, R105, R104 ;  /* 0x000000686968723e */ /* 0x000fe400000000ff */
[----:B------:R-:W-:Y:S02]  /*18d20*/  PRMT R105, R209, 0x7632, R105 ;  /* 0x00007632d1697816 */ /* 0x000fe40000000069 */
[----:B------:R-:W-:Y:S01]  /*18d30*/  F2FP.F16.F32.PACK_AB R98, R99, R98 ;  /* 0x000000626362723e */ /* 0x000fe200000000ff */
[----:B------:R-:W-:Y:S01]  /*18d40*/  IMAD R99, R3, 0x6e, RZ ;  /* 0x0000006e03637824 */ /* 0x000fe200078e02ff */
[----:B-1----:R-:W-:-:S02]  /*18d50*/  IADD3 R20, P1, PT, R97, R116, RZ ;  /* 0x0000007461147210 */ /* 0x002fc40007f3e0ff */
        /* <DEDUP_REMOVED lines=21> */
[----:B------:R-:W-:-:S02]  /*18eb0*/  F2FP.F16.F32.PACK_AB R219, R239, R249 ;  /* 0x000000f9efdb723e */ /* 0x000fc400000000ff */
[----:B------:R-:W-:Y:S02]  /*18ec0*/  F2FP.F16.F32.PACK_AB R106, R107, R106 ;  /* 0x0000006a6b6a723e */ /* 0x000fe400000000ff */
[----:B-1----:R-:W-:Y:S02]  /*18ed0*/  IADD3 R20, P1, PT, R105, R116, RZ ;  /* 0x0000007469147210 */ /* 0x002fe40007f3e0ff */
[-C--:B------:R-:W-:Y:S01]  /*18ee0*/  LEA.HI.X.SX32 R23, R172, R117.reuse, 0x1, P0 ;  /* 0x00000075ac177211 */ /* 0x080fe200000f0eff */
[----:B------:R-:W-:Y:S01]  /*18ef0*/  IMAD R107, R3, 0x76, RZ ;  /* 0x00000076036b7824 */ /* 0x000fe200078e02ff */
[----:B------:R-:W-:Y:S02]  /*18f00*/  LEA.HI.X.SX32 R21, R133, R117, 0x1, P1 ;  /* 0x0000007585157211 */ /* 0x000fe400008f0eff */
[----:B------:R-:W-:Y:S01]  /*18f10*/  F2FP.F16.F32.PACK_AB R110, R111, R110 ;  /* 0x0000006e6f6e723e */ /* 0x000fe200000000ff */
[C---:B------:R-:W-:Y:S01]  /*18f20*/  IMAD R111, R3.reuse, 0x78, RZ ;  /* 0x00000078036f7824 */ /* 0x040fe200078e02ff */
[----:B------:R1:W-:Y:S01]  /*18f30*/  STG.E.U16 desc[UR10][R4.64], R208 ;  /* 0x000000d004007986 */ /* 0x0003e2000c10150a */
[----:B------:R-:W-:Y:S01]  /*18f40*/  IMAD R118, R3, 0x3b, RZ ;  /* 0x0000003b03767824 */ /* 0x000fe200078e02ff */
[----:B------:R-:W-:-:S02]  /*18f50*/  F2FP.F16.F32.PACK_AB R108, R109, R108 ;  /* 0x0000006c6d6c723e */ /* 0x000fc400000000ff */
[----:B------:R3:W-:Y:S01]  /*18f60*/  STG.E.U16 desc[UR10][R22.64], R113 ;  /* 0x0000007116007986 */ /* 0x0007e2000c10150a */
[----:B------:R-:W-:-:S03]  /*18f70*/  IMAD R109, R3, 0x7a, RZ ;  /* 0x0000007a036d7824 */ /* 0x000fc600078e02ff */
[----:B------:R4:W-:Y:S01]  /*18f80*/  STG.E.U16 desc[UR10][R20.64], R219 ;  /* 0x000000db14007986 */ /* 0x0009e2000c10150a */
[----:B-1----:R-:W-:Y:S02]  /*18f90*/  IADD3 R4, P1, PT, R111, R116, RZ ;  /* 0x000000746f047210 */ /* 0x002fe40007f3e0ff */
[----:B------:R-:W-:Y:S02]  /*18fa0*/  F2FP.F16.F32.PACK_AB R114, R115, R114 ;  /* 0x000000727372723e */ /* 0x000fe400000000ff */
[----:B---3--:R-:W-:Y:S02]  /*18fb0*/  PRMT R23, R219, 0x7632, R23 ;  /* 0x00007632db177816 */ /* 0x008fe40000000017 */
[-C--:B----4-:R-:W-:Y:S01]  /*18fc0*/  IADD3 R20, P0, PT, R107, R116.reuse, RZ ;  /* 0x000000746b147210 */ /* 0x090fe20007f1e0ff */
[----:B------:R-:W-:Y:S01]  /*18fd0*/  IMAD R113, R3, 0x7c, RZ ;  /* 0x0000007c03717824 */ /* 0x000fe200078e02ff */
[-C--:B------:R-:W-:Y:S02]  /*18fe0*/  LEA.HI.X.SX32 R5, R139, R117.reuse, 0x1, P1 ;  /* 0x000000758b057211 */ /* 0x080fe400008f0eff */
[----:B------:R-:W-:Y:S01]  /*18ff0*/  LEA.HI.X.SX32 R21, R118, R117, 0x1, P0 ;  /* 0x0000007576157211 */ /* 0x000fe200000f0eff */
[----:B------:R-:W-:Y:S01]  /*19000*/  IMAD R118, R3, 0x3d, RZ ;  /* 0x0000003d03767824 */ /* 0x000fe200078e02ff */
[----:B------:R-:W-:Y:S01]  /*19010*/  IADD3 R22, P0, PT, R109, R116, RZ ;  /* 0x000000746d167210 */ /* 0x000fe20007f1e0ff */
[----:B------:R-:W-:-:S02]  /*19020*/  IMAD R115, R3, 0x7e, RZ ;  /* 0x0000007e03737824 */ /* 0x000fc400078e02ff */
[----:B------:R1:W-:Y:S01]  /*19030*/  STG.E.U16 desc[UR10][R20.64], R23 ;  /* 0x0000001714007986 */ /* 0x0003e2000c10150a */
[----:B------:R-:W-:-:S03]  /*19040*/  F2FP.F16.F32.PACK_AB R221, R221, R229 ;  /* 0x000000e5dddd723e */ /* 0x000fc600000000ff */
[----:B------:R3:W-:Y:S01]  /*19050*/  STG.E.U16 desc[UR10][R4.64], R220 ;  /* 0x000000dc04007986 */ /* 0x0007e2000c10150a */
[----:B------:R-:W-:Y:S02]  /*19060*/  F2FP.F16.F32.PACK_AB R122, R123, R122 ;  /* 0x0000007a7b7a723e */ /* 0x000fe400000000ff */
[----:B-1----:R-:W-:Y:S02]  /*19070*/  LEA.HI.X.SX32 R23, R118, R117, 0x1, P0 ;  /* 0x0000007576177211 */ /* 0x002fe400000f0eff */
[----:B------:R-:W-:Y:S02]  /*19080*/  PRMT R21, R220, 0x7632, R21 ;  /* 0x00007632dc157816 */ /* 0x000fe40000000015 */
[-C--:B---3--:R-:W-:Y:S02]  /*19090*/  IADD3 R4, P0, PT, R113, R116.reuse, RZ ;  /* 0x0000007471047210 */ /* 0x088fe40007f1e0ff */
[----:B------:R-:W-:Y:S02]  /*190a0*/  LEA R118, R3, -R3, 0x6 ;  /* 0x8000000303767211 */ /* 0x000fe400078e30ff */
[----:B------:R-:W-:Y:S01]  /*190b0*/  IADD3 R20, P1, PT, R115, R116, RZ ;  /* 0x0000007473147210 */ /* 0x000fe20007f3e0ff */
[----:B------:R2:W-:Y:S01]  /*190c0*/  STG.E.U16 desc[UR10][R22.64], R21 ;  /* 0x0000001516007986 */ /* 0x0005e2000c10150a */
[----:B------:R-:W-:-:S02]  /*190d0*/  LEA.HI.X.SX32 R5, R147, R117, 0x1, P0 ;  /* 0x0000007593057211 */ /* 0x000fc400000f0eff */
[----:B------:R-:W-:Y:S02]  /*190e0*/  SHF.L.U32 R172, R3, 0x6, RZ ;  /* 0x0000000603ac7819 */ /* 0x000fe400000006ff */
[----:B------:R-:W-:Y:S01]  /*190f0*/  PRMT R123, R221, 0x7632, R123 ;  /* 0x00007632dd7b7816 */ /* 0x000fe2000000007b */
[----:B------:R1:W-:Y:S01]  /*19100*/  STG.E.U16 desc[UR10][R4.64], R221 ;  /* 0x000000dd04007986 */ /* 0x0003e2000c10150a */
[----:B------:R-:W-:Y:S02]  /*19110*/  F2FP.F16.F32.PACK_AB R120, R121, R120 ;  /* 0x000000787978723e */ /* 0x000fe400000000ff */
[----:B--2---:R-:W-:Y:S02]  /*19120*/  LEA R22, P0, R119, R116, 0x7 ;  /* 0x0000007477167211 */ /* 0x004fe400078038ff */
[-C--:B------:R-:W-:Y:S01]  /*19130*/  LEA.HI.X.SX32 R21, R118, R117.reuse, 0x1, P1 ;  /* 0x0000007576157211 */ /* 0x080fe200008f0eff */
[C---:B------:R-:W-:Y:S01]  /*19140*/  IMAD R118, R3.reuse, 0x82, RZ ;  /* 0x0000008203767824 */ /* 0x040fe200078e02ff */
[----:B------:R-:W-:Y:S01]  /*19150*/  LEA.HI.X.SX32 R23, R172, R117, 0x1, P0 ;  /* 0x00000075ac177211 */ /* 0x000fe200000f0eff */
[C---:B------:R-:W-:Y:S01]  /*19160*/  IMAD R121, R3.reuse, 0x84, RZ ;  /* 0x0000008403797824 */ /* 0x040fe200078e02ff */
[C---:B------:R-:W-:Y:S01]  /*19170*/  LEA R172, R3.reuse, R3, 0x6 ;  /* 0x0000000303ac7211 */ /* 0x040fe200078e30ff */
[----:B------:R2:W-:Y:S01]  /*19180*/  STG.E.U16 desc[UR10][R20.64], R123 ;  /* 0x0000007b14007986 */ /* 0x0005e2000c10150a */
[----:B------:R-:W-:-:S03]  /*19190*/  IMAD R119, R3, 0x86, RZ ;  /* 0x0000008603777824 */ /* 0x000fc600078e02ff */
[----:B------:R3:W-:Y:S01]  /*191a0*/  STG.E.U16 desc[UR10][R22.64], R206 ;  /* 0x000000ce16007986 */ /* 0x0007e2000c10150a */
[-C--:B-1----:R-:W-:Y:S02]  /*191b0*/  IADD3 R4, P1, PT, R121, R116.reuse, RZ ;  /* 0x0000007479047210 */ /* 0x082fe40007f3e0ff */
[----:B--2---:R-:W-:Y:S01]  /*191c0*/  IADD3 R20, P0, PT, R118, R116, RZ ;  /* 0x0000007476147210 */ /* 0x004fe20007f1e0ff */
[----:B------:R-:W-:-:S03]  /*191d0*/  IMAD R123, R3, 0x88, RZ ;  /* 0x00000088037b7824 */ /* 0x000fc600078e02ff */
[----:B------:R-:W-:Y:S02]  /*191e0*/  LEA.HI.X.SX32 R21, R172, R117, 0x1, P0 ;  /* 0x00000075ac157211 */ /* 0x000fe400000f0eff */
[----:B---3--:R-:W-:Y:S02]  /*191f0*/  PRMT R23, R206, 0x7632, R23 ;  /* 0x00007632ce177816 */ /* 0x008fe40000000017 */
[----:B------:R-:W-:Y:S01]  /*19200*/  F2FP.F16.F32.PACK_AB R173, R174, R173 ;  /* 0x000000adaead723e */ /* 0x000fe200000000ff */
[----:B------:R-:W-:Y:S01]  /*19210*/  IMAD R174, R3, 0x43, RZ ;  /* 0x0000004303ae7824 */ /* 0x000fe200078e02ff */
[----:B------:R-:W-:Y:S01]  /*19220*/  IADD3 R22, P0, PT, R119, R116, RZ ;  /* 0x0000007477167210 */ /* 0x000fe20007f1e0ff */
[----:B------:R1:W-:Y:S01]  /*19230*/  STG.E.U16 desc[UR10][R20.64], R23 ;  /* 0x0000001714007986 */ /* 0x0003e2000c10150a */
[----:B------:R-:W-:Y:S02]  /*19240*/  LEA.HI.X.SX32 R5, R135, R117, 0x1, P1 ;  /* 0x0000007587057211 */ /* 0x000fe400008f0eff */
[----:B------:R-:W-:-:S02]  /*19250*/  F2FP.F16.F32.PACK_AB R130, R131, R130 ;  /* 0x000000828382723e */ /* 0x000fc400000000ff */
[----:B------:R-:W-:Y:S02]  /*19260*/  PRMT R131, R204, 0x7632, R131 ;  /* 0x00007632cc837816 */ /* 0x000fe40000000083 */
[----:B------:R-:W-:Y:S02]  /*19270*/  F2FP.F16.F32.PACK_AB R124, R125, R124 ;  /* 0x0000007c7d7c723e */ /* 0x000fe400000000ff */
[----:B-1----:R-:W-:Y:S02]  /*19280*/  IADD3 R20, P1, PT, R123, R116, RZ ;  /* 0x000000747b147210 */ /* 0x002fe40007f3e0ff */
[-C--:B------:R-:W-:Y:S01]  /*19290*/  LEA.HI.X.SX32 R23, R174, R117.reuse, 0x1, P0 ;  /* 0x00000075ae177211 */ /* 0x080fe200000f0eff */
[----:B------:R-:W-:Y:S01]  /*192a0*/  IMAD R125, R3, 0x8a, RZ ;  /* 0x0000008a037d7824 */ /* 0x000fe200078e02ff */
[----:B------:R-:W-:Y:S01]  /*192b0*/  LEA.HI.X.SX32 R21, R145, R117, 0x1, P1 ;  /* 0x0000007591157211 */ /* 0x000fe200008f0eff */
[----:B------:R1:W-:Y:S01]  /*192c0*/  STG.E.U16 desc[UR10][R4.64], R204 ;  /* 0x000000cc04007986 */ /* 0x0003e2000c10150a */
[----:B------:R-:W-:Y:S01]  /*192d0*/  F2FP.F16.F32.PACK_AB R128, R129, R128 ;  /* 0x000000808180723e */ /* 0x000fe200000000ff */
[----:B------:R-:W-:-:S02]  /*192e0*/  IMAD R172, R3, 0x45, RZ ;  /* 0x0000004503ac7824 */ /* 0x000fc400078e02ff */
[----:B------:R2:W-:Y:S01]  /*192f0*/  STG.E.U16 desc[UR10][R22.64], R131 ;  /* 0x0000008316007986 */ /* 0x0005e2000c10150a */
[----:B------:R-:W-:-:S03]  /*19300*/  IMAD R129, R3, 0x8c, RZ ;  /* 0x0000008c03817824 */ /* 0x000fc600078e02ff */
[----:B------:R3:W-:Y:S01]  /*19310*/  STG.E.U16 desc[UR10][R20.64], R201 ;  /* 0x000000c914007986 */ /* 0x0007e2000c10150a */
[----:B------:R-:W-:Y:S01]  /*19320*/  F2FP.F16.F32.PACK_AB R126, R127, R126 ;  /* 0x0000007e7f7e723e */ /* 0x000fe200000000ff */
[----:B------:R-:W-:Y:S01]  /*19330*/  IMAD R127, R3, 0x8e, RZ ;  /* 0x0000008e037f7824 */ /* 0x000fe200078e02ff */
[-C--:B-1----:R-:W-:Y:S02]  /*19340*/  IADD3 R4, P1, PT, R129, R116.reuse, RZ ;  /* 0x0000007481047210 */ /* 0x082fe40007f3e0ff */
[----:B--2---:R-:W-:Y:S02]  /*19350*/  PRMT R23, R201, 0x7632, R23 ;  /* 0x00007632c9177816 */ /* 0x004fe40000000017 */
[----:B---3--:R-:W-:Y:S01]  /*19360*/  IADD3 R20, P0, PT, R125, R116, RZ ;  /* 0x000000747d147210 */ /* 0x008fe20007f1e0ff */
[----:B------:R-:W-:-:S03]  /*19370*/  IMAD R131, R3, 0x90, RZ ;  /* 0x0000009003837824 */ /* 0x000fc600078e02ff */
[-C--:B------:R-:W-:Y:S01]  /*19380*/  LEA.HI.X.SX32 R21, R172, R117.reuse, 0x1, P0 ;  /* 0x00000075ac157211 */ /* 0x080fe200000f0eff */
[----:B------:R-:W-:Y:S01]  /*19390*/  IMAD R174, R3, 0x47, RZ ;  /* 0x0000004703ae7824 */ /* 0x000fe200078e02ff */
[-C--:B------:R-:W-:Y:S02]  /*193a0*/  IADD3 R22, P0, PT, R127, R116.reuse, RZ ;  /* 0x000000747f167210 */ /* 0x080fe40007f1e0ff */
[----:B------:R-:W-:Y:S01]  /*193b0*/  LEA.HI.X.SX32 R5, R69, R117, 0x1, P1 ;  /* 0x0000007545057211 */ /* 0x000fe200008f0eff */
[----:B------:R1:W-:Y:S01]  /*193c0*/  STG.E.U16 desc[UR10][R20.64], R23 ;  /* 0x0000001714007986 */ /* 0x0003e2000c10150a */
[----:B------:R-:W-:Y:S01]  /*193d0*/  PRMT R135, R197, 0x7632, R135 ;  /* 0x00007632c5877816 */ /* 0x000fe20000000087 */
[----:B------:R-:W-:Y:S02]  /*193e0*/  IMAD R69, R3, 0x92, RZ ;  /* 0x0000009203457824 */ /* 0x000fe400078e02ff */
[----:B------:R2:W-:Y:S01]  /*193f0*/  STG.E.U16 desc[UR10][R4.64], R197 ;  /* 0x000000c504007986 */ /* 0x0005e2000c10150a */
[----:B-1----:R-:W-:-:S02]  /*19400*/  IADD3 R20, P1, PT, R131, R116, RZ ;  /* 0x0000007483147210 */ /* 0x002fc40007f3e0ff */
[-C--:B------:R-:W-:Y:S02]  /*19410*/  LEA.HI.X.SX32 R23, R174, R117.reuse, 0x1, P0 ;  /* 0x00000075ae177211 */ /* 0x080fe400000f0eff */
[----:B------:R-:W-:Y:S01]  /*19420*/  LEA.HI.X.SX32 R21, R71, R117, 0x1, P1 ;  /* 0x0000007547157211 */ /* 0x000fe200008f0eff */
[C---:B------:R-:W-:Y:S02]  /*19430*/  IMAD R172, R3.reuse, 0x49, RZ ;  /* 0x0000004903ac7824 */ /* 0x040fe400078e02ff */
[----:B------:R1:W-:Y:S01]  /*19440*/  STG.E.U16 desc[UR10][R22.64], R135 ;  /* 0x0000008716007986 */ /* 0x0003e2000c10150a */
[----:B------:R-:W-:-:S03]  /*19450*/  IMAD R133, R3, 0x94, RZ ;  /* 0x0000009403857824 */ /* 0x000fc600078e02ff */
[----:B------:R3:W-:Y:S01]  /*19460*/  STG.E.U16 desc[UR10][R20.64], R193 ;  /* 0x000000c114007986 */ /* 0x0007e2000c10150a */
[----:B------:R-:W-:Y:S01]  /*19470*/  IMAD R71, R3, 0x96, RZ ;  /* 0x0000009603477824 */ /* 0x000fe200078e02ff */
[-C--:B--2---:R-:W-:Y:S01]  /*19480*/  IADD3 R4, P1, PT, R133, R116.reuse, RZ ;  /* 0x0000007485047210 */ /* 0x084fe20007f3e0ff */
[----:B------:R-:W-:Y:S01]  /*19490*/  IMAD R174, R3, 0x4b, RZ ;  /* 0x0000004b03ae7824 */ /* 0x000fe200078e02ff */
[----:B-1----:R-:W-:Y:S02]  /*194a0*/  PRMT R23, R193, 0x7632, R23 ;  /* 0x00007632c1177816 */ /* 0x002fe40000000017 */
[----:B---3--:R-:W-:Y:S01]  /*194b0*/  IADD3 R20, P0, PT, R69, R116, RZ ;  /* 0x0000007445147210 */ /* 0x008fe20007f1e0ff */
[----:B------:R-:W-:-:S03]  /*194c0*/  IMAD R135, R3, 0x98, RZ ;  /* 0x0000009803877824 */ /* 0x000fc600078e02ff */
[-C--:B------:R-:W-:Y:S02]  /*194d0*/  LEA.HI.X.SX32 R21, R172, R117.reuse, 0x1, P0 ;  /* 0x00000075ac157211 */ /* 0x080fe400000f0eff */
[----:B------:R-:W-:Y:S02]  /*194e0*/  F2FP.F16.F32.PACK_AB R200, R200, R202 ;  /* 0x000000cac8c8723e */ /* 0x000fe400000000ff */
[-C--:B------:R-:W-:Y:S01]  /*194f0*/  IADD3 R22, P0, PT, R71, R116.reuse, RZ ;  /* 0x0000007447167210 */ /* 0x080fe20007f1e0ff */
[----:B------:R1:W-:Y:S01]  /*19500*/  STG.E.U16 desc[UR10][R20.64], R23 ;  /* 0x0000001714007986 */ /* 0x0003e2000c10150a */
[----:B------:R-:W-:Y:S02]  /*19510*/  LEA.HI.X.SX32 R5, R137, R117, 0x1, P1 ;  /* 0x0000007589057211 */ /* 0x000fe400008f0eff */
[----:B------:R-:W-:Y:S02]  /*19520*/  PRMT R145, R200, 0x7632, R145 ;  /* 0x00007632c8917816 */ /* 0x000fe40000000091 */
[----:B-1----:R-:W-:-:S02]  /*19530*/  IADD3 R20, P1, PT, R135, R116, RZ ;  /* 0x0000007487147210 */ /* 0x002fc40007f3e0ff */
[-C--:B------:R-:W-:Y:S02]  /*19540*/  LEA.HI.X.SX32 R23, R174, R117.reuse, 0x1, P0 ;  /* 0x00000075ae177211 */ /* 0x080fe400000f0eff */
[----:B------:R-:W-:Y:S01]  /*19550*/  LEA.HI.X.SX32 R21, R67, R117, 0x1, P1 ;  /* 0x0000007543157211 */ /* 0x000fe200008f0eff */
[C---:B------:R-:W-:Y:S01]  /*19560*/  IMAD R67, R3.reuse, 0x9a, RZ ;  /* 0x0000009a03437824 */ /* 0x040fe200078e02ff */
[----:B------:R1:W-:Y:S01]  /*19570*/  STG.E.U16 desc[UR10][R4.64], R200 ;  /* 0x000000c804007986 */ /* 0x0003e2000c10150a */
[----:B------:R-:W-:-:S03]  /*19580*/  IMAD R172, R3, 0x4d, RZ ;  /* 0x0000004d03ac7824 */ /* 0x000fc600078e02ff */
[----:B------:R2:W-:Y:S01]  /*19590*/  STG.E.U16 desc[UR10][R22.64], R145 ;  /* 0x0000009116007986 */ /* 0x0005e2000c10150a */
[----:B------:R-:W-:-:S03]  /*195a0*/  IMAD R137, R3, 0x9c, RZ ;  /* 0x0000009c03897824 */ /* 0x000fc600078e02ff */
[----:B------:R3:W-:Y:S01]  /*195b0*/  STG.E.U16 desc[UR10][R20.64], R196 ;  /* 0x000000c414007986 */ /* 0x0007e2000c10150a */
[----:B------:R-:W-:Y:S01]  /*195c0*/  F2FP.F16.F32.PACK_AB R160, R161, R160 ;  /* 0x000000a0a1a0723e */ /* 0x000fe200000000ff */
[----:B------:R-:W-:Y:S01]  /*195d0*/  IMAD R139, R3, 0x9e, RZ ;  /* 0x0000009e038b7824 */ /* 0x000fe200078e02ff */
[-C--:B-1----:R-:W-:Y:S01]  /*195e0*/  IADD3 R4, P1, PT, R137, R116.reuse, RZ ;  /* 0x0000007489047210 */ /* 0x082fe20007f3e0ff */
[----:B------:R-:W-:Y:S01]  /*195f0*/  IMAD R161, R3, 0xa0, RZ ;  /* 0x000000a003a17824 */ /* 0x000fe200078e02ff */
[----:B--2---:R-:W-:Y:S02]  /*19600*/  PRMT R23, R196, 0x7632, R23 ;  /* 0x00007632c4177816 */ /* 0x004fe40000000017 */
[----:B---3--:R-:W-:-:S04]  /*19610*/  IADD3 R20, P0, PT, R67, R116, RZ ;  /* 0x0000007443147210 */ /* 0x008fc80007f1e0ff */
[-C--:B------:R-:W-:Y:S01]  /*19620*/  LEA.HI.X.SX32 R21, R172, R117.reuse, 0x1, P0 ;  /* 0x00000075ac157211 */ /* 0x080fe200000f0eff */
[----:B------:R-:W-:Y:S01]  /*19630*/  IMAD R174, R3, 0x4f, RZ ;  /* 0x0000004f03ae7824 */ /* 0x000fe200078e02ff */
[----:B------:R-:W-:Y:S02]  /*19640*/  IADD3 R22, P0, PT, R139, R116, RZ ;  /* 0x000000748b167210 */ /* 0x000fe40007f1e0ff */
[----:B------:R-:W-:Y:S01]  /*19650*/  LEA.HI.X.SX32 R5, R143, R117, 0x1, P1 ;  /* 0x000000758f057211 */ /* 0x000fe200008f0eff */
[----:B------:R1:W-:Y:S01]  /*19660*/  STG.E.U16 desc[UR10][R20.64], R23 ;  /* 0x0000001714007986 */ /* 0x0003e2000c10150a */
[----:B------:R-:W-:Y:S02]  /*19670*/  PRMT R143, R191, 0x7632, R143 ;  /* 0x00007632bf8f7816 */ /* 0x000fe4000000008f */
[----:B------:R-:W-:Y:S01]  /*19680*/  F2FP.F16.F32.PACK_AB R158, R159, R158 ;  /* 0x0000009e9f9e723e */ /* 0x000fe200000000ff */
[----:B------:R-:W-:Y:S01]  /*19690*/  IMAD R159, R3, 0xa2, RZ ;  /* 0x000000a2039f7824 */ /* 0x000fe200078e02ff */
        /* <DEDUP_REMOVED lines=8> */
[----:B------:R-:W-:Y:S01]  /*19720*/  F2FP.F16.F32.PACK_AB R162, R163, R162 ;  /* 0x000000a2a3a2723e */ /* 0x000fe200000000ff */
[----:B------:R-:W-:Y:S01]  /*19730*/  IMAD R163, R3, 0xa6, RZ ;  /* 0x000000a603a37824 */ /* 0x000fe200078e02ff */
[----:B------:R-:W-:Y:S01]  /*19740*/  F2FP.F16.F32.PACK_AB R164, R165, R164 ;  /* 0x000000a4a5a4723e */ /* 0x000fe200000000ff */
[----:B------:R-:W-:Y:S01]  /*19750*/  IMAD R165, R3, 0xa8, RZ ;  /* 0x000000a803a57824 */ /* 0x000fe200078e02ff */
[-C--:B--2---:R-:W-:Y:S02]  /*19760*/  IADD3 R4, P1, PT, R141, R116.reuse, RZ ;  /* 0x000000748d047210 */ /* 0x084fe40007f3e0ff */
[----:B-1----:R-:W-:Y:S02]  /*19770*/  PRMT R23, R189, 0x7632, R23 ;  /* 0x00007632bd177816 */ /* 0x002fe40000000017 */
[----:B---3--:R-:W-:-:S04]  /*19780*/  IADD3 R20, P0, PT, R159, R116, RZ ;  /* 0x000000749f147210 */ /* 0x008fc80007f1e0ff */
[-C--:B------:R-:W-:Y:S01]  /*19790*/  LEA.HI.X.SX32 R21, R172, R117.reuse, 0x1, P0 ;  /* 0x00000075ac157211 */ /* 0x080fe200000f0eff */
[----:B------:R-:W-:Y:S01]  /*197a0*/  IMAD R174, R3, 0x53, RZ ;  /* 0x0000005303ae7824 */ /* 0x000fe200078e02ff */
[----:B------:R-:W-:Y:S02]  /*197b0*/  LEA.HI.X.SX32 R5, R73, R117, 0x1, P1 ;  /* 0x0000007549057211 */ /* 0x000fe400008f0eff */
[-C--:B------:R-:W-:Y:S01]  /*197c0*/  IADD3 R22, P0, PT, R163, R116.reuse, RZ ;  /* 0x00000074a3167210 */ /* 0x080fe20007f1e0ff */
[----:B------:R1:W-:Y:S01]  /*197d0*/  STG.E.U16 desc[UR10][R20.64], R23 ;  /* 0x0000001714007986 */ /* 0x0003e2000c10150a */
[----:B------:R-:W-:Y:S01]  /*197e0*/  PRMT R145, R185, 0x7632, R145 ;  /* 0x00007632b9917816 */ /* 0x000fe20000000091 */
[----:B------:R-:W-:Y:S02]  /*197f0*/  IMAD R73, R3, 0xaa, RZ ;  /* 0x000000aa03497824 */ /* 0x000fe400078e02ff */
[----:B------:R2:W-:Y:S01]  /*19800*/  STG.E.U16 desc[UR10][R4.64], R185 ;  /* 0x000000b904007986 */ /* 0x0005e2000c10150a */
[----:B-1----:R-:W-:-:S02]  /*19810*/  IADD3 R20, P1, PT, R165, R116, RZ ;  /* 0x00000074a5147210 */ /* 0x002fc40007f3e0ff */
[-C--:B------:R-:W-:Y:S02]  /*19820*/  LEA.HI.X.SX32 R23, R174, R117.reuse, 0x1, P0 ;  /* 0x00000075ae177211 */ /* 0x080fe400000f0eff */
[----:B------:R-:W-:Y:S02]  /*19830*/  LEA.HI.X.SX32 R21, R75, R117, 0x1, P1 ;  /* 0x000000754b157211 */ /* 0x000fe400008f0eff */
[----:B--2---:R-:W-:Y:S01]  /*19840*/  PRMT R5, R132, 0x7610, R5 ;  /* 0x0000761084057816 */ /* 0x004fe20000000005 */
[----:B------:R1:W-:Y:S01]  /*19850*/  STG.E.U16 desc[UR10][R22.64], R145 ;  /* 0x0000009116007986 */ /* 0x0003e2000c10150a */
[C---:B------:R-:W-:Y:S02]  /*19860*/  IMAD R172, R3.reuse, 0x55, RZ ;  /* 0x0000005503ac7824 */ /* 0x040fe400078e02ff */
[C---:B------:R-:W-:Y:S01]  /*19870*/  IMAD R143, R3.reuse, 0xac, RZ ;  /* 0x000000ac038f7824 */ /* 0x040fe200078e02ff */
[----:B------:R2:W-:Y:S01]  /*19880*/  STG.E.U16 desc[UR10][R20.64], R5 ;  /* 0x0000000514007986 */ /* 0x0005e2000c10150a */
[----:B------:R-:W-:-:S03]  /*19890*/  IMAD R75, R3, 0xae, RZ ;  /* 0x000000ae034b7824 */ /* 0x000fc600078e02ff */
[-C--:B------:R-:W-:Y:S02]  /*198a0*/  IADD3 R4, P1, PT, R143, R116.reuse, RZ ;  /* 0x000000748f047210 */ /* 0x080fe40007f3e0ff */
[----:B-1----:R-:W-:Y:S02]  /*198b0*/  PRMT R23, R132, 0x7632, R23 ;  /* 0x0000763284177816 */ /* 0x002fe40000000017 */
[----:B--2---:R-:W-:Y:S01]  /*198c0*/  IADD3 R20, P0, PT, R73, R116, RZ ;  /* 0x0000007449147210 */ /* 0x004fe20007f1e0ff */
[----:B------:R-:W-:-:S03]  /*198d0*/  IMAD R132, R3, 0xb0, RZ ;  /* 0x000000b003847824 */ /* 0x000fc600078e02ff */
[----:B------:R-:W-:Y:S01]  /*198e0*/  LEA.HI.X.SX32 R21, R172, R117, 0x1, P0 ;  /* 0x00000075ac157211 */ /* 0x000fe200000f0eff */
[----:B------:R-:W-:Y:S01]  /*198f0*/  IMAD R174, R3, 0x57, RZ ;  /* 0x0000005703ae7824 */ /* 0x000fe200078e02ff */
[----:B------:R-:W-:Y:S02]  /*19900*/  F2FP.F16.F32.PACK_AB R184, R184, R187 ;  /* 0x000000bbb8b8723e */ /* 0x000fe400000000ff */
[-C--:B------:R-:W-:Y:S01]  /*19910*/  IADD3 R22, P0, PT, R75, R116.reuse, RZ ;  /* 0x000000744b167210 */ /* 0x080fe20007f1e0ff */
[----:B------:R1:W-:Y:S01]  /*19920*/  STG.E.U16 desc[UR10][R20.64], R23 ;  /* 0x0000001714007986 */ /* 0x0003e2000c10150a */
[----:B------:R-:W-:Y:S02]  /*19930*/  LEA.HI.X.SX32 R5, R77, R117, 0x1, P1 ;  /* 0x000000754d057211 */ /* 0x000fe400008f0eff */
[----:B------:R-:W-:Y:S01]  /*19940*/  PRMT R147, R184, 0x7632, R147 ;  /* 0x00007632b8937816 */ /* 0x000fe20000000093 */
[----:B------:R-:W-:Y:S01]  /*19950*/  IMAD R77, R3, 0xb2, RZ ;  /* 0x000000b2034d7824 */ /* 0x000fe200078e02ff */
[----:B-1----:R-:W-:-:S02]  /*19960*/  IADD3 R20, P1, PT, R132, R116, RZ ;  /* 0x0000007484147210 */ /* 0x002fc40007f3e0ff */
[-C--:B------:R-:W-:Y:S02]  /*19970*/  LEA.HI.X.SX32 R23, R174, R117.reuse, 0x1, P0 ;  /* 0x00000075ae177211 */ /* 0x080fe400000f0eff */
[----:B------:R-:W-:Y:S01]  /*19980*/  LEA.HI.X.SX32 R21, R81, R117, 0x1, P1 ;  /* 0x0000007551157211 */ /* 0x000fe200008f0eff */
[----:B------:R1:W-:Y:S01]  /*19990*/  STG.E.U16 desc[UR10][R4.64], R184 ;  /* 0x000000b804007986 */ /* 0x0003e2000c10150a */
[----:B------:R-:W-:-:S03]  /*199a0*/  IMAD R172, R3, 0x59, RZ ;  /* 0x0000005903ac7824 */ /* 0x000fc600078e02ff */
[----:B------:R2:W-:Y:S01]  /*199b0*/  STG.E.U16 desc[UR10][R22.64], R147 ;  /* 0x0000009316007986 */ /* 0x0005e2000c10150a */
[----:B------:R-:W-:-:S03]  /*199c0*/  IMAD R81, R3, 0xb4, RZ ;  /* 0x000000b403517824 */ /* 0x000fc600078e02ff */
[----:B------:R3:W-:Y:S01]  /*199d0*/  STG.E.U16 desc[UR10][R20.64], R183 ;  /* 0x000000b714007986 */ /* 0x0007e2000c10150a */
[----:B------:R-:W-:Y:S01]  /*199e0*/  IMAD R145, R3, 0xb6, RZ ;  /* 0x000000b603917824 */ /* 0x000fe200078e02ff */
[-C--:B-1----:R-:W-:Y:S02]  /*199f0*/  IADD3 R4, P1, PT, R81, R116.reuse, RZ ;  /* 0x0000007451047210 */ /* 0x082fe40007f3e0ff */
[----:B--2---:R-:W-:Y:S02]  /*19a00*/  PRMT R23, R183, 0x7632, R23 ;  /* 0x00007632b7177816 */ /* 0x004fe40000000017 */
[----:B---3--:R-:W-:Y:S01]  /*19a10*/  IADD3 R20, P0, PT, R77, R116, RZ ;  /* 0x000000744d147210 */ /* 0x008fe20007f1e0ff */
[----:B------:R-:W-:-:S03]  /*19a20*/  IMAD R147, R3, 0xb8, RZ ;  /* 0x000000b803937824 */ /* 0x000fc600078e02ff */
[-C--:B------:R-:W-:Y:S01]  /*19a30*/  LEA.HI.X.SX32 R21, R172, R117.reuse, 0x1, P0 ;  /* 0x00000075ac157211 */ /* 0x080fe200000f0eff */
[----:B------:R-:W-:Y:S01]  /*19a40*/  IMAD R174, R3, 0x5b, RZ ;  /* 0x0000005b03ae7824 */ /* 0x000fe200078e02ff */
[----:B------:R-:W-:-:S03]  /*19a50*/  LEA.HI.X.SX32 R5, R79, R117, 0x1, P1 ;  /* 0x000000754f057211 */ /* 0x000fc600008f0eff */
[----:B------:R1:W-:Y:S01]  /*19a60*/  STG.E.U16 desc[UR10][R20.64], R23 ;  /* 0x0000001714007986 */ /* 0x0003e2000c10150a */
[-C--:B------:R-:W-:Y:S02]  /*19a70*/  IADD3 R22, P0, PT, R145, R116.reuse, RZ ;  /* 0x0000007491167210 */ /* 0x080fe40007f1e0ff */
[C---:B------:R-:W-:Y:S01]  /*19a80*/  PRMT R149, R134.reuse, 0x7632, R149 ;  /* 0x0000763286957816 */ /* 0x040fe20000000095 */
[----:B------:R-:W-:Y:S01]  /*19a90*/  IMAD R79, R3, 0xba, RZ ;  /* 0x000000ba034f7824 */ /* 0x000fe200078e02ff */
[----:B-1----:R-:W-:Y:S02]  /*19aa0*/  PRMT R21, R134, 0x7610, R21 ;  /* 0x0000761086157816 */ /* 0x002fe40000000015 */
[----:B------:R-:W-:Y:S02]  /*19ab0*/  IADD3 R20, P1, PT, R147, R116, RZ ;  /* 0x0000007493147210 */ /* 0x000fe40007f3e0ff */
[----:B------:R-:W-:Y:S01]  /*19ac0*/  LEA.HI.X.SX32 R23, R174, R117, 0x1, P0 ;  /* 0x00000075ae177211 */ /* 0x000fe200000f0eff */
[----:B------:R1:W-:Y:S01]  /*19ad0*/  STG.E.U16 desc[UR10][R4.64], R21 ;  /* 0x0000001504007986 */ /* 0x0003e2000c10150a */
[----:B------:R-:W-:-:S03]  /*19ae0*/  IMAD R172, R3, 0x5d, RZ ;  /* 0x0000005d03ac7824 */ /* 0x000fc600078e02ff */
[----:B------:R2:W-:Y:S01]  /*19af0*/  STG.E.U16 desc[UR10][R22.64], R149 ;  /* 0x0000009516007986 */ /* 0x0005e2000c10150a */
[----:B------:R-:W-:Y:S01]  /*19b00*/  IMAD R134, R3, 0xbc, RZ ;  /* 0x000000bc03867824 */ /* 0x000fe200078e02ff */
[----:B-1----:R-:W-:Y:S02]  /*19b10*/  LEA.HI.X.SX32 R21, R83, R117, 0x1, P1 ;  /* 0x0000007553157211 */ /* 0x002fe400008f0eff */
[----:B------:R-:W-:-:S05]  /*19b20*/  PRMT R5, R136, 0x7610, R5 ;  /* 0x0000761088057816 */ /* 0x000fca0000000005 */
[----:B------:R1:W-:Y:S01]  /*19b30*/  STG.E.U16 desc[UR10][R20.64], R5 ;  /* 0x0000000514007986 */ /* 0x0003e2000c10150a */
[----:B--2---:R-:W-:Y:S01]  /*19b40*/  PRMT R23, R136, 0x7632, R23 ;  /* 0x0000763288177816 */ /* 0x004fe20000000017 */
[C---:B------:R-:W-:Y:S01]  /*19b50*/  IMAD R83, R3.reuse, 0xbe, RZ ;  /* 0x000000be03537824 */ /* 0x040fe200078e02ff */
[-C--:B------:R-:W-:Y:S01]  /*19b60*/  IADD3 R4, P1, PT, R134, R116.reuse, RZ ;  /* 0x0000007486047210 */ /* 0x080fe20007f3e0ff */
[----:B------:R-:W-:Y:S01]  /*19b70*/  IMAD R136, R3, 0xc0, RZ ;  /* 0x000000c003887824 */ /* 0x000fe200078e02ff */
[----:B-1----:R-:W-:-:S04]  /*19b80*/  IADD3 R20, P0, PT, R79, R116, RZ ;  /* 0x000000744f147210 */ /* 0x002fc80007f1e0ff */
[-C--:B------:R-:W-:Y:S01]  /*19b90*/  LEA.HI.X.SX32 R21, R172, R117.reuse, 0x1, P0 ;  /* 0x00000075ac157211 */ /* 0x080fe200000f0eff */
[----:B------:R-:W-:Y:S01]  /*19ba0*/  IMAD R174, R3, 0x5f, RZ ;  /* 0x0000005f03ae7824 */ /* 0x000fe200078e02ff */
[----:B------:R-:W-:-:S03]  /*19bb0*/  LEA.HI.X.SX32 R5, R24, R117, 0x1, P1 ;  /* 0x0000007518057211 */ /* 0x000fc600008f0eff */
[----:B------:R1:W-:Y:S01]  /*19bc0*/  STG.E.U16 desc[UR10][R20.64], R23 ;  /* 0x0000001714007986 */ /* 0x0003e2000c10150a */
[-C--:B------:R-:W-:Y:S02]  /*19bd0*/  IADD3 R22, P0, PT, R83, R116.reuse, RZ ;  /* 0x0000007453167210 */ /* 0x080fe40007f1e0ff */
[C---:B------:R-:W-:Y:S01]  /*19be0*/  PRMT R149, R138.reuse, 0x7632, R149 ;  /* 0x000076328a957816 */ /* 0x040fe20000000095 */
[C---:B------:R-:W-:Y:S01]  /*19bf0*/  IMAD R24, R3.reuse, 0xc2, RZ ;  /* 0x000000c203187824 */ /* 0x040fe200078e02ff */
        /* <DEDUP_REMOVED lines=55> */
[----:B------:R-:W-:Y:S01]  /*19f70*/  IMAD R95, R3, 0xd6, RZ ;  /* 0x000000d6035f7824 */ /* 0x000fe200078e02ff */
[----:B------:R-:W-:Y:S01]  /*19f80*/  F2FP.F16.F32.PACK_AB R150, R151, R150 ;  /* 0x000000969796723e */ /* 0x000fe200000000ff */
[----:B------:R-:W-:Y:S01]  /*19f90*/  IMAD R148, R3, 0xd8, RZ ;  /* 0x000000d803947824 */ /* 0x000fe200078e02ff */
[-C--:B------:R-:W-:Y:S02]  /*19fa0*/  IADD3 R4, P1, PT, R146, R116.reuse, RZ ;  /* 0x0000007492047210 */ /* 0x080fe40007f3e0ff */
[----:B-1----:R-:W-:-:S04]  /*19fb0*/  IADD3 R20, P0, PT, R91, R116, RZ ;  /* 0x000000745b147210 */ /* 0x002fc80007f1e0ff */
[-C--:B------:R-:W-:Y:S01]  /*19fc0*/  LEA.HI.X.SX32 R21, R172, R117.reuse, 0x1, P0 ;  /* 0x00000075ac157211 */ /* 0x080fe200000f0eff */
[----:B------:R-:W-:Y:S01]  /*19fd0*/  IMAD R174, R3, 0x6b, RZ ;  /* 0x0000006b03ae7824 */ /* 0x000fe200078e02ff */
[----:B------:R-:W-:-:S03]  /*19fe0*/  LEA.HI.X.SX32 R5, R93, R117, 0x1, P1 ;  /* 0x000000755d057211 */ /* 0x000fc600008f0eff */
[----:B------:R1:W-:Y:S01]  /*19ff0*/  STG.E.U16 desc[UR10][R20.64], R23 ;  /* 0x0000001714007986 */ /* 0x0003e2000c10150a */
[----:B------:R-:W-:Y:S02]  /*1a000*/  IADD3 R22, P0, PT, R95, R116, RZ ;  /* 0x000000745f167210 */ /* 0x000fe40007f1e0ff */
[C---:B------:R-:W-:Y:S01]  /*1a010*/  PRMT R151, R150.reuse, 0x7632, R151 ;  /* 0x0000763296977816 */ /* 0x040fe20000000097 */
[----:B------:R-:W-:Y:S01]  /*1a020*/  IMAD R93, R3, 0xda, RZ ;  /* 0x000000da035d7824 */ /* 0x000fe200078e02ff */
[----:B------:R-:W-:Y:S02]  /*1a030*/  F2FP.F16.F32.PACK_AB R152, R153, R152 ;  /* 0x000000989998723e */ /* 0x000fe400000000ff */
[----:B-1----:R-:W-:Y:S02]  /*1a040*/  PRMT R21, R150, 0x7610, R21 ;  /* 0x0000761096157816 */ /* 0x002fe40000000015 */
[----:B------:R-:W-:Y:S02]  /*1a050*/  IADD3 R20, P1, PT, R148, R116, RZ ;  /* 0x0000007494147210 */ /* 0x000fe40007f3e0ff */
[----:B------:R-:W-:Y:S01]  /*1a060*/  LEA.HI.X.SX32 R23, R174, R117, 0x1, P0 ;  /* 0x00000075ae177211 */ /* 0x000fe200000f0eff */
[----:B------:R1:W-:Y:S01]  /*1a070*/  STG.E.U16 desc[UR10][R4.64], R21 ;  /* 0x0000001504007986 */ /* 0x0003e2000c10150a */
[----:B------:R-:W-:-:S03]  /*1a080*/  IMAD R150, R3, 0x6d, RZ ;  /* 0x0000006d03967824 */ /* 0x000fc600078e02ff */
[----:B------:R2:W-:Y:S01]  /*1a090*/  STG.E.U16 desc[UR10][R22.64], R151 ;  /* 0x0000009716007986 */ /* 0x0005e2000c10150a */
[----:B------:R-:W-:Y:S01]  /*1a0a0*/  IMAD R149, R3, 0xdc, RZ ;  /* 0x000000dc03957824 */ /* 0x000fe200078e02ff */
[----:B-1----:R-:W-:-:S05]  /*1a0b0*/  LEA.HI.X.SX32 R21, R97, R117, 0x1, P1 ;  /* 0x0000007561157211 */ /* 0x002fca00008f0eff */
[----:B------:R1:W-:Y:S01]  /*1a0c0*/  STG.E.U16 desc[UR10][R20.64], R152 ;  /* 0x0000009814007986 */ /* 0x0003e2000c10150a */
[----:B--2---:R-:W-:Y:S01]  /*1a0d0*/  PRMT R23, R152, 0x7632, R23 ;  /* 0x0000763298177816 */ /* 0x004fe20000000017 */
[----:B------:R-:W-:Y:S01]  /*1a0e0*/  IMAD R97, R3, 0xde, RZ ;  /* 0x000000de03617824 */ /* 0x000fe200078e02ff */
[----:B------:R-:W-:Y:S02]  /*1a0f0*/  F2FP.F16.F32.PACK_AB R154, R155, R154 ;  /* 0x0000009a9b9a723e */ /* 0x000fe400000000ff */
[-C--:B------:R-:W-:Y:S02]  /*1a100*/  IADD3 R4, P1, PT, R149, R116.reuse, RZ ;  /* 0x0000007495047210 */ /* 0x080fe40007f3e0ff */
[----:B-1----:R-:W-:-:S04]  /*1a110*/  IADD3 R20, P0, PT, R93, R116, RZ ;  /* 0x000000745d147210 */ /* 0x002fc80007f1e0ff */
[-C--:B------:R-:W-:Y:S01]  /*1a120*/  LEA.HI.X.SX32 R21, R150, R117.reuse, 0x1, P0 ;  /* 0x0000007596157211 */ /* 0x080fe200000f0eff */
[----:B------:R-:W-:Y:S01]  /*1a130*/  IMAD R150, R3, 0xe0, RZ ;  /* 0x000000e003967824 */ /* 0x000fe200078e02ff */
[----:B------:R-:W-:Y:S01]  /*1a140*/  LEA.HI.X.SX32 R5, R99, R117, 0x1, P1 ;  /* 0x0000007563057211 */ /* 0x000fe200008f0eff */
[----:B------:R-:W-:Y:S02]  /*1a150*/  IMAD R172, R3, 0x6f, RZ ;  /* 0x0000006f03ac7824 */ /* 0x000fe400078e02ff */
[----:B------:R1:W-:Y:S01]  /*1a160*/  STG.E.U16 desc[UR10][R20.64], R23 ;  /* 0x0000001714007986 */ /* 0x0003e2000c10150a */
[----:B------:R-:W-:Y:S02]  /*1a170*/  IADD3 R22, P0, PT, R97, R116, RZ ;  /* 0x0000007461167210 */ /* 0x000fe40007f1e0ff */
[----:B------:R-:W-:Y:S01]  /*1a180*/  PRMT R153, R154, 0x7632, R153 ;  /* 0x000076329a997816 */ /* 0x000fe20000000099 */
[----:B------:R-:W-:Y:S01]  /*1a190*/  IMAD R99, R3, 0xe2, RZ ;  /* 0x000000e203637824 */ /* 0x000fe200078e02ff */
[----:B------:R-:W-:-:S02]  /*1a1a0*/  F2FP.F16.F32.PACK_AB R156, R157, R156 ;  /* 0x0000009c9d9c723e */ /* 0x000fc400000000ff */
[----:B-1----:R-:W-:Y:S02]  /*1a1b0*/  PRMT R21, R154, 0x7610, R21 ;  /* 0x000076109a157816 */ /* 0x002fe40000000015 */
[----:B------:R-:W-:Y:S02]  /*1a1c0*/  IADD3 R20, P1, PT, R150, R116, RZ ;  /* 0x0000007496147210 */ /* 0x000fe40007f3e0ff */
[----:B------:R-:W-:Y:S01]  /*1a1d0*/  LEA.HI.X.SX32 R23, R172, R117, 0x1, P0 ;  /* 0x00000075ac177211 */ /* 0x000fe200000f0eff */
[----:B------:R1:W-:Y:S01]  /*1a1e0*/  STG.E.U16 desc[UR10][R4.64], R21 ;  /* 0x0000001504007986 */ /* 0x0003e2000c10150a */
[C---:B------:R-:W-:Y:S02]  /*1a1f0*/  IMAD R152, R3.reuse, 0x71, RZ ;  /* 0x0000007103987824 */ /* 0x040fe400078e02ff */
[C---:B------:R-:W-:Y:S01]  /*1a200*/  IMAD R151, R3.reuse, 0xe4, RZ ;  /* 0x000000e403977824 */ /* 0x040fe200078e02ff */
[----:B------:R2:W-:Y:S01]  /*1a210*/  STG.E.U16 desc[UR10][R22.64], R153 ;  /* 0x0000009916007986 */ /* 0x0005e2000c10150a */
[----:B------:R-:W-:Y:S01]  /*1a220*/  IMAD R154, R3, 0x73, RZ ;  /* 0x00000073039a7824 */ /* 0x000fe200078e02ff */
[----:B------:R-:W-:-:S02]  /*1a230*/  PRMT R155, R158, 0x7632, R155 ;  /* 0x000076329e9b7816 */ /* 0x000fc4000000009b */
[----:B------:R-:W-:Y:S02]  /*1a240*/  F2FP.F16.F32.PACK_AB R166, R167, R166 ;  /* 0x000000a6a7a6723e */ /* 0x000fe400000000ff */
[----:B------:R-:W-:Y:S01]  /*1a250*/  F2FP.F16.F32.PACK_AB R168, R169, R168 ;  /* 0x000000a8a9a8723e */ /* 0x000fe200000000ff */
[----:B------:R-:W3:Y:S01]  /*1a260*/  LDC R167, c[0x0][0x3e8] ;  /* 0x0000fa00ffa77b82 */ /* 0x000ee20000000800 */
[----:B-1----:R-:W-:-:S05]  /*1a270*/  LEA.HI.X.SX32 R21, R103, R117, 0x1, P1 ;  /* 0x0000007567157211 */ /* 0x002fca00008f0eff */
[----:B------:R1:W-:Y:S01]  /*1a280*/  STG.E.U16 desc[UR10][R20.64], R156 ;  /* 0x0000009c14007986 */ /* 0x0003e2000c10150a */
[----:B------:R-:W-:Y:S01]  /*1a290*/  IMAD R103, R3, 0xe6, RZ ;  /* 0x000000e603677824 */ /* 0x000fe200078e02ff */
[----:B--2---:R-:W-:Y:S01]  /*1a2a0*/  PRMT R23, R156, 0x7632, R23 ;  /* 0x000076329c177816 */ /* 0x004fe20000000017 */
[----:B0-----:R-:W-:Y:S01]  /*1a2b0*/  UIMAD UR6, UR14, UR6, URZ ;  /* 0x000000060e0672a4 */ /* 0x001fe2000f8e02ff */
[-C--:B------:R-:W-:Y:S01]  /*1a2c0*/  IADD3 R4, P1, PT, R151, R116.reuse, RZ ;  /* 0x0000007497047210 */ /* 0x080fe20007f3e0ff */
[----:B------:R-:W0:Y:S01]  /*1a2d0*/  LDC R172, c[0x0][0x3e8] ;  /* 0x0000fa00ffac7b82 */ /* 0x000e220000000800 */
[----:B-1----:R-:W-:-:S04]  /*1a2e0*/  IADD3 R20, P0, PT, R99, R116, RZ ;  /* 0x0000007463147210 */ /* 0x002fc80007f1e0ff */
[-C--:B------:R-:W-:Y:S01]  /*1a2f0*/  LEA.HI.X.SX32 R21, R152, R117.reuse, 0x1, P0 ;  /* 0x0000007598157211 */ /* 0x080fe200000f0eff */
[----:B------:R-:W-:Y:S01]  /*1a300*/  IMAD R152, R3, 0xe8, RZ ;  /* 0x000000e803987824 */ /* 0x000fe200078e02ff */
[----:B------:R-:W-:Y:S02]  /*1a310*/  IADD3 R22, P0, PT, R103, R116, RZ ;  /* 0x0000007467167210 */ /* 0x000fe40007f1e0ff */
[----:B------:R-:W-:Y:S01]  /*1a320*/  LEA.HI.X.SX32 R5, R101, R117, 0x1, P1 ;  /* 0x0000007565057211 */ /* 0x000fe200008f0eff */
[----:B------:R1:W-:Y:S01]  /*1a330*/  STG.E.U16 desc[UR10][R20.64], R23 ;  /* 0x0000001714007986 */ /* 0x0003e2000c10150a */
[----:B------:R-:W-:-:S03]  /*1a340*/  IMAD R101, R3, 0xea, RZ ;  /* 0x000000ea03657824 */ /* 0x000fc600078e02ff */
[----:B------:R2:W-:Y:S01]  /*1a350*/  STG.E.U16 desc[UR10][R4.64], R158 ;  /* 0x0000009e04007986 */ /* 0x0005e2000c10150a */
[----:B-1----:R-:W-:Y:S02]  /*1a360*/  IADD3 R20, P1, PT, R152, R116, RZ ;  /* 0x0000007498147210 */ /* 0x002fe40007f3e0ff */
        /* <DEDUP_REMOVED lines=10> */
[-C--:B----4-:R-:W-:Y:S02]  /*1a410*/  IADD3 R20, P0, PT, R101, R116.reuse, RZ ;  /* 0x0000007465147210 */ /* 0x090fe40007f1e0ff */
[----:B------:R-:W-:Y:S01]  /*1a420*/  PRMT R157, R162, 0x7632, R157 ;  /* 0x00007632a29d7816 */ /* 0x000fe2000000009d */
[C---:B------:R-:W-:Y:S01]  /*1a430*/  IMAD R155, R3.reuse, 0xf6, RZ ;  /* 0x000000f6039b7824 */ /* 0x040fe200078e02ff */
[-C--:B------:R-:W-:Y:S01]  /*1a440*/  LEA.HI.X.SX32 R21, R154, R117.reuse, 0x1, P0 ;  /* 0x000000759a157211 */ /* 0x080fe200000f0eff */
[----:B------:R-:W-:Y:S01]  /*1a450*/  IMAD R154, R3, 0xf0, RZ ;  /* 0x000000f0039a7824 */ /* 0x000fe200078e02ff */
[-C--:B------:R-:W-:Y:S01]  /*1a460*/  IADD3 R22, P0, PT, R105, R116.reuse, RZ ;  /* 0x0000007469167210 */ /* 0x080fe20007f1e0ff */
[----:B------:R-:W-:Y:S01]  /*1a470*/  IMAD R158, R3, 0x7b, RZ ;  /* 0x0000007b039e7824 */ /* 0x000fe200078e02ff */
[----:B------:R-:W-:Y:S01]  /*1a480*/  LEA.HI.X.SX32 R5, R107, R117, 0x1, P1 ;  /* 0x000000756b057211 */ /* 0x000fe200008f0eff */
[----:B------:R1:W-:Y:S01]  /*1a490*/  STG.E.U16 desc[UR10][R20.64], R23 ;  /* 0x0000001714007986 */ /* 0x0003e2000c10150a */
[----:B------:R-:W-:Y:S01]  /*1a4a0*/  IMAD R107, R3, 0xf2, RZ ;  /* 0x000000f2036b7824 */ /* 0x000fe200078e02ff */
[----:B------:R-:W-:Y:S01]  /*1a4b0*/  PRMT R169, R166, 0x7632, R169 ;  /* 0x00007632a6a97816 */ /* 0x000fe200000000a9 */
[----:B------:R-:W2:Y:S01]  /*1a4c0*/  LDC R160, c[0x0][0x3e8] ;  /* 0x0000fa00ffa07b82 */ /* 0x000ea20000000800 */
[----:B------:R4:W-:Y:S01]  /*1a4d0*/  STG.E.U16 desc[UR10][R4.64], R162 ;  /* 0x000000a204007986 */ /* 0x0009e2000c10150a */
[----:B-1----:R-:W-:-:S02]  /*1a4e0*/  IADD3 R20, P1, PT, R154, R116, RZ ;  /* 0x000000749a147210 */ /* 0x002fc40007f3e0ff */
[-C--:B------:R-:W-:Y:S02]  /*1a4f0*/  LEA.HI.X.SX32 R23, R156, R117.reuse, 0x1, P0 ;  /* 0x000000759c177211 */ /* 0x080fe400000f0eff */
[----:B------:R-:W-:Y:S01]  /*1a500*/  LEA.HI.X.SX32 R21, R111, R117, 0x1, P1 ;  /* 0x000000756f157211 */ /* 0x000fe200008f0eff */
[C---:B------:R-:W-:Y:S02]  /*1a510*/  IMAD R111, R3.reuse, 0xf4, RZ ;  /* 0x000000f4036f7824 */ /* 0x040fe400078e02ff */
[----:B------:R1:W-:Y:S01]  /*1a520*/  STG.E.U16 desc[UR10][R22.64], R157 ;  /* 0x0000009d16007986 */ /* 0x0003e2000c10150a */
[----:B------:R-:W-:Y:S01]  /*1a530*/  IMAD R156, R3, 0x79, RZ ;  /* 0x00000079039c7824 */ /* 0x000fe200078e02ff */
[----:B----4-:R-:W-:Y:S02]  /*1a540*/  IADD3 R4, P0, PT, R107, R116, RZ ;  /* 0x000000746b047210 */ /* 0x010fe40007f1e0ff */
[----:B------:R4:W-:Y:S01]  /*1a550*/  STG.E.U16 desc[UR10][R20.64], R164 ;  /* 0x000000a414007986 */ /* 0x0009e2000c10150a */
[----:B------:R-:W-:-:S02]  /*1a560*/  PRMT R162, R164, 0x7632, R162 ;  /* 0x00007632a4a27816 */ /* 0x000fc400000000a2 */
[-C--:B------:R-:W-:Y:S01]  /*1a570*/  LEA.HI.X.SX32 R5, R156, R117.reuse, 0x1, P0 ;  /* 0x000000759c057211 */ /* 0x080fe200000f0eff */
[----:B------:R-:W-:Y:S01]  /*1a580*/  IMAD R156, R3, 0xfa, RZ ;  /* 0x000000fa039c7824 */ /* 0x000fe200078e02ff */
[-C--:B-1----:R-:W-:Y:S02]  /*1a590*/  IADD3 R22, P2, PT, R155, R116.reuse, RZ ;  /* 0x000000749b167210 */ /* 0x082fe40007f5e0ff */
[----:B----4-:R-:W-:Y:S02]  /*1a5a0*/  IADD3 R20, P1, PT, R111, R116, RZ ;  /* 0x000000746f147210 */ /* 0x010fe40007f3e0ff */
[----:B------:R-:W-:Y:S02]  /*1a5b0*/  PRMT R164, R166, 0x7610, R164 ;  /* 0x00007610a6a47816 */ /* 0x000fe400000000a4 */
[-C--:B------:R-:W-:Y:S01]  /*1a5c0*/  LEA.HI.X.SX32 R21, R109, R117.reuse, 0x1, P1 ;  /* 0x000000756d157211 */ /* 0x080fe200008f0eff */
[----:B------:R-:W1:Y:S01]  /*1a5d0*/  LDC R166, c[0x0][0x398] ;  /* 0x0000e600ffa67b82 */ /* 0x000e620000000800 */
[C---:B------:R-:W-:Y:S01]  /*1a5e0*/  IMAD R109, R3.reuse, 0xf8, RZ ;  /* 0x000000f8036d7824 */ /* 0x040fe200078e02ff */
[----:B------:R-:W-:Y:S01]  /*1a5f0*/  LEA.HI.X.SX32 R23, R158, R117, 0x1, P2 ;  /* 0x000000759e177211 */ /* 0x000fe200010f0eff */
[----:B------:R4:W-:Y:S01]  /*1a600*/  STG.E.U16 desc[UR10][R4.64], R162 ;  /* 0x000000a204007986 */ /* 0x0009e2000c10150a */
[----:B------:R-:W-:-:S02]  /*1a610*/  IMAD R157, R3, 0xfc, RZ ;  /* 0x000000fc039d7824 */ /* 0x000fc400078e02ff */
[----:B------:R-:W-:Y:S01]  /*1a620*/  IMAD R158, R3, 0x7d, RZ ;  /* 0x0000007d039e7824 */ /* 0x000fe200078e02ff */
[----:B------:R5:W-:Y:S04]  /*1a630*/  STG.E.U16 desc[UR10][R20.64], R164 ;  /* 0x000000a414007986 */ /* 0x000be8000c10150a */
[----:B------:R0:W-:Y:S01]  /*1a640*/  STG.E.U16 desc[UR10][R22.64], R169 ;  /* 0x000000a916007986 */ /* 0x0001e2000c10150a */
[-C--:B----4-:R-:W-:Y:S01]  /*1a650*/  IADD3 R4, P0, PT, R109, R116.reuse, RZ ;  /* 0x000000746d047210 */ /* 0x090fe20007f1e0ff */
[----:B------:R-:W4:Y:S01]  /*1a660*/  LDC R162, c[0x0][0x3e8] ;  /* 0x0000fa00ffa27b82 */ /* 0x000f220000000800 */
[----:B-----5:R-:W-:Y:S02]  /*1a670*/  IADD3 R20, P1, PT, R156, R116, RZ ;  /* 0x000000749c147210 */ /* 0x020fe40007f3e0ff */
[----:B------:R-:W-:-:S02]  /*1a680*/  LEA.HI.X.SX32 R5, R113, R117, 0x1, P0 ;  /* 0x0000007571057211 */ /* 0x000fc400000f0eff */
[----:B0-----:R-:W-:Y:S02]  /*1a690*/  IADD3 R22, P2, PT, R157, R116, RZ ;  /* 0x000000749d167210 */ /* 0x001fe40007f5e0ff */
[----:B------:R-:W-:Y:S02]  /*1a6a0*/  PRMT R164, R168, 0x7610, R164 ;  /* 0x00007610a8a47816 */ /* 0x000fe400000000a4 */
[-C--:B------:R-:W-:Y:S02]  /*1a6b0*/  LEA.HI.X.SX32 R21, R158, R117.reuse, 0x1, P1 ;  /* 0x000000759e157211 */ /* 0x080fe400008f0eff */
[----:B------:R-:W-:Y:S01]  /*1a6c0*/  PRMT R169, R168, 0x7632, R169 ;  /* 0x00007632a8a97816 */ /* 0x000fe200000000a9 */
[----:B------:R0:W-:Y:S01]  /*1a6d0*/  STG.E.U16 desc[UR10][R4.64], R164 ;  /* 0x000000a404007986 */ /* 0x0001e2000c10150a */
[----:B------:R-:W-:Y:S01]  /*1a6e0*/  LEA.HI.X.SX32 R23, R115, R117, 0x1, P2 ;  /* 0x0000007573177211 */ /* 0x000fe200010f0eff */
[----:B------:R-:W5:Y:S01]  /*1a6f0*/  LDC R168, c[0x0][0x3e8] ;  /* 0x0000fa00ffa87b82 */ /* 0x000f620000000800 */
[----:B------:R-:W-:Y:S01]  /*1a700*/  IMAD R115, R218, UR7, RZ ;  /* 0x00000007da737c24 */ /* 0x000fe2000f8e02ff */
[----:B------:R-:W-:Y:S01]  /*1a710*/  STG.E.U16 desc[UR10][R20.64], R169 ;  /* 0x000000a914007986 */ /* 0x000fe2000c10150a */
[----:B------:R-:W-:-:S03]  /*1a720*/  USHF.L.U32 UR6, UR6, 0x1, URZ ;  /* 0x0000000106067899 */ /* 0x000fc600080006ff */
[----:B------:R1:W-:Y:S02]  /*1a730*/  STG.E.U16 desc[UR10][R22.64], R170 ;  /* 0x000000aa16007986 */ /* 0x0003e4000c10150a */
[----:B0-----:R-:W0:Y:S01]  /*1a740*/  LDC R164, c[0x0][0x3e8] ;  /* 0x0000fa00ffa47b82 */ /* 0x001e220000000800 */
[----:B------:R-:W-:Y:S01]  /*1a750*/  SHF.L.U32 R115, R115, 0x1, RZ ;  /* 0x0000000173737819 */ /* 0x000fe200000006ff */
[----:B------:R-:W-:-:S06]  /*1a760*/  IMAD R113, R3, 0xfe, RZ ;  /* 0x000000fe03717824 */ /* 0x000fcc00078e02ff */
[----:B-1----:R-:W1:Y:S01]  /*1a770*/  LDC R23, c[0x0][0x3e8] ;  /* 0x0000fa00ff177b82 */ /* 0x002e620000000800 */
[----:B------:R-:W-:Y:S02]  /*1a780*/  IADD3 R115, PT, PT, R115, UR6, R166 ;  /* 0x0000000673737c10 */ /* 0x000fe4000fffe0a6 */
[----:B------:R-:W-:Y:S01]  /*1a790*/  LEA R158, R3, -R3, 0x7 ;  /* 0x80000003039e7211 */ /* 0x000fe200078e38ff */
[----:B--2---:R-:W-:Y:S01]  /*1a7a0*/  IMAD R21, R160, 0x102, RZ ;  /* 0x00000102a0157824 */ /* 0x004fe200078e02ff */
[----:B------:R-:W-:Y:S01]  /*1a7b0*/  IADD3 R4, P0, PT, R113, R116, RZ ;  /* 0x0000007471047210 */ /* 0x000fe20007f1e0ff */
[----:B------:R-:W2:Y:S02]  /*1a7c0*/  LDCU UR6, c[0x0][0x3ec] ;  /* 0x00007d80ff0677ac */ /* 0x000ea40008000800 */
[----:B------:R-:W2:Y:S01]  /*1a7d0*/  LDC R166, c[0x0][0x3e8] ;  /* 0x0000fa00ffa67b82 */ /* 0x000ea20000000800 */
[----:B------:R-:W-:Y:S02]  /*1a7e0*/  LEA.HI.X.SX32 R5, R158, R117, 0x1, P0 ;  /* 0x000000759e057211 */ /* 0x000fe400000f0eff */
[----:B------:R-:W-:-:S05]  /*1a7f0*/  PRMT R20, R170, 0x7632, R20 ;  /* 0x00007632aa147816 */ /* 0x000fca0000000014 */
[----:B------:R-:W2:Y:S01]  /*1a800*/  LDC R160, c[0x0][0x3e8] ;  /* 0x0000fa00ffa07b82 */ /* 0x000ea20000000800 */
[----:B------:R5:W-:Y:S01]  /*1a810*/  STG.E.U16 desc[UR10][R4.64], R20 ;  /* 0x0000001404007986 */ /* 0x000be2000c10150a */
[----:B---3--:R-:W-:Y:S01]  /*1a820*/  LEA RZ, P0, R167, R116, 0x8 ;  /* 0x00000074a7ff7211 */ /* 0x008fe200078040ff */
[----:B----4-:R-:W-:Y:S01]  /*1a830*/  IMAD R167, R162, 0x104, RZ ;  /* 0x00000104a2a77824 */ /* 0x010fe200078e02ff */
[----:B------:R-:W-:-:S04]  /*1a840*/  SHF.L.U32 R22, R3, 0x7, RZ ;  /* 0x0000000703167819 */ /* 0x000fc800000006ff */
[----:B------:R-:W3:Y:S01]  /*1a850*/  LDC R170, c[0x0][0x3e8] ;  /* 0x0000fa00ffaa7b82 */ /* 0x000ee20000000800 */
[----:B------:R-:W-:Y:S01]  /*1a860*/  PRMT R171, R68, 0x7632, R171 ;  /* 0x0000763244ab7816 */ /* 0x000fe200000000ab */
[----:B0-----:R-:W-:Y:S01]  /*1a870*/  IMAD R169, R164, 0x106, RZ ;  /* 0x00000106a4a97824 */ /* 0x001fe200078e02ff */
[----:B-----5:R-:W-:Y:S02]  /*1a880*/  LEA R4, R168, R115, 0x8 ;  /* 0x00000073a8047211 */ /* 0x020fe400078e40ff */
[----:B------:R-:W-:-:S03]  /*1a890*/  PRMT R168, R68, 0x7610, R168 ;  /* 0x0000761044a87816 */ /* 0x000fc600000000a8 */
[----:B------:R-:W0:Y:S01]  /*1a8a0*/  LDC R164, c[0x0][0x3e8] ;  /* 0x0000fa00ffa47b82 */ /* 0x000e220000000800 */
[----:B------:R-:W-:Y:S01]  /*1a8b0*/  LEA.HI.X.SX32 R5, R22, R117, 0x1, P0 ;  /* 0x0000007516057211 */ /* 0x000fe200000f0eff */
[----:B-1----:R-:W-:Y:S01]  /*1a8c0*/  IMAD R23, R23, 0x108, RZ ;  /* 0x0000010817177824 */ /* 0x002fe200078e02ff */
[----:B------:R-:W-:-:S05]  /*1a8d0*/  IADD3 RZ, P0, PT, R167, R116, RZ ;  /* 0x00000074a7ff7210 */ /* 0x000fca0007f1e0ff */
[----:B------:R-:W1:Y:S01]  /*1a8e0*/  LDC R68, c[0x0][0x3e8] ;  /* 0x0000fa00ff447b82 */ /* 0x000e620000000800 */
[----:B------:R-:W-:Y:S01]  /*1a8f0*/  LEA R158, R3, R3, 0x7 ;  /* 0x00000003039e7211 */ /* 0x000fe200078e38ff */
[----:B------:R4:W-:Y:S01]  /*1a900*/  STG.E.U16 desc[UR10][R4.64], R168 ;  /* 0x000000a804007986 */ /* 0x0009e2000c10150a */
[----:B------:R-:W-:-:S05]  /*1a910*/  IADD3 RZ, P1, PT, R21, R116, RZ ;  /* 0x0000007415ff7210 */ /* 0x000fca0007f3e0ff */
[----:B------:R-:W5:Y:S01]  /*1a920*/  LDC R162, c[0x0][0x3e8] ;  /* 0x0000fa00ffa27b82 */ /* 0x000f620000000800 */
[-C--:B------:R-:W-:Y:S02]  /*1a930*/  LEA.HI.X.SX32 R21, R158, R117.reuse, 0x1, P1 ;  /* 0x000000759e157211 */ /* 0x080fe400008f0eff */
[----:B----4-:R-:W-:Y:S01]  /*1a940*/  LEA.HI.X.SX32 R5, R118, R117, 0x1, P0 ;  /* 0x0000007576057211 */ /* 0x010fe200000f0eff */
[----:B--2---:R-:W-:Y:S01]  /*1a950*/  IMAD R4, R166, 0x104, R115 ;  /* 0x00000104a6047824 */ /* 0x004fe200078e0273 */
[----:B------:R-:W-:-:S03]  /*1a960*/  IADD3 RZ, P0, PT, R23, R116, RZ ;  /* 0x0000007417ff7210 */ /* 0x000fc60007f1e0ff */
[----:B------:R-:W2:Y:S01]  /*1a970*/  LDC R158, c[0x0][0x3e8] ;  /* 0x0000fa00ff9e7b82 */ /* 0x000ea20000000800 */
[C---:B------:R-:W-:Y:S02]  /*1a980*/  PRMT R166, R70.reuse, 0x7610, R166 ;  /* 0x0000761046a67816 */ /* 0x040fe400000000a6 */
[----:B------:R-:W-:Y:S01]  /*1a990*/  PRMT R168, R70, 0x7632, R168 ;  /* 0x0000763246a87816 */ /* 0x000fe200000000a8 */
[----:B------:R-:W-:-:S04]  /*1a9a0*/  IMAD R20, R172, 0x102, R115 ;  /* 0x00000102ac147824 */ /* 0x000fc800078e0273 */
[----:B------:R-:W4:Y:S01]  /*1a9b0*/  LDC R23, c[0x0][0x3e8] ;  /* 0x0000fa00ff177b82 */ /* 0x000f220000000800 */
[----:B------:R-:W-:Y:S01]  /*1a9c0*/  IMAD R22, R3, 0x83, RZ ;  /* 0x0000008303167824 */ /* 0x000fe200078e02ff */
[----:B------:R-:W-:-:S06]  /*1a9d0*/  IADD3 RZ, P1, PT, R169, R116, RZ ;  /* 0x00000074a9ff7210 */ /* 0x000fcc0007f3e0ff */
[----:B------:R-:W2:Y:S01]  /*1a9e0*/  LDC R70, c[0x0][0x3e8] ;  /* 0x0000fa00ff467b82 */ /* 0x000ea20000000800 */
[----:B------:R-:W-:Y:S01]  /*1a9f0*/  IMAD R167, R160, 0x10a, RZ ;  /* 0x0000010aa0a77824 */ /* 0x000fe200078e02ff */
[----:B------:R3:W-:Y:S06]  /*1aa00*/  STG.E.U16 desc[UR10][R20.64], R171 ;  /* 0x000000ab14007986 */ /* 0x0007ec000c10150a */
[----:B------:R-:W2:Y:S01]  /*1aa10*/  LDC R160, c[0x0][0x3e8] ;  /* 0x0000fa00ffa07b82 */ /* 0x000ea20000000800 */
[----:B------:R0:W-:Y:S01]  /*1aa20*/  STG.E.U16 desc[UR10][R4.64], R166 ;  /* 0x000000a604007986 */ /* 0x0001e2000c10150a */
[----:B---3--:R-:W-:Y:S01]  /*1aa30*/  IMAD R20, R170, 0x106, R115 ;  /* 0x00000106aa147824 */ /* 0x008fe200078e0273 */
[----:B------:R-:W-:-:S05]  /*1aa40*/  LEA.HI.X.SX32 R21, R22, R117, 0x1, P1 ;  /* 0x0000007516157211 */ /* 0x000fca00008f0eff */
[----:B------:R-:W3:Y:S01]  /*1aa50*/  LDC R118, c[0x0][0x3e8] ;  /* 0x0000fa00ff767b82 */ /* 0x000ee20000000800 */
[----:B------:R-:W-:Y:S01]  /*1aa60*/  IADD3 RZ, P1, PT, R167, R116, RZ ;  /* 0x00000074a7ff7210 */ /* 0x000fe20007f3e0ff */
[----:B-1----:R-:W-:Y:S01]  /*1aa70*/  IMAD R167, R68, 0x10c, RZ ;  /* 0x0000010c44a77824 */ /* 0x002fe200078e02ff */
[----:B------:R1:W-:Y:S01]  /*1aa80*/  STG.E.U16 desc[UR10][R20.64], R168 ;  /* 0x000000a814007986 */ /* 0x0003e2000c10150a */
[----:B0-----:R-:W-:Y:S01]  /*1aa90*/  PRMT R166, R72, 0x7632, R166 ;  /* 0x0000763248a67816 */ /* 0x001fe200000000a6 */
[----:B-----5:R-:W-:-:S03]  /*1aaa0*/  IMAD R4, R162, 0x108, R115 ;  /* 0x00000108a2047824 */ /* 0x020fc600078e0273 */
[----:B------:R-:W0:Y:S01]  /*1aab0*/  LDC R68, c[0x0][0x3e8] ;  /* 0x0000fa00ff447b82 */ /* 0x000e220000000800 */
[-C--:B------:R-:W-:Y:S01]  /*1aac0*/  LEA.HI.X.SX32 R5, R121, R117.reuse, 0x1, P0 ;  /* 0x0000007579057211 */ /* 0x080fe200000f0eff */
[----:B------:R-:W-:Y:S01]  /*1aad0*/  IMAD R22, R3, 0x85, RZ ;  /* 0x0000008503167824 */ /* 0x000fe200078e02ff */
[----:B------:R-:W-:Y:S01]  /*1aae0*/  IADD3 RZ, P0, PT, R167, R116, RZ ;  /* 0x00000074a7ff7210 */ /* 0x000fe20007f1e0ff */
[----:B-1----:R-:W-:Y:S01]  /*1aaf0*/  IMAD R20, R164, 0x10a, R115 ;  /* 0x0000010aa4147824 */ /* 0x002fe200078e0273 */
[----:B------:R-:W-:Y:S01]  /*1ab00*/  PRMT R164, R72, 0x7610, R164 ;  /* 0x0000761048a47816 */ /* 0x000fe200000000a4 */
[----:B----4-:R-:W-:Y:S02]  /*1ab10*/  IMAD R23, R23, 0x110, RZ ;  /* 0x0000011017177824 */ /* 0x010fe400078e02ff */
[----:B------:R-:W1:Y:S02]  /*1ab20*/  LDC R72, c[0x0][0x3e8] ;  /* 0x0000fa00ff487b82 */ /* 0x000e640000000800 */
[----:B------:R4:W-:Y:S01]  /*1ab30*/  STG.E.U16 desc[UR10][R4.64], R164 ;  /* 0x000000a404007986 */ /* 0x0009e2000c10150a */
[----:B------:R-:W-:Y:S01]  /*1ab40*/  LEA.HI.X.SX32 R21, R22, R117, 0x1, P1 ;  /* 0x0000007516157211 */ /* 0x000fe200008f0eff */
[----:B--2---:R-:W-:-:S04]  /*1ab50*/  IMAD R121, R158, 0x10e, RZ ;  /* 0x0000010e9e797824 */ /* 0x004fc800078e02ff */
[----:B------:R-:W2:Y:S01]  /*1ab60*/  LDC R158, c[0x0][0x3e8] ;  /* 0x0000fa00ff9e7b82 */ /* 0x000ea20000000800 */
[----:B----4-:R-:W-:Y:S01]  /*1ab70*/  LEA.HI.X.SX32 R5, R119, R117, 0x1, P0 ;  /* 0x0000007577057211 */ /* 0x010fe200000f0eff */
[----:B------:R-:W-:-:S06]  /*1ab80*/  IMAD R119, R70, 0x112, RZ ;  /* 0x0000011246777824 */ /* 0x000fcc00078e02ff */
[----:B------:R-:W4:Y:S01]  /*1ab90*/  LDC R162, c[0x0][0x3e8] ;  /* 0x0000fa00ffa27b82 */ /* 0x000f220000000800 */
[-C--:B------:R-:W-:Y:S01]  /*1aba0*/  IADD3 RZ, P0, PT, R23, R116.reuse, RZ ;  /* 0x0000007417ff7210 */ /* 0x080fe20007f1e0ff */
[----:B------:R5:W-:Y:S06]  /*1abb0*/  STG.E.U16 desc[UR10][R20.64], R166 ;  /* 0x000000a614007986 */ /* 0x000bec000c10150a */
[----:B------:R-:W2:Y:S01]  /*1abc0*/  LDC R70, c[0x0][0x3e8] ;  /* 0x0000fa00ff467b82 */ /* 0x000ea20000000800 */
[----:B------:R-:W-:Y:S01]  /*1abd0*/  IADD3 RZ, P1, PT, R121, R116, RZ ;  /* 0x0000007479ff7210 */ /* 0x000fe20007f3e0ff */
[----:B------:R-:W-:Y:S01]  /*1abe0*/  IMAD R22, R3, 0x87, RZ ;  /* 0x0000008703167824 */ /* 0x000fe200078e02ff */
[----:B------:R-:W-:Y:S01]  /*1abf0*/  PRMT R121, R74, 0x7610, R121 ;  /* 0x000076104a797816 */ /* 0x000fe20000000079 */
[----:B---3--:R-:W-:-:S02]  /*1ac00*/  IMAD R4, R118, 0x10c, R115 ;  /* 0x0000010c76047824 */ /* 0x008fc400078e0273 */
[----:B-----5:R-:W-:Y:S02]  /*1ac10*/  IMAD R20, R160, 0x10e, R115 ;  /* 0x0000010ea0147824 */ /* 0x020fe400078e0273 */
[----:B------:R-:W3:Y:S01]  /*1ac20*/  LDC R23, c[0x0][0x3e8] ;  /* 0x0000fa00ff177b82 */ /* 0x000ee20000000800 */
[----:B------:R-:W-:Y:S02]  /*1ac30*/  PRMT R160, R74, 0x7632, R160 ;  /* 0x000076324aa07816 */ /* 0x000fe400000000a0 */
[----:B------:R-:W-:-:S05]  /*1ac40*/  LEA.HI.X.SX32 R21, R22, R117, 0x1, P1 ;  /* 0x0000007516157211 */ /* 0x000fca00008f0eff */
[----:B------:R-:W5:Y:S01]  /*1ac50*/  LDC R74, c[0x0][0x3e8] ;  /* 0x0000fa00ff4a7b82 */ /* 0x000f620000000800 */
[----:B------:R-:W-:Y:S01]  /*1ac60*/  IADD3 RZ, P1, PT, R119, R116, RZ ;  /* 0x0000007477ff7210 */ /* 0x000fe20007f3e0ff */
[----:B------:R1:W-:Y:S06]  /*1ac70*/  STG.E.U16 desc[UR10][R4.64], R121 ;  /* 0x0000007904007986 */ /* 0x0003ec000c10150a */
[----:B------:R-:W5:Y:S01]  /*1ac80*/  LDC R118, c[0x0][0x3e8] ;  /* 0x0000fa00ff767b82 */ /* 0x000f620000000800 */
[----:B0-----:R-:W-:Y:S01]  /*1ac90*/  IMAD R119, R68, 0x114, RZ ;  /* 0x0000011444777824 */ /* 0x001fe200078e02ff */
[----:B------:R0:W-:Y:S01]  /*1aca0*/  STG.E.U16 desc[UR10][R20.64], R160 ;  /* 0x000000a014007986 */ /* 0x0001e2000c10150a */
[----:B-1----:R-:W-:Y:S01]  /*1acb0*/  IMAD R121, R72, 0x116, RZ ;  /* 0x0000011648797824 */ /* 0x002fe200078e02ff */
[----:B------:R-:W-:-:S04]  /*1acc0*/  LEA.HI.X.SX32 R5, R123, R117, 0x1, P0 ;  /* 0x000000757b057211 */ /* 0x000fc800000f0eff */
[----:B------:R-:W1:Y:S01]  /*1acd0*/  LDC R68, c[0x0][0x3e8] ;  /* 0x0000fa00ff447b82 */ /* 0x000e620000000800 */
[C---:B------:R-:W-:Y:S01]  /*1ace0*/  PRMT R123, R76.reuse, 0x7610, R123 ;  /* 0x000076104c7b7816 */ /* 0x040fe2000000007b */
[----:B------:R-:W-:Y:S01]  /*1acf0*/  IMAD R22, R3, 0x89, RZ ;  /* 0x0000008903167824 */ /* 0x000fe200078e02ff */
[----:B0-----:R-:W-:-:S05]  /*1ad00*/  PRMT R160, R76, 0x7632, R160 ;  /* 0x000076324ca07816 */ /* 0x001fca00000000a0 */
[----:B------:R-:W0:Y:S01]  /*1ad10*/  LDC R72, c[0x0][0x3e8] ;  /* 0x0000fa00ff487b82 */ /* 0x000e220000000800 */
[----:B------:R-:W-:Y:S01]  /*1ad20*/  IADD3 RZ, P0, PT, R119, R116, RZ ;  /* 0x0000007477ff7210 */ /* 0x000fe20007f1e0ff */
[----:B--2---:R-:W-:-:S06]  /*1ad30*/  IMAD R119, R70, 0x11a, RZ ;  /* 0x0000011a46777824 */ /* 0x004fcc00078e02ff */
[----:B------:R-:W2:Y:S01]  /*1ad40*/  LDC R76, c[0x0][0x3e8] ;  /* 0x0000fa00ff4c7b82 */ /* 0x000ea20000000800 */
[--C-:B------:R-:W-:Y:S01]  /*1ad50*/  IMAD R4, R158, 0x110, R115.reuse ;  /* 0x000001109e047824 */ /* 0x100fe200078e0273 */
[----:B------:R-:W-:Y:S01]  /*1ad60*/  LEA.HI.X.SX32 R21, R22, R117, 0x1, P1 ;  /* 0x0000007516157211 */ /* 0x000fe200008f0eff */
[----:B----4-:R-:W-:Y:S02]  /*1ad70*/  IMAD R20, R162, 0x112, R115 ;  /* 0x00000112a2147824 */ /* 0x010fe400078e0273 */
[----:B---3--:R-:W-:-:S03]  /*1ad80*/  IMAD R23, R23, 0x118, RZ ;  /* 0x0000011817177824 */ /* 0x008fc600078e02ff */
[----:B------:R-:W3:Y:S01]  /*1ad90*/  LDC R70, c[0x0][0x3e8] ;  /* 0x0000fa00ff467b82 */ /* 0x000ee20000000800 */
[----:B------:R-:W-:Y:S01]  /*1ada0*/  IMAD R22, R3, 0x8b, RZ ;  /* 0x0000008b03167824 */ /* 0x000fe200078e02ff */
[----:B------:R5:W-:Y:S01]  /*1adb0*/  STG.E.U16 desc[UR10][R4.64], R123 ;  /* 0x0000007b04007986 */ /* 0x000be2000c10150a */
[----:B------:R-:W-:-:S05]  /*1adc0*/  IADD3 RZ, P1, PT, R121, R116, RZ ;  /* 0x0000007479ff7210 */ /* 0x000fca0007f3e0ff */
[----:B------:R-:W4:Y:S01]  /*1add0*/  LDC R158, c[0x0][0x3e8] ;  /* 0x0000fa00ff9e7b82 */ /* 0x000f220000000800 */
[----:B------:R1:W-:Y:S01]  /*1ade0*/  STG.E.U16 desc[UR10][R20.64], R160 ;  /* 0x000000a014007986 */ /* 0x0003e2000c10150a */
[----:B------:R-:W-:Y:S01]  /*1adf0*/  PRMT R121, R78, 0x7632, R121 ;  /* 0x000076324e797816 */ /* 0x000fe20000000079 */
[----:B-----5:R-:W-:Y:S01]  /*1ae00*/  IMAD R4, R74, 0x114, R115 ;  /* 0x000001144a047824 */ /* 0x020fe200078e0273 */
[----:B------:R-:W-:-:S04]  /*1ae10*/  LEA.HI.X.SX32 R5, R125, R117, 0x1, P0 ;  /* 0x000000757d057211 */ /* 0x000fc800000f0eff */
[----:B------:R-:W5:Y:S01]  /*1ae20*/  LDC R74, c[0x0][0x3e8] ;  /* 0x0000fa00ff4a7b82 */ /* 0x000f620000000800 */
[----:B------:R-:W-:Y:S01]  /*1ae30*/  IADD3 RZ, P0, PT, R23, R116, RZ ;  /* 0x0000007417ff7210 */ /* 0x000fe20007f1e0ff */
[----:B-1----:R-:W-:Y:S01]  /*1ae40*/  IMAD R20, R118, 0x116, R115 ;  /* 0x0000011676147824 */ /* 0x002fe200078e0273 */
[----:B------:R-:W-:Y:S02]  /*1ae50*/  PRMT R118, R78, 0x7610, R118 ;  /* 0x000076104e767816 */ /* 0x000fe40000000076 */
[----:B------:R-:W-:-:S03]  /*1ae60*/  LEA.HI.X.SX32 R21, R22, R117, 0x1, P1 ;  /* 0x0000007516157211 */ /* 0x000fc600008f0eff */
[----:B------:R-:W1:Y:S01]  /*1ae70*/  LDC R23, c[0x0][0x3e8] ;  /* 0x0000fa00ff177b82 */ /* 0x000e620000000800 */
[----:B------:R-:W-:Y:S01]  /*1ae80*/  IADD3 RZ, P1, PT, R119, R116, RZ ;  /* 0x0000007477ff7210 */ /* 0x000fe20007f3e0ff */
[----:B------:R2:W-:Y:S01]  /*1ae90*/  STG.E.U16 desc[UR10][R4.64], R118 ;  /* 0x0000007604007986 */ /* 0x0005e2000c10150a */
[----:B------:R-:W-:-:S05]  /*1aea0*/  IMAD R119, R68, 0x11c, RZ ;  /* 0x0000011c44777824 */ /* 0x000fca00078e02ff */
[----:B------:R-:W1:Y:S01]  /*1aeb0*/  LDC R78, c[0x0][0x3e8] ;  /* 0x0000fa00ff4e7b82 */ /* 0x000e620000000800 */
[----:B------:R0:W-:Y:S01]  /*1aec0*/  STG.E.U16 desc[UR10][R20.64], R121 ;  /* 0x0000007914007986 */ /* 0x0001e2000c10150a */
[----:B--2---:R-:W-:-:S06]  /*1aed0*/  IMAD R4, R76, 0x118, R115 ;  /* 0x000001184c047824 */ /* 0x004fcc00078e0273 */
[----:B------:R-:W2:Y:S01]  /*1aee0*/  LDC R68, c[0x0][0x3e8] ;  /* 0x0000fa00ff447b82 */ /* 0x000ea20000000800 */
[----:B0-----:R-:W-:-:S07]  /*1aef0*/  IMAD R121, R72, 0x11e, RZ ;  /* 0x0000011e48797824 */ /* 0x001fce00078e02ff */
[----:B------:R-:W0:Y:S01]  /*1af00*/  LDC R72, c[0x0][0x3e8] ;  /* 0x0000fa00ff487b82 */ /* 0x000e220000000800 */
[----:B------:R-:W-:Y:S01]  /*1af10*/  IMAD R22, R3, 0x8d, RZ ;  /* 0x0000008d03167824 */ /* 0x000fe200078e02ff */
[----:B------:R-:W-:Y:S02]  /*1af20*/  LEA.HI.X.SX32 R5, R129, R117, 0x1, P0 ;  /* 0x0000007581057211 */ /* 0x000fe400000f0eff */
[----:B------:R-:W-:-:S04]  /*1af30*/  PRMT R118, R80, 0x7610, R118 ;  /* 0x0000761050767816 */ /* 0x000fc80000000076 */
[----:B------:R-:W0:Y:S01]  /*1af40*/  LDC R76, c[0x0][0x3e8] ;  /* 0x0000fa00ff4c7b82 */ /* 0x000e220000000800 */
[----:B------:R-:W-:Y:S02]  /*1af50*/  PRMT R123, R80, 0x7632, R123 ;  /* 0x00007632507b7816 */ /* 0x000fe4000000007b */
[----:B------:R-:W-:Y:S01]  /*1af60*/  IADD3 RZ, P0, PT, R119, R116, RZ ;  /* 0x0000007477ff7210 */ /* 0x000fe20007f1e0ff */
[----:B---3--:R-:W-:-:S04]  /*1af70*/  IMAD R119, R70, 0x122, RZ ;  /* 0x0000012246777824 */ /* 0x008fc800078e02ff */
[----:B------:R-:W3:Y:S01]  /*1af80*/  LDC R80, c[0x0][0x3e8] ;  /* 0x0000fa00ff507b82 */ /* 0x000ee20000000800 */
[----:B----4-:R-:W-:Y:S01]  /*1af90*/  IMAD R20, R158, 0x11a, R115 ;  /* 0x0000011a9e147824 */ /* 0x010fe200078e0273 */
[----:B------:R-:W-:-:S06]  /*1afa0*/  LEA.HI.X.SX32 R21, R22, R117, 0x1, P1 ;  /* 0x0000007516157211 */ /* 0x000fcc00008f0eff */
[----:B------:R-:W4:Y:S01]  /*1afb0*/  LDC R70, c[0x0][0x3e8] ;  /* 0x0000fa00ff467b82 */ /* 0x000f220000000800 */
[----:B------:R5:W-:Y:S01]  /*1afc0*/  STG.E.U16 desc[UR10][R4.64], R118 ;  /* 0x0000007604007986 */ /* 0x000be2000c10150a */
[----:B------:R-:W-:Y:S01]  /*1afd0*/  IMAD R22, R3, 0x8f, RZ ;  /* 0x0000008f03167824 */ /* 0x000fe200078e02ff */
[----:B------:R-:W-:Y:S01]  /*1afe0*/  IADD3 RZ, P1, PT, R121, R116, RZ ;  /* 0x0000007479ff7210 */ /* 0x000fe20007f3e0ff */
[----:B-1----:R-:W-:Y:S01]  /*1aff0*/  IMAD R23, R23, 0x120, RZ ;  /* 0x0000012017177824 */ /* 0x002fe200078e02ff */
[----:B------:R1:W-:Y:S01]  /*1b000*/  STG.E.U16 desc[UR10][R20.64], R123 ;  /* 0x0000007b14007986 */ /* 0x0003e2000c10150a */
[--C-:B-----5:R-:W-:Y:S02]  /*1b010*/  IMAD R4, R74, 0x11c, R115.reuse ;  /* 0x0000011c4a047824 */ /* 0x120fe400078e0273 */
[----:B------:R-:W5:Y:S01]  /*1b020*/  LDC R74, c[0x0][0x3e8] ;  /* 0x0000fa00ff4a7b82 */ /* 0x000f620000000800 */
[----:B-1----:R-:W-:Y:S01]  /*1b030*/  IMAD R20, R78, 0x11e, R115 ;  /* 0x0000011e4e147824 */ /* 0x002fe200078e0273 */
[----:B------:R-:W-:-:S02]  /*1b040*/  LEA.HI.X.SX32 R5, R127, R117, 0x1, P0 ;  /* 0x000000757f057211 */ /* 0x000fc400000f0eff */
[----:B------:R-:W-:-:S04]  /*1b050*/  LEA.HI.X.SX32 R21, R22, R117, 0x1, P1 ;  /* 0x0000007516157211 */ /* 0x000fc800008f0eff */
[----:B------:R-:W1:Y:S01]  /*1b060*/  LDC R78, c[0x0][0x3e8] ;  /* 0x0000fa00ff4e7b82 */ /* 0x000e620000000800 */
[-C--:B------:R-:W-:Y:S02]  /*1b070*/  IADD3 RZ, P0, PT, R23, R116.reuse, RZ ;  /* 0x0000007417ff7210 */ /* 0x080fe40007f1e0ff */
[----:B------:R-:W-:Y:S01]  /*1b080*/  IADD3 RZ, P1, PT, R119, R116, RZ ;  /* 0x0000007477ff7210 */ /* 0x000fe20007f3e0ff */
[----:B--2---:R-:W-:Y:S01]  /*1b090*/  IMAD R119, R68, 0x124, RZ ;  /* 0x0000012444777824 */ /* 0x004fe200078e02ff */
[----:B------:R-:W-:Y:S01]  /*1b0a0*/  PRMT R118, R82, 0x7632, R118 ;  /* 0x0000763252767816 */ /* 0x000fe20000000076 */
[----:B0-----:R-:W-:Y:S01]  /*1b0b0*/  IMAD R121, R72, 0x126, RZ ;  /* 0x0000012648797824 */ /* 0x001fe200078e02ff */
[----:B------:R0:W-:Y:S01]  /*1b0c0*/  STG.E.U16 desc[UR10][R4.64], R82 ;  /* 0x0000005204007986 */ /* 0x0001e2000c10150a */
[----:B------:R-:W2:Y:S01]  /*1b0d0*/  LDC R72, c[0x0][0x3e8] ;  /* 0x0000fa00ff487b82 */ /* 0x000ea20000000800 */
[----:B------:R-:W-:Y:S02]  /*1b0e0*/  IMAD R22, R3, 0x91, RZ ;  /* 0x0000009103167824 */ /* 0x000fe400078e02ff */
[----:B------:R3:W-:Y:S05]  /*1b0f0*/  STG.E.U16 desc[UR10][R20.64], R118 ;  /* 0x0000007614007986 */ /* 0x0007ea000c10150a */
[----:B------:R-:W2:Y:S01]  /*1b100*/  LDC R23, c[0x0][0x3e8] ;  /* 0x0000fa00ff177b82 */ /* 0x000ea20000000800 */
[----:B0-----:R-:W-:Y:S01]  /*1b110*/  IMAD R4, R76, 0x120, R115 ;  /* 0x000001204c047824 */ /* 0x001fe200078e0273 */
[----:B------:R-:W-:-:S02]  /*1b120*/  LEA.HI.X.SX32 R5, R131, R117, 0x1, P0 ;  /* 0x0000007583057211 */ /* 0x000fc400000f0eff */
[-C--:B------:R-:W-:Y:S01]  /*1b130*/  IADD3 RZ, P0, PT, R119, R116.reuse, RZ ;  /* 0x0000007477ff7210 */ /* 0x080fe20007f1e0ff */
[----:B---3--:R-:W-:Y:S01]  /*1b140*/  IMAD R20, R80, 0x122, R115 ;  /* 0x0000012250147824 */ /* 0x008fe200078e0273 */
[-C--:B------:R-:W-:Y:S01]  /*1b150*/  LEA.HI.X.SX32 R21, R22, R117.reuse, 0x1, P1 ;  /* 0x0000007516157211 */ /* 0x080fe200008f0eff */
[----:B------:R0:W-:Y:S01]  /*1b160*/  STG.E.U16 desc[UR10][R4.64], R84 ;  /* 0x0000005404007986 */ /* 0x0001e2000c10150a */
[----:B------:R-:W-:Y:S01]  /*1b170*/  PRMT R82, R84, 0x7632, R82 ;  /* 0x0000763254527816 */ /* 0x000fe20000000052 */
[----:B------:R-:W-:Y:S01]  /*1b180*/  IMAD R22, R3, 0x93, RZ ;  /* 0x0000009303167824 */ /* 0x000fe200078e02ff */
[----:B------:R-:W-:Y:S01]  /*1b190*/  IADD3 RZ, P1, PT, R121, R116, RZ ;  /* 0x0000007479ff7210 */ /* 0x000fe20007f3e0ff */
[----:B------:R-:W3:Y:S02]  /*1b1a0*/  LDC R68, c[0x0][0x3e8] ;  /* 0x0000fa00ff447b82 */ /* 0x000ee40000000800 */
[----:B------:R5:W-:Y:S01]  /*1b1b0*/  STG.E.U16 desc[UR10][R20.64], R82 ;  /* 0x0000005214007986 */ /* 0x000be2000c10150a */
[----:B0-----:R-:W-:Y:S01]  /*1b1c0*/  LEA.HI.X.SX32 R5, R69, R117, 0x1, P0 ;  /* 0x0000007545057211 */ /* 0x001fe200000f0eff */
[----:B----4-:R-:W-:-:S04]  /*1b1d0*/  IMAD R69, R70, 0x12a, RZ ;  /* 0x0000012a46457824 */ /* 0x010fc800078e02ff */
[----:B------:R-:W0:Y:S01]  /*1b1e0*/  LDC R76, c[0x0][0x3e8] ;  /* 0x0000fa00ff4c7b82 */ /* 0x000e220000000800 */
[----:B-----5:R-:W-:Y:S02]  /*1b1f0*/  LEA.HI.X.SX32 R21, R22, R117, 0x1, P1 ;  /* 0x0000007516157211 */ /* 0x020fe400008f0eff */
[----:B------:R-:W-:-:S05]  /*1b200*/  IADD3 RZ, P1, PT, R69, R116, RZ ;  /* 0x0000007445ff7210 */ /* 0x000fca0007f3e0ff */
[----:B------:R-:W4:Y:S01]  /*1b210*/  LDC R80, c[0x0][0x3e8] ;  /* 0x0000fa00ff507b82 */ /* 0x000f220000000800 */
[--C-:B------:R-:W-:Y:S02]  /*1b220*/  IMAD R4, R74, 0x124, R115.reuse ;  /* 0x000001244a047824 */ /* 0x100fe400078e0273 */
[----:B-1----:R-:W-:-:S05]  /*1b230*/  IMAD R20, R78, 0x126, R115 ;  /* 0x000001264e147824 */ /* 0x002fca00078e0273 */
[----:B------:R-:W1:Y:S01]  /*1b240*/  LDC R69, c[0x0][0x3e8] ;  /* 0x0000fa00ff457b82 */ /* 0x000e620000000800 */
[----:B--2---:R-:W-:-:S07]  /*1b250*/  IMAD R121, R72, 0x12e, RZ ;  /* 0x0000012e48797824 */ /* 0x004fce00078e02ff */
[----:B------:R-:W2:Y:S08]  /*1b260*/  LDC R74, c[0x0][0x3e8] ;  /* 0x0000fa00ff4a7b82 */ /* 0x000eb00000000800 */
[----:B------:R-:W5:Y:S01]  /*1b270*/  LDC R78, c[0x0][0x3e8] ;  /* 0x0000fa00ff4e7b82 */ /* 0x000f620000000800 */
[----:B------:R-:W-:-:S07]  /*1b280*/  IMAD R23, R23, 0x128, RZ ;  /* 0x0000012817177824 */ /* 0x000fce00078e02ff */
[----:B------:R-:W2:Y:S01]  /*1b290*/  LDC R70, c[0x0][0x3e8] ;  /* 0x0000fa00ff467b82 */ /* 0x000ea20000000800 */
[----:B------:R-:W-:Y:S01]  /*1b2a0*/  PRMT R82, R86, 0x7632, R82 ;  /* 0x0000763256527816 */ /* 0x000fe20000000052 */
[----:B------:R-:W-:-:S06]  /*1b2b0*/  IMAD R22, R3, 0x95, RZ ;  /* 0x0000009503167824 */ /* 0x000fcc00078e02ff */
[----:B------:R-:W2:Y:S01]  /*1b2c0*/  LDC R72, c[0x0][0x3e8] ;  /* 0x0000fa00ff487b82 */ /* 0x000ea20000000800 */
[----:B------:R-:W-:Y:S01]  /*1b2d0*/  IADD3 RZ, P0, PT, R23, R116, RZ ;  /* 0x0000007417ff7210 */ /* 0x000fe20007f1e0ff */
[----:B---3--:R-:W-:Y:S01]  /*1b2e0*/  IMAD R119, R68, 0x12c, RZ ;  /* 0x0000012c44777824 */ /* 0x008fe200078e02ff */
[----:B------:R0:W-:Y:S01]  /*1b2f0*/  STG.E.U16 desc[UR10][R4.64], R86 ;  /* 0x0000005604007986 */ /* 0x0001e2000c10150a */
[----:B-1----:R-:W-:-:S03]  /*1b300*/  IMAD R69, R69, 0x132, RZ ;  /* 0x0000013245457824 */ /* 0x002fc600078e02ff */
[----:B------:R4:W-:Y:S01]  /*1b310*/  STG.E.U16 desc[UR10][R20.64], R82 ;  /* 0x0000005214007986 */ /* 0x0009e2000c10150a */
[----:B------:R-:W1:Y:S01]  /*1b320*/  LDC R23, c[0x0][0x3e8] ;  /* 0x0000fa00ff177b82 */ /* 0x000e620000000800 */
[----:B0-----:R-:W-:Y:S01]  /*1b330*/  IMAD R4, R76, 0x128, R115 ;  /* 0x000001284c047824 */ /* 0x001fe200078e0273 */
[----:B------:R-:W-:-:S06]  /*1b340*/  LEA.HI.X.SX32 R5, R133, R117, 0x1, P0 ;  /* 0x0000007585057211 */ /* 0x000fcc00000f0eff */
[----:B------:R-:W0:Y:S01]  /*1b350*/  LDC R76, c[0x0][0x3e8] ;  /* 0x0000fa00ff4c7b82 */ /* 0x000e220000000800 */
[-C--:B------:R-:W-:Y:S01]  /*1b360*/  IADD3 RZ, P0, PT, R119, R116.reuse, RZ ;  /* 0x0000007477ff7210 */ /* 0x080fe20007f1e0ff */
[--C-:B----4-:R-:W-:Y:S01]  /*1b370*/  IMAD R20, R80, 0x12a, R115.reuse ;  /* 0x0000012a50147824 */ /* 0x110fe200078e0273 */
[-C--:B------:R-:W-:Y:S01]  /*1b380*/  LEA.HI.X.SX32 R21, R22, R117.reuse, 0x1, P1 ;  /* 0x0000007516157211 */ /* 0x080fe200008f0eff */
[----:B------:R-:W-:Y:S01]  /*1b390*/  IMAD R22, R3, 0x97, RZ ;  /* 0x0000009703167824 */ /* 0x000fe200078e02ff */
[----:B------:R-:W-:Y:S02]  /*1b3a0*/  PRMT R82, R88, 0x7632, R82 ;  /* 0x0000763258527816 */ /* 0x000fe40000000052 */
[----:B------:R-:W-:Y:S01]  /*1b3b0*/  IADD3 RZ, P1, PT, R121, R116, RZ ;  /* 0x0000007479ff7210 */ /* 0x000fe20007f3e0ff */
[----:B------:R2:W-:Y:S01]  /*1b3c0*/  STG.E.U16 desc[UR10][R4.64], R88 ;  /* 0x0000005804007986 */ /* 0x0005e2000c10150a */
[----:B------:R-:W3:Y:S03]  /*1b3d0*/  LDC R68, c[0x0][0x3e8] ;  /* 0x0000fa00ff447b82 */ /* 0x000ee60000000800 */
[----:B------:R5:W-:Y:S05]  /*1b3e0*/  STG.E.U16 desc[UR10][R20.64], R82 ;  /* 0x0000005214007986 */ /* 0x000bea000c10150a */
[----:B------:R-:W4:Y:S01]  /*1b3f0*/  LDC R80, c[0x0][0x3e8] ;  /* 0x0000fa00ff507b82 */ /* 0x000f220000000800 */
[----:B--2---:R-:W-:Y:S01]  /*1b400*/  IMAD R4, R74, 0x12c, R115 ;  /* 0x0000012c4a047824 */ /* 0x004fe200078e0273 */
[----:B------:R-:W-:-:S02]  /*1b410*/  LEA.HI.X.SX32 R5, R71, R117, 0x1, P0 ;  /* 0x0000007547057211 */ /* 0x000fc400000f0eff */
[----:B------:R-:W-:Y:S01]  /*1b420*/  PRMT R71, R90, 0x7632, R71 ;  /* 0x000076325a477816 */ /* 0x000fe20000000047 */
[----:B-----5:R-:W-:Y:S01]  /*1b430*/  IMAD R20, R78, 0x12e, R115 ;  /* 0x0000012e4e147824 */ /* 0x020fe200078e0273 */
[-C--:B------:R-:W-:Y:S01]  /*1b440*/  LEA.HI.X.SX32 R21, R22, R117.reuse, 0x1, P1 ;  /* 0x0000007516157211 */ /* 0x080fe200008f0eff */
[----:B------:R-:W-:Y:S01]  /*1b450*/  IMAD R22, R3, 0x99, RZ ;  /* 0x0000009903167824 */ /* 0x000fe200078e02ff */
[-C--:B------:R-:W-:Y:S01]  /*1b460*/  IADD3 RZ, P1, PT, R69, R116.reuse, RZ ;  /* 0x0000007445ff7210 */ /* 0x080fe20007f3e0ff */
[----:B------:R-:W-:Y:S01]  /*1b470*/  IMAD R69, R70, 0x136, RZ ;  /* 0x0000013646457824 */ /* 0x000fe200078e02ff */
[----:B------:R-:W-:Y:S01]  /*1b480*/  STG.E.U16 desc[UR10][R4.64], R90 ;  /* 0x0000005a04007986 */ /* 0x000fe2000c10150a */
[----:B------:R-:W2:Y:S03]  /*1b490*/  LDC R74, c[0x0][0x3e8] ;  /* 0x0000fa00ff4a7b82 */ /* 0x000ea60000000800 */
[----:B------:R5:W-:Y:S05]  /*1b4a0*/  STG.E.U16 desc[UR10][R20.64], R71 ;  /* 0x0000004714007986 */ /* 0x000bea000c10150a */
[----:B------:R-:W2:Y:S01]  /*1b4b0*/  LDC R70, c[0x0][0x3e8] ;  /* 0x0000fa00ff467b82 */ /* 0x000ea20000000800 */
[----:B-----5:R-:W-:Y:S01]  /*1b4c0*/  LEA.HI.X.SX32 R21, R22, R117, 0x1, P1 ;  /* 0x0000007516157211 */ /* 0x020fe200008f0eff */
[----:B------:R-:W-:Y:S01]  /*1b4d0*/  IMAD R71, R72, 0x138, RZ ;  /* 0x0000013848477824 */ /* 0x000fe200078e02ff */
[----:B------:R-:W-:Y:S01]  /*1b4e0*/  IADD3 RZ, P1, PT, R69, R116, RZ ;  /* 0x0000007445ff7210 */ /* 0x000fe20007f3e0ff */
[----:B-1----:R-:W-:-:S04]  /*1b4f0*/  IMAD R23, R23, 0x130, RZ ;  /* 0x0000013017177824 */ /* 0x002fc800078e02ff */
[----:B------:R-:W1:Y:S01]  /*1b500*/  LDC R69, c[0x0][0x3e8] ;  /* 0x0000fa00ff457b82 */ /* 0x000e620000000800 */
[----:B------:R-:W-:-:S07]  /*1b510*/  IADD3 RZ, P2, PT, R71, R116, RZ ;  /* 0x0000007447ff7210 */ /* 0x000fce0007f5e0ff */
[----:B------:R-:W5:Y:S01]  /*1b520*/  LDC R71, c[0x0][0x3e8] ;  /* 0x0000fa00ff477b82 */ /* 0x000f620000000800 */
[----:B------:R-:W-:Y:S01]  /*1b530*/  IADD3 RZ, P0, PT, R23, R116, RZ ;  /* 0x0000007417ff7210 */ /* 0x000fe20007f1e0ff */
[----:B0-----:R-:W-:Y:S02]  /*1b540*/  IMAD R4, R76, 0x130, R115 ;  /* 0x000001304c047824 */ /* 0x001fe400078e0273 */
[----:B---3--:R-:W-:Y:S01]  /*1b550*/  IMAD R23, R68, 0x134, RZ ;  /* 0x0000013444177824 */ /* 0x008fe200078e02ff */
[----:B------:R-:W-:-:S03]  /*1b560*/  LEA.HI.X.SX32 R5, R135, R117, 0x1, P0 ;  /* 0x0000007587057211 */ /* 0x000fc600000f0eff */
[----:B------:R-:W0:Y:S01]  /*1b570*/  LDC R76, c[0x0][0x3e8] ;  /* 0x0000fa00ff4c7b82 */ /* 0x000e220000000800 */
[----:B------:R-:W-:Y:S01]  /*1b580*/  IADD3 RZ, P0, PT, R23, R116, RZ ;  /* 0x0000007417ff7210 */ /* 0x000fe20007f1e0ff */
[----:B----4-:R-:W-:Y:S01]  /*1b590*/  IMAD R20, R80, 0x132, R115 ;  /* 0x0000013250147824 */ /* 0x010fe200078e0273 */
[----:B------:R-:W-:-:S05]  /*1b5a0*/  PRMT R22, R92, 0x7632, R22 ;  /* 0x000076325c167816 */ /* 0x000fca0000000016 */
[----:B------:R-:W3:Y:S01]  /*1b5b0*/  LDC R78, c[0x0][0x3e8] ;  /* 0x0000fa00ff4e7b82 */ /* 0x000ee20000000800 */
[----:B------:R-:W-:Y:S01]  /*1b5c0*/  IMAD R68, R3, 0x9b, RZ ;  /* 0x0000009b03447824 */ /* 0x000fe200078e02ff */
[----:B------:R4:W-:Y:S01]  /*1b5d0*/  STG.E.U16 desc[UR10][R4.64], R92 ;  /* 0x0000005c04007986 */ /* 0x0009e2000c10150a */
[----:B-1----:R-:W-:-:S05]  /*1b5e0*/  IMAD R69, R69, 0x13a, RZ ;  /* 0x0000013a45457824 */ /* 0x002fca00078e02ff */
[----:B------:R-:W1:Y:S01]  /*1b5f0*/  LDC R80, c[0x0][0x3e8] ;  /* 0x0000fa00ff507b82 */ /* 0x000e620000000800 */
[----:B------:R0:W-:Y:S01]  /*1b600*/  STG.E.U16 desc[UR10][R20.64], R22 ;  /* 0x0000001614007986 */ /* 0x0001e2000c10150a */
[----:B--2---:R-:W-:Y:S01]  /*1b610*/  IMAD R119, R70, 0x13c, RZ ;  /* 0x0000013c46777824 */ /* 0x004fe200078e02ff */
[----:B----4-:R-:W-:-:S05]  /*1b620*/  LEA.HI.X.SX32 R5, R67, R117, 0x1, P0 ;  /* 0x0000007543057211 */ /* 0x010fca00000f0eff */
[----:B------:R-:W2:Y:S01]  /*1b630*/  LDC R72, c[0x0][0x3e8] ;  /* 0x0000fa00ff487b82 */ /* 0x000ea20000000800 */
[----:B------:R-:W-:Y:S01]  /*1b640*/  IMAD R4, R74, 0x134, R115 ;  /* 0x000001344a047824 */ /* 0x000fe200078e0273 */
[----:B------:R-:W-:Y:S01]  /*1b650*/  IADD3 RZ, P0, PT, R69, R116, RZ ;  /* 0x0000007445ff7210 */ /* 0x000fe20007f1e0ff */
[----:B-----5:R-:W-:Y:S01]  /*1b660*/  IMAD R71, R71, 0x13e, RZ ;  /* 0x0000013e47477824 */ /* 0x020fe200078e02ff */
[----:B0-----:R-:W-:-:S04]  /*1b670*/  LEA.HI.X.SX32 R21, R68, R117, 0x1, P1 ;  /* 0x0000007544157211 */ /* 0x001fc800008f0eff */
[----:B------:R-:W0:Y:S01]  /*1b680*/  LDC R67, c[0x0][0x3e8] ;  /* 0x0000fa00ff437b82 */ /* 0x000e220000000800 */
[----:B------:R-:W-:Y:S01]  /*1b690*/  IMAD R68, R3, 0x9d, RZ ;  /* 0x0000009d03447824 */ /* 0x000fe200078e02ff */
[----:B------:R4:W-:Y:S06]  /*1b6a0*/  STG.E.U16 desc[UR10][R4.64], R94 ;  /* 0x0000005e04007986 */ /* 0x0009ec000c10150a */
[----:B------:R-:W5:Y:S08]  /*1b6b0*/  LDC R82, c[0x0][0x3e8] ;  /* 0x0000fa00ff527b82 */ /* 0x000f700000000800 */
[----:B------:R-:W2:Y:S01]  /*1b6c0*/  LDC R70, c[0x0][0x3e8] ;  /* 0x0000fa00ff467b82 */ /* 0x000ea20000000800 */
[----:B----4-:R-:W-:-:S02]  /*1b6d0*/  LEA.HI.X.SX32 R5, R68, R117, 0x1, P0 ;  /* 0x0000007544057211 */ /* 0x010fc400000f0eff */
[----:B------:R-:W-:-:S05]  /*1b6e0*/  IADD3 RZ, P0, PT, R71, R116, RZ ;  /* 0x0000007447ff7210 */ /* 0x000fca0007f1e0ff */
[----:B------:R-:W4:Y:S01]  /*1b6f0*/  LDC R74, c[0x0][0x3e8] ;  /* 0x0000fa00ff4a7b82 */ /* 0x000f220000000800 */
[--C-:B------:R-:W-:Y:S01]  /*1b700*/  IMAD R22, R76, 0x138, R115.reuse ;  /* 0x000001384c167824 */ /* 0x100fe200078e0273 */
[----:B------:R-:W-:Y:S01]  /*1b710*/  PRMT R76, R94, 0x7632, R76 ;  /* 0x000076325e4c7816 */ /* 0x000fe2000000004c */
[----:B---3--:R-:W-:-:S05]  /*1b720*/  IMAD R20, R78, 0x136, R115 ;  /* 0x000001364e147824 */ /* 0x008fca00078e0273 */
[----:B------:R-:W3:Y:S01]  /*1b730*/  LDC R71, c[0x0][0x3e8] ;  /* 0x0000fa00ff477b82 */ /* 0x000ee20000000800 */
[----:B------:R-:W-:Y:S01]  /*1b740*/  LEA.HI.X.SX32 R23, R137, R117, 0x1, P2 ;  /* 0x0000007589177211 */ /* 0x000fe200010f0eff */
[----:B------:R5:W-:Y:S01]  /*1b750*/  STG.E.U16 desc[UR10][R20.64], R76 ;  /* 0x0000004c14007986 */ /* 0x000be2000c10150a */
[----:B------:R-:W-:Y:S01]  /*1b760*/  IADD3 RZ, P1, PT, R119, R116, RZ ;  /* 0x0000007477ff7210 */ /* 0x000fe20007f3e0ff */
[----:B-1----:R-:W-:Y:S02]  /*1b770*/  IMAD R4, R80, 0x13a, R115 ;  /* 0x0000013a50047824 */ /* 0x002fe400078e0273 */
[----:B------:R1:W-:Y:S02]  /*1b780*/  STG.E.U16 desc[UR10][R22.64], R96 ;  /* 0x0000006016007986 */ /* 0x0003e4000c10150a */
[----:B------:R-:W4:Y:S01]  /*1b790*/  LDC R69, c[0x0][0x3e8] ;  /* 0x0000fa00ff457b82 */ /* 0x000f220000000800 */
[----:B0-----:R-:W-:Y:S02]  /*1b7a0*/  IMAD R67, R67, 0x142, RZ ;  /* 0x0000014243437824 */ /* 0x001fe400078e02ff */
[----:B------:R-:W-:-:S02]  /*1b7b0*/  IMAD R68, R3, 0x9f, RZ ;  /* 0x0000009f03447824 */ /* 0x000fc400078e02ff */
[----:B-----5:R-:W-:Y:S01]  /*1b7c0*/  IMAD R20, R82, 0x13c, R115 ;  /* 0x0000013c52147824 */ /* 0x020fe200078e0273 */
[----:B------:R-:W-:Y:S02]  /*1b7d0*/  LEA.HI.X.SX32 R21, R139, R117, 0x1, P1 ;  /* 0x000000758b157211 */ /* 0x000fe400008f0eff */
[----:B-1----:R-:W-:Y:S01]  /*1b7e0*/  PRMT R22, R96, 0x7632, R22 ;  /* 0x0000763260167816 */ /* 0x002fe20000000016 */
[----:B--2---:R-:W-:Y:S02]  /*1b7f0*/  IMAD R23, R72, 0x140, RZ ;  /* 0x0000014048177824 */ /* 0x004fe400078e02ff */
[----:B------:R-:W0:Y:S02]  /*1b800*/  LDC R72, c[0x0][0x3e8] ;  /* 0x0000fa00ff487b82 */ /* 0x000e240000000800 */
[----:B------:R1:W-:Y:S01]  /*1b810*/  STG.E.U16 desc[UR10][R4.64], R22 ;  /* 0x0000001604007986 */ /* 0x0003e2000c10150a */
[----:B------:R-:W-:-:S03]  /*1b820*/  IADD3 RZ, P1, PT, R23, R116, RZ ;  /* 0x0000007417ff7210 */ /* 0x000fc60007f3e0ff */
[----:B------:R4:W-:Y:S01]  /*1b830*/  STG.E.U16 desc[UR10][R20.64], R98 ;  /* 0x0000006214007986 */ /* 0x0009e2000c10150a */
[----:B---3--:R-:W-:Y:S02]  /*1b840*/  IMAD R71, R71, 0x146, RZ ;  /* 0x0000014647477824 */ /* 0x008fe400078e02ff */
[--C-:B-1----:R-:W-:Y:S01]  /*1b850*/  IMAD R4, R70, 0x13e, R115.reuse ;  /* 0x0000013e46047824 */ /* 0x102fe200078e0273 */
[----:B------:R-:W-:Y:S01]  /*1b860*/  IADD3 R22, P2, PT, R67, R116, RZ ;  /* 0x0000007443167210 */ /* 0x000fe20007f5e0ff */
[----:B------:R-:W-:Y:S01]  /*1b870*/  IMAD R70, R3, 0xa1, RZ ;  /* 0x000000a103467824 */ /* 0x000fe200078e02ff */
[----:B------:R-:W1:Y:S01]  /*1b880*/  LDC R67, c[0x0][0x3e8] ;  /* 0x0000fa00ff437b82 */ /* 0x000e620000000800 */
[----:B----4-:R-:W-:Y:S01]  /*1b890*/  IMAD R20, R74, 0x140, R115 ;  /* 0x000001404a147824 */ /* 0x010fe200078e0273 */
[----:B------:R-:W-:Y:S02]  /*1b8a0*/  LEA.HI.X.SX32 R5, R68, R117, 0x1, P0 ;  /* 0x0000007544057211 */ /* 0x000fe400000f0eff */
[----:B------:R-:W-:-:S02]  /*1b8b0*/  PRMT R74, R98, 0x7632, R74 ;  /* 0x00007632624a7816 */ /* 0x000fc4000000004a */
[-C--:B------:R-:W-:Y:S02]  /*1b8c0*/  LEA.HI.X.SX32 R21, R161, R117.reuse, 0x1, P1 ;  /* 0x00000075a1157211 */ /* 0x080fe400008f0eff */
[----:B------:R-:W-:Y:S02]  /*1b8d0*/  LEA.HI.X.SX32 R23, R70, R117, 0x1, P2 ;  /* 0x0000007546177211 */ /* 0x000fe400010f0eff */
[----:B------:R-:W2:Y:S01]  /*1b8e0*/  LDC R70, c[0x0][0x3e8] ;  /* 0x0000fa00ff467b82 */ /* 0x000ea20000000800 */
[----:B------:R3:W-:Y:S04]  /*1b8f0*/  STG.E.U16 desc[UR10][R4.64], R74 ;  /* 0x0000004a04007986 */ /* 0x0007e8000c10150a */
[----:B------:R4:W-:Y:S01]  /*1b900*/  STG.E.U16 desc[UR10][R20.64], R100 ;  /* 0x0000006414007986 */ /* 0x0009e2000c10150a */
[----:B------:R-:W-:-:S02]  /*1b910*/  IMAD R115, R69, 0x144, RZ ;  /* 0x0000014445737824 */ /* 0x000fc400078e02ff */
[----:B------:R-:W5:Y:S01]  /*1b920*/  LDC R69, c[0x0][0x3e8] ;  /* 0x0000fa00ff457b82 */ /* 0x000f620000000800 */
[----:B------:R-:W-:Y:S01]  /*1b930*/  PRMT R76, R100, 0x7632, R76 ;  /* 0x00007632644c7816 */ /* 0x000fe2000000004c */
[----:B0-----:R-:W-:Y:S02]  /*1b940*/  IMAD R119, R72, 0x148, RZ ;  /* 0x0000014848777824 */ /* 0x001fe400078e02ff */
[----:B------:R-:W-:-:S04]  /*1b950*/  IMAD R68, R3, 0xa3, RZ ;  /* 0x000000a303447824 */ /* 0x000fc800078e02ff */
[----:B---3--:R-:W0:Y:S01]  /*1b960*/  LDC R74, c[0x0][0x3e8] ;  /* 0x0000fa00ff4a7b82 */ /* 0x008e220000000800 */
[----:B----4-:R-:W-:-:S07]  /*1b970*/  IADD3 R20, P1, PT, R71, R116, RZ ;  /* 0x0000007447147210 */ /* 0x010fce0007f3e0ff */
[----:B------:R-:W3:Y:S01]  /*1b980*/  LDC R71, c[0x0][0x3e8] ;  /* 0x0000fa00ff477b82 */ /* 0x000ee20000000800 */
[----:B------:R-:W-:Y:S01]  /*1b990*/  IADD3 R4, P0, PT, R115, R116, RZ ;  /* 0x0000007473047210 */ /* 0x000fe20007f1e0ff */
[----:B------:R4:W-:Y:S01]  /*1b9a0*/  STG.E.U16 desc[UR10][R22.64], R76 ;  /* 0x0000004c16007986 */ /* 0x0009e2000c10150a */
[-C--:B------:R-:W-:Y:S02]  /*1b9b0*/  LEA.HI.X.SX32 R21, R68, R117.reuse, 0x1, P1 ;  /* 0x0000007544157211 */ /* 0x080fe400008f0eff */
[----:B------:R-:W-:-:S03]  /*1b9c0*/  LEA.HI.X.SX32 R5, R159, R117, 0x1, P0 ;  /* 0x000000759f057211 */ /* 0x000fc600000f0eff */
[----:B------:R-:W0:Y:S01]  /*1b9d0*/  LDC R72, c[0x0][0x3e8] ;  /* 0x0000fa00ff487b82 */ /* 0x000e220000000800 */
[----:B-1----:R-:W-:Y:S01]  /*1b9e0*/  IMAD R115, R67, 0x14a, RZ ;  /* 0x0000014a43737824 */ /* 0x002fe200078e02ff */
[----:B------:R1:W-:Y:S01]  /*1b9f0*/  STG.E.U16 desc[UR10][R4.64], R102 ;  /* 0x0000006604007986 */ /* 0x0003e2000c10150a */
[-C--:B----4-:R-:W-:Y:S02]  /*1ba00*/  IADD3 R22, P2, PT, R119, R116.reuse, RZ ;  /* 0x0000007477167210 */ /* 0x090fe40007f5e0ff */
[----:B------:R-:W-:Y:S01]  /*1ba10*/  PRMT R76, R102, 0x7632, R76 ;  /* 0x00007632664c7816 */ /* 0x000fe2000000004c */
[----:B------:R-:W-:Y:S01]  /*1ba20*/  IMAD R68, R3, 0xa5, RZ ;  /* 0x000000a503447824 */ /* 0x000fe200078e02ff */
[-C--:B------:R-:W-:Y:S01]  /*1ba30*/  LEA.HI.X.SX32 R23, R141, R117.reuse, 0x1, P2 ;  /* 0x000000758d177211 */ /* 0x080fe200010f0eff */
[----:B------:R-:W4:Y:S01]  /*1ba40*/  LDC R67, c[0x0][0x3e8] ;  /* 0x0000fa00ff437b82 */ /* 0x000f220000000800 */
[----:B--2---:R-:W-:Y:S01]  /*1ba50*/  IMAD R119, R70, 0x14c, RZ ;  /* 0x0000014c46777824 */ /* 0x004fe200078e02ff */
[----:B------:R2:W-:Y:S04]  /*1ba60*/  STG.E.U16 desc[UR10][R20.64], R76 ;  /* 0x0000004c14007986 */ /* 0x0005e8000c10150a */
[----:B------:R2:W-:Y:S01]  /*1ba70*/  STG.E.U16 desc[UR10][R22.64], R104 ;  /* 0x0000006816007986 */ /* 0x0005e2000c10150a */
[-C--:B-1----:R-:W-:Y:S01]  /*1ba80*/  IADD3 R4, P1, PT, R119, R116.reuse, RZ ;  /* 0x0000007477047210 */ /* 0x082fe20007f3e0ff */
[----:B---3--:R-:W-:Y:S01]  /*1ba90*/  IMAD R71, R71, 0x150, RZ ;  /* 0x0000015047477824 */ /* 0x008fe200078e02ff */
[----:B--2---:R-:W-:Y:S01]  /*1baa0*/  IADD3 R20, P0, PT, R115, R116, RZ ;  /* 0x0000007473147210 */ /* 0x004fe20007f1e0ff */
[----:B-----5:R-:W-:Y:S01]  /*1bab0*/  IMAD R69, R69, 0x14e, RZ ;  /* 0x0000014e45457824 */ /* 0x020fe200078e02ff */
[----:B------:R-:W-:Y:S01]  /*1bac0*/  PRMT R78, R106, 0x7632, R78 ;  /* 0x000076326a4e7816 */ /* 0x000fe2000000004e */
[----:B------:R-:W-:Y:S01]  /*1bad0*/  IMAD R70, R3, 0xa7, RZ ;  /* 0x000000a703467824 */ /* 0x000fe200078e02ff */
[----:B------:R-:W-:Y:S01]  /*1bae0*/  LEA.HI.X.SX32 R21, R68, R117, 0x1, P0 ;  /* 0x0000007544157211 */ /* 0x000fe200000f0eff */
[----:B------:R-:W1:Y:S01]  /*1baf0*/  LDC R76, c[0x0][0x3e8] ;  /* 0x0000fa00ff4c7b82 */ /* 0x000e620000000800 */
[----:B------:R-:W-:-:S02]  /*1bb00*/  PRMT R23, R104, 0x7632, R23 ;  /* 0x0000763268177816 */ /* 0x000fc40000000017 */
[----:B------:R-:W-:-:S03]  /*1bb10*/  LEA.HI.X.SX32 R5, R163, R117, 0x1, P1 ;  /* 0x00000075a3057211 */ /* 0x000fc600008f0eff */
[----:B------:R2:W-:Y:S01]  /*1bb20*/  STG.E.U16 desc[UR10][R20.64], R23 ;  /* 0x0000001714007986 */ /* 0x0005e2000c10150a */
[-C--:B------:R-:W-:Y:S01]  /*1bb30*/  IADD3 R22, P0, PT, R69, R116.reuse, RZ ;  /* 0x0000007445167210 */ /* 0x080fe20007f1e0ff */
[----:B0-----:R-:W-:Y:S02]  /*1bb40*/  IMAD R69, R72, 0x152, RZ ;  /* 0x0000015248457824 */ /* 0x001fe400078e02ff */
[----:B------:R-:W0:Y:S01]  /*1bb50*/  LDC R72, c[0x0][0x3e8] ;  /* 0x0000fa00ff487b82 */ /* 0x000e220000000800 */
[----:B--2---:R-:W-:-:S07]  /*1bb60*/  IADD3 R20, P1, PT, R71, R116, RZ ;  /* 0x0000007447147210 */ /* 0x004fce0007f3e0ff */
[----:B------:R-:W2:Y:S01]  /*1bb70*/  LDC R71, c[0x0][0x3e8] ;  /* 0x0000fa00ff477b82 */ /* 0x000ea20000000800 */
[----:B----4-:R-:W-:Y:S01]  /*1bb80*/  IMAD R115, R67, 0x154, RZ ;  /* 0x0000015443737824 */ /* 0x010fe200078e02ff */
[----:B------:R-:W-:-:S06]  /*1bb90*/  LEA.HI.X.SX32 R23, R70, R117, 0x1, P0 ;  /* 0x0000007546177211 */ /* 0x000fcc00000f0eff */
[----:B------:R-:W3:Y:S01]  /*1bba0*/  LDC R67, c[0x0][0x3e8] ;  /* 0x0000fa00ff437b82 */ /* 0x000ee20000000800 */
[----:B------:R4:W-:Y:S01]  /*1bbb0*/  STG.E.U16 desc[UR10][R4.64], R106 ;  /* 0x0000006a04007986 */ /* 0x0009e2000c10150a */
[----:B------:R-:W-:Y:S01]  /*1bbc0*/  LEA.HI.X.SX32 R21, R165, R117, 0x1, P1 ;  /* 0x00000075a5157211 */ /* 0x000fe200008f0eff */
[----:B------:R-:W-:Y:S02]  /*1bbd0*/  IMAD R70, R3, 0xa9, RZ ;  /* 0x000000a903467824 */ /* 0x000fe400078e02ff */
[----:B------:R2:W-:Y:S01]  /*1bbe0*/  STG.E.U16 desc[UR10][R22.64], R78 ;  /* 0x0000004e16007986 */ /* 0x0005e2000c10150a */
[----:B------:R-:W-:-:S03]  /*1bbf0*/  IADD3 R68, P0, PT, R69, R116, RZ ;  /* 0x0000007445447210 */ /* 0x000fc60007f1e0ff */
[----:B------:R5:W-:Y:S01]  /*1bc00*/  STG.E.U16 desc[UR10][R20.64], R108 ;  /* 0x0000006c14007986 */ /* 0x000be2000c10150a */
[----:B------:R-:W-:Y:S01]  /*1bc10*/  LEA.HI.X.SX32 R69, R70, R117, 0x1, P0 ;  /* 0x0000007546457211 */ /* 0x000fe200000f0eff */
[----:B----4-:R-:W-:Y:S02]  /*1bc20*/  IMAD R5, R74, 0x156, RZ ;  /* 0x000001564a057824 */ /* 0x010fe400078e02ff */
[----:B--2---:R-:W-:Y:S01]  /*1bc30*/  IMAD R23, R71, 0x158, RZ ;  /* 0x0000015847177824 */ /* 0x004fe200078e02ff */
[-C--:B------:R-:W-:Y:S01]  /*1bc40*/  IADD3 R4, P1, PT, R115, R116.reuse, RZ ;  /* 0x0000007473047210 */ /* 0x080fe20007f3e0ff */
[----:B------:R-:W2:Y:S01]  /*1bc50*/  LDC R71, c[0x0][0x3e8] ;  /* 0x0000fa00ff477b82 */ /* 0x000ea20000000800 */
[----:B0-----:R-:W-:Y:S01]  /*1bc60*/  IMAD R115, R72, 0x15a, RZ ;  /* 0x0000015a48737824 */ /* 0x001fe200078e02ff */
[----:B-----5:R-:W-:Y:S01]  /*1bc70*/  PRMT R21, R108, 0x7632, R21 ;  /* 0x000076326c157816 */ /* 0x020fe20000000015 */
[----:B------:R-:W-:Y:S01]  /*1bc80*/  IMAD R22, R3, 0xab, RZ ;  /* 0x000000ab03167824 */ /* 0x000fe200078e02ff */
[----:B------:R-:W-:-:S04]  /*1bc90*/  IADD3 R20, P0, PT, R5, R116, RZ ;  /* 0x0000007405147210 */ /* 0x000fc80007f1e0ff */
[----:B------:R-:W0:Y:S01]  /*1bca0*/  LDC R72, c[0x0][0x3e8] ;  /* 0x0000fa00ff487b82 */ /* 0x000e220000000800 */
[-C--:B------:R-:W-:Y:S01]  /*1bcb0*/  LEA.HI.X.SX32 R5, R73, R117.reuse, 0x1, P1 ;  /* 0x0000007549057211 */ /* 0x080fe200008f0eff */
[----:B------:R4:W-:Y:S01]  /*1bcc0*/  STG.E.U16 desc[UR10][R68.64], R21 ;  /* 0x0000001544007986 */ /* 0x0009e2000c10150a */
[----:B------:R-:W-:Y:S02]  /*1bcd0*/  IMAD R70, R3, 0xad, RZ ;  /* 0x000000ad03467824 */ /* 0x000fe400078e02ff */
[----:B---3--:R-:W-:Y:S01]  /*1bce0*/  IMAD R67, R67, 0x15e, RZ ;  /* 0x0000015e43437824 */ /* 0x008fe200078e02ff */
[----:B------:R1:W-:Y:S02]  /*1bcf0*/  STG.E.U16 desc[UR10][R4.64], R110 ;  /* 0x0000006e04007986 */ /* 0x0003e4000c10150a */
[----:B------:R-:W3:Y:S01]  /*1bd00*/  LDC R73, c[0x0][0x3e8] ;  /* 0x0000fa00ff497b82 */ /* 0x000ee20000000800 */
[----:B----4-:R-:W-:Y:S02]  /*1bd10*/  LEA.HI.X.SX32 R21, R22, R117, 0x1, P0 ;  /* 0x0000007516157211 */ /* 0x010fe400000f0eff */
[----:B------:R-:W-:-:S05]  /*1bd20*/  PRMT R69, R110, 0x7632, R69 ;  /* 0x000076326e457816 */ /* 0x000fca0000000045 */
[----:B------:R-:W4:Y:S01]  /*1bd30*/  LDC R74, c[0x0][0x3e8] ;  /* 0x0000fa00ff4a7b82 */ /* 0x000f220000000800 */
[-C--:B------:R-:W-:Y:S01]  /*1bd40*/  IADD3 R68, P1, PT, R115, R116.reuse, RZ ;  /* 0x0000007473447210 */ /* 0x080fe20007f3e0ff */
[----:B-1----:R-:W-:Y:S01]  /*1bd50*/  IMAD R5, R76, 0x15c, RZ ;  /* 0x0000015c4c057824 */ /* 0x002fe200078e02ff */
[-C--:B------:R-:W-:Y:S01]  /*1bd60*/  IADD3 R22, P0, PT, R23, R116.reuse, RZ ;  /* 0x0000007417167210 */ /* 0x080fe20007f1e0ff */
[----:B------:R1:W-:Y:S03]  /*1bd70*/  STG.E.U16 desc[UR10][R20.64], R69 ;  /* 0x0000004514007986 */ /* 0x0003e6000c10150a */
[-C--:B------:R-:W-:Y:S02]  /*1bd80*/  LEA.HI.X.SX32 R23, R143, R117.reuse, 0x1, P0 ;  /* 0x000000758f177211 */ /* 0x080fe400000f0eff */
[----:B------:R-:W-:Y:S02]  /*1bd90*/  IADD3 R4, P0, PT, R5, R116, RZ ;  /* 0x0000007405047210 */ /* 0x000fe40007f1e0ff */
[----:B-1----:R-:W-:-:S02]  /*1bda0*/  LEA.HI.X.SX32 R69, R70, R117, 0x1, P1 ;  /* 0x0000007546457211 */ /* 0x002fc400008f0eff */
[----:B------:R-:W-:Y:S02]  /*1bdb0*/  IADD3 R20, P1, PT, R67, R116, RZ ;  /* 0x0000007443147210 */ /* 0x000fe40007f3e0ff */
[----:B------:R-:W1:Y:S01]  /*1bdc0*/  LDC R67, c[0x0][0x3e8] ;  /* 0x0000fa00ff437b82 */ /* 0x000e620000000800 */
[----:B------:R-:W-:Y:S01]  /*1bdd0*/  PRMT R21, R112, 0x7632, R21 ;  /* 0x0000763270157816 */ /* 0x000fe20000000015 */
[----:B------:R-:W-:Y:S01]  /*1bde0*/  IMAD R70, R3, 0xaf, RZ ;  /* 0x000000af03467824 */ /* 0x000fe200078e02ff */
[----:B------:R5:W-:Y:S01]  /*1bdf0*/  STG.E.U16 desc[UR10][R22.64], R112 ;  /* 0x0000007016007986 */ /* 0x000be2000c10150a */
[----:B--2---:R-:W-:Y:S01]  /*1be00*/  IMAD R71, R71, 0x160, RZ ;  /* 0x0000016047477824 */ /* 0x004fe200078e02ff */
[----:B------:R-:W-:Y:S02]  /*1be10*/  LEA.HI.X.SX32 R5, R75, R117, 0x1, P0 ;  /* 0x000000754b057211 */ /* 0x000fe400000f0eff */
[----:B------:R2:W-:Y:S04]  /*1be20*/  STG.E.U16 desc[UR10][R68.64], R21 ;  /* 0x0000001544007986 */ /* 0x0005e8000c10150a */
[----:B------:R1:W-:Y:S01]  /*1be30*/  STG.E.U16 desc[UR10][R4.64], R114 ;  /* 0x0000007204007986 */ /* 0x0003e2000c10150a */
[----:B-----5:R-:W-:-:S02]  /*1be40*/  PRMT R23, R114, 0x7632, R23 ;  /* 0x0000763272177816 */ /* 0x020fc40000000017 */
[----:B------:R-:W-:Y:S02]  /*1be50*/  IADD3 R22, P0, PT, R71, R116, RZ ;  /* 0x0000007447167210 */ /* 0x000fe40007f1e0ff */
[----:B--2---:R-:W-:Y:S01]  /*1be60*/  LEA.HI.X.SX32 R21, R70, R117, 0x1, P1 ;  /* 0x0000007546157211 */ /* 0x004fe200008f0eff */
[----:B0-----:R-:W-:Y:S01]  /*1be70*/  IMAD R69, R72, 0x162, RZ ;  /* 0x0000016248457824 */ /* 0x001fe200078e02ff */
[----:B------:R-:W0:Y:S01]  /*1be80*/  LDC R71, c[0x0][0x3e8] ;  /* 0x0000fa00ff477b82 */ /* 0x000e220000000800 */
[----:B------:R-:W-:Y:S02]  /*1be90*/  IMAD R70, R3, 0xb1, RZ ;  /* 0x000000b103467824 */ /* 0x000fe400078e02ff */
[----:B------:R2:W-:Y:S01]  /*1bea0*/  STG.E.U16 desc[UR10][R20.64], R23 ;  /* 0x0000001714007986 */ /* 0x0005e2000c10150a */
[----:B-1----:R-:W-:Y:S02]  /*1beb0*/  IMAD R5, R67, 0x166, RZ ;  /* 0x0000016643057824 */ /* 0x002fe400078e02ff */
[----:B---3--:R-:W-:-:S02]  /*1bec0*/  IMAD R73, R73, 0x164, RZ ;  /* 0x0000016449497824 */ /* 0x008fc400078e02ff */
[----:B------:R-:W1:Y:S01]  /*1bed0*/  LDC R67, c[0x0][0x3e8] ;  /* 0x0000fa00ff437b82 */ /* 0x000e620000000800 */
[----:B--2---:R-:W-:-:S07]  /*1bee0*/  LEA.HI.X.SX32 R23, R132, R117, 0x1, P0 ;  /* 0x0000007584177211 */ /* 0x004fce00000f0eff */
[----:B------:R-:W2:Y:S01]  /*1bef0*/  LDC R72, c[0x0][0x3e8] ;  /* 0x0000fa00ff487b82 */ /* 0x000ea20000000800 */
[----:B------:R-:W-:-:S04]  /*1bf00*/  IADD3 R68, P0, PT, R69, R116, RZ ;  /* 0x0000007445447210 */ /* 0x000fc80007f1e0ff */
[----:B------:R-:W-:-:S03]  /*1bf10*/  LEA.HI.X.SX32 R69, R70, R117, 0x1, P0 ;  /* 0x0000007546457211 */ /* 0x000fc600000f0eff */
[----:B------:R-:W3:Y:S01]  /*1bf20*/  LDC R70, c[0x0][0x3e8] ;  /* 0x0000fa00ff467b82 */ /* 0x000ee20000000800 */
[-C--:B------:R-:W-:Y:S01]  /*1bf30*/  IADD3 R20, P1, PT, R73, R116.reuse, RZ ;  /* 0x0000007449147210 */ /* 0x080fe20007f3e0ff */
[----:B------:R5:W-:Y:S01]  /*1bf40*/  STG.E.U16 desc[UR10][R22.64], R173 ;  /* 0x000000ad16007986 */ /* 0x000be2000c10150a */
[----:B------:R-:W-:Y:S02]  /*1bf50*/  PRMT R75, R173, 0x7632, R75 ;  /* 0x00007632ad4b7816 */ /* 0x000fe4000000004b */
[----:B------:R-:W-:Y:S02]  /*1bf60*/  F2FP.F16.F32.PACK_AB R175, R176, R175 ;  /* 0x000000afb0af723e */ /* 0x000fe400000000ff */
[----:B------:R-:W-:Y:S01]  /*1bf70*/  LEA.HI.X.SX32 R21, R77, R117, 0x1, P1 ;  /* 0x000000754d157211 */ /* 0x000fe200008f0eff */
[----:B0-----:R-:W-:Y:S01]  /*1bf80*/  IMAD R71, R71, 0x168, RZ ;  /* 0x0000016847477824 */ /* 0x001fe200078e02ff */
[----:B------:R-:W-:Y:S01]  /*1bf90*/  IADD3 R4, P0, PT, R5, R116, RZ ;  /* 0x0000007405047210 */ /* 0x000fe20007f1e0ff */
[----:B------:R0:W-:Y:S01]  /*1bfa0*/  STG.E.U16 desc[UR10][R68.64], R75 ;  /* 0x0000004b44007986 */ /* 0x0001e2000c10150a */
[----:B------:R-:W2:Y:S01]  /*1bfb0*/  LDC R73, c[0x0][0x3e8] ;  /* 0x0000fa00ff497b82 */ /* 0x000ea20000000800 */
[----:B-----5:R-:W-:-:S02]  /*1bfc0*/  IMAD R22, R3, 0xb3, RZ ;  /* 0x000000b303167824 */ /* 0x020fc400078e02ff */
[----:B----4-:R-:W-:Y:S01]  /*1bfd0*/  IMAD R23, R74, 0x16a, RZ ;  /* 0x0000016a4a177824 */ /* 0x010fe200078e02ff */
[----:B------:R4:W-:Y:S02]  /*1bfe0*/  STG.E.U16 desc[UR10][R20.64], R175 ;  /* 0x000000af14007986 */ /* 0x0009e4000c10150a */
[----:B------:R-:W-:Y:S02]  /*1bff0*/  LEA.HI.X.SX32 R5, R22, R117, 0x1, P0 ;  /* 0x0000007516057211 */ /* 0x000fe400000f0eff */
[----:B------:R-:W5:Y:S01]  /*1c000*/  LDC R74, c[0x0][0x3e8] ;  /* 0x0000fa00ff4a7b82 */ /* 0x000f620000000800 */
[----:B------:R-:W-:Y:S01]  /*1c010*/  IADD3 R22, P1, PT, R23, R116, RZ ;  /* 0x0000007417167210 */ /* 0x000fe20007f3e0ff */
[----:B0-----:R-:W-:Y:S02]  /*1c020*/  IMAD R68, R3, 0xb5, RZ ;  /* 0x000000b503447824 */ /* 0x001fe400078e02ff */
[----:B---3--:R-:W-:Y:S02]  /*1c030*/  IMAD R69, R70, 0x16c, RZ ;  /* 0x0000016c46457824 */ /* 0x008fe400078e02ff */
[----:B-1----:R-:W-:-:S02]  /*1c040*/  IMAD R67, R67, 0x16e, RZ ;  /* 0x0000016e43437824 */ /* 0x002fc400078e02ff */
[----:B------:R-:W0:Y:S01]  /*1c050*/  LDC R75, c[0x0][0x3e8] ;  /* 0x0000fa00ff4b7b82 */ /* 0x000e220000000800 */
[----:B----4-:R-:W-:Y:S02]  /*1c060*/  PRMT R21, R175, 0x7632, R21 ;  /* 0x00007632af157816 */ /* 0x010fe40000000015 */
[-C--:B------:R-:W-:Y:S02]  /*1c070*/  IADD3 R20, P0, PT, R71, R116.reuse, RZ ;  /* 0x0000007447147210 */ /* 0x080fe40007f1e0ff */
[-C--:B------:R-:W-:Y:S01]  /*1c080*/  LEA.HI.X.SX32 R23, R68, R117.reuse, 0x1, P1 ;  /* 0x0000007544177211 */ /* 0x080fe200008f0eff */
[----:B------:R1:W-:Y:S02]  /*1c090*/  STG.E.U16 desc[UR10][R4.64], R21 ;  /* 0x0000001504007986 */ /* 0x0003e4000c10150a */
[----:B------:R-:W3:Y:S01]  /*1c0a0*/  LDC R71, c[0x0][0x3e8] ;  /* 0x0000fa00ff477b82 */ /* 0x000ee20000000800 */
[----:B-1----:R-:W-:Y:S02]  /*1c0b0*/  LEA.HI.X.SX32 R21, R81, R117, 0x1, P0 ;  /* 0x0000007551157211 */ /* 0x002fe400000f0eff */
[----:B------:R-:W-:-:S04]  /*1c0c0*/  IADD3 R68, P0, PT, R69, R116, RZ ;  /* 0x0000007445447210 */ /* 0x000fc80007f1e0ff */
[----:B------:R-:W-:Y:S02]  /*1c0d0*/  LEA.HI.X.SX32 R69, R145, R117, 0x1, P0 ;  /* 0x0000007591457211 */ /* 0x000fe400000f0eff */
[----:B------:R-:W-:Y:S02]  /*1c0e0*/  IADD3 R4, P0, PT, R67, R116, RZ ;  /* 0x0000007443047210 */ /* 0x000fe40007f1e0ff */
[----:B------:R-:W1:Y:S01]  /*1c0f0*/  LDC R67, c[0x0][0x3e8] ;  /* 0x0000fa00ff437b82 */ /* 0x000e620000000800 */
[----:B------:R-:W-:Y:S01]  /*1c100*/  PRMT R76, R120, 0x7632, R76 ;  /* 0x00007632784c7816 */ /* 0x000fe2000000004c */
[----:B--2---:R-:W-:Y:S02]  /*1c110*/  IMAD R5, R72, 0x170, RZ ;  /* 0x0000017048057824 */ /* 0x004fe400078e02ff */
[----:B------:R-:W-:Y:S01]  /*1c120*/  IMAD R70, R3, 0xb7, RZ ;  /* 0x000000b703467824 */ /* 0x000fe200078e02ff */
[----:B------:R2:W-:Y:S01]  /*1c130*/  STG.E.U16 desc[UR10][R20.64], R120 ;  /* 0x0000007814007986 */ /* 0x0005e2000c10150a */
[----:B------:R-:W-:-:S03]  /*1c140*/  IMAD R73, R73, 0x172, RZ ;  /* 0x0000017249497824 */ /* 0x000fc600078e02ff */
[----:B------:R4:W-:Y:S01]  /*1c150*/  STG.E.U16 desc[UR10][R22.64], R76 ;  /* 0x0000004c16007986 */ /* 0x0009e2000c10150a */
[----:B-----5:R-:W-:Y:S02]  /*1c160*/  IMAD R77, R74, 0x176, RZ ;  /* 0x000001764a4d7824 */ /* 0x020fe400078e02ff */
[----:B------:R-:W5:Y:S01]  /*1c170*/  LDC R74, c[0x0][0x3e8] ;  /* 0x0000fa00ff4a7b82 */ /* 0x000f620000000800 */
[----:B------:R3:W-:Y:S01]  /*1c180*/  STG.E.U16 desc[UR10][R68.64], R122 ;  /* 0x0000007a44007986 */ /* 0x0007e2000c10150a */
[-C--:B--2---:R-:W-:Y:S02]  /*1c190*/  IADD3 R20, P1, PT, R5, R116.reuse, RZ ;  /* 0x0000007405147210 */ /* 0x084fe40007f3e0ff */
[-C--:B------:R-:W-:Y:S01]  /*1c1a0*/  LEA.HI.X.SX32 R5, R70, R117.reuse, 0x1, P0 ;  /* 0x0000007546057211 */ /* 0x080fe200000f0eff */
[----:B------:R-:W-:Y:S01]  /*1c1b0*/  IMAD R70, R3, 0xb9, RZ ;  /* 0x000000b903467824 */ /* 0x000fe200078e02ff */
[----:B----4-:R-:W-:Y:S01]  /*1c1c0*/  PRMT R23, R122, 0x7632, R23 ;  /* 0x000076327a177816 */ /* 0x010fe20000000017 */
[----:B0-----:R-:W-:Y:S01]  /*1c1d0*/  IMAD R75, R75, 0x178, RZ ;  /* 0x000001784b4b7824 */ /* 0x001fe200078e02ff */
[----:B------:R-:W-:Y:S01]  /*1c1e0*/  IADD3 R22, P0, PT, R73, R116, RZ ;  /* 0x0000007449167210 */ /* 0x000fe20007f1e0ff */
[----:B------:R-:W0:Y:S01]  /*1c1f0*/  LDC R76, c[0x0][0x3e8] ;  /* 0x0000fa00ff4c7b82 */ /* 0x000e220000000800 */
[----:B---3--:R-:W-:Y:S01]  /*1c200*/  IMAD R69, R71, 0x174, RZ ;  /* 0x0000017447457824 */ /* 0x008fe200078e02ff */
[-C--:B------:R-:W-:Y:S01]  /*1c210*/  LEA.HI.X.SX32 R21, R147, R117.reuse, 0x1, P1 ;  /* 0x0000007593157211 */ /* 0x080fe200008f0eff */
[----:B------:R2:W-:Y:S05]  /*1c220*/  STG.E.U16 desc[UR10][R4.64], R23 ;  /* 0x0000001704007986 */ /* 0x0005ea000c10150a */
[----:B------:R-:W3:Y:S01]  /*1c230*/  LDC R73, c[0x0][0x3e8] ;  /* 0x0000fa00ff497b82 */ /* 0x000ee20000000800 */
[----:B------:R4:W-:Y:S01]  /*1c240*/  STG.E.U16 desc[UR10][R20.64], R124 ;  /* 0x0000007c14007986 */ /* 0x0009e2000c10150a */
[----:B--2---:R-:W-:-:S06]  /*1c250*/  LEA.HI.X.SX32 R23, R70, R117, 0x1, P0 ;  /* 0x0000007546177211 */ /* 0x004fcc00000f0eff */
[----:B------:R-:W2:Y:S01]  /*1c260*/  LDC R71, c[0x0][0x3e8] ;  /* 0x0000fa00ff477b82 */ /* 0x000ea20000000800 */
[----:B------:R-:W-:-:S05]  /*1c270*/  PRMT R5, R124, 0x7632, R5 ;  /* 0x000076327c057816 */ /* 0x000fca0000000005 */
[----:B------:R1:W-:Y:S01]  /*1c280*/  STG.E.U16 desc[UR10][R22.64], R5 ;  /* 0x0000000516007986 */ /* 0x0003e2000c10150a */
[----:B----4-:R-:W-:Y:S02]  /*1c290*/  IADD3 R20, P2, PT, R75, R116, RZ ;  /* 0x000000744b147210 */ /* 0x010fe40007f5e0ff */
[----:B------:R-:W4:Y:S01]  /*1c2a0*/  LDC R75, c[0x0][0x3e8] ;  /* 0x0000fa00ff4b7b82 */ /* 0x000f220000000800 */
[----:B------:R-:W-:Y:S02]  /*1c2b0*/  IMAD R70, R3, 0xbb, RZ ;  /* 0x000000bb03467824 */ /* 0x000fe400078e02ff */
[----:B-1----:R-:W-:-:S05]  /*1c2c0*/  IMAD R23, R67, 0x17a, RZ ;  /* 0x0000017a43177824 */ /* 0x002fca00078e02ff */
[----:B------:R-:W1:Y:S01]  /*1c2d0*/  LDC R67, c[0x0][0x3e8] ;  /* 0x0000fa00ff437b82 */ /* 0x000e620000000800 */
[-C--:B------:R-:W-:Y:S02]  /*1c2e0*/  IADD3 R4, P0, PT, R69, R116.reuse, RZ ;  /* 0x0000007445047210 */ /* 0x080fe40007f1e0ff */
[-C--:B------:R-:W-:Y:S02]  /*1c2f0*/  IADD3 R68, P1, PT, R77, R116.reuse, RZ ;  /* 0x000000744d447210 */ /* 0x080fe40007f3e0ff */
[-C--:B------:R-:W-:Y:S02]  /*1c300*/  LEA.HI.X.SX32 R5, R79, R117.reuse, 0x1, P0 ;  /* 0x000000754f057211 */ /* 0x080fe400000f0eff */
[-C--:B------:R-:W-:Y:S01]  /*1c310*/  LEA.HI.X.SX32 R69, R70, R117.reuse, 0x1, P1 ;  /* 0x0000007546457211 */ /* 0x080fe200008f0eff */
[----:B------:R-:W-:Y:S01]  /*1c320*/  IMAD R70, R3, 0xbd, RZ ;  /* 0x000000bd03467824 */ /* 0x000fe200078e02ff */
[----:B------:R-:W-:Y:S02]  /*1c330*/  PRMT R77, R126, 0x7632, R77 ;  /* 0x000076327e4d7816 */ /* 0x000fe4000000004d */
[----:B------:R-:W-:Y:S01]  /*1c340*/  IADD3 R22, P0, PT, R23, R116, RZ ;  /* 0x0000007417167210 */ /* 0x000fe20007f1e0ff */
[----:B------:R0:W-:Y:S01]  /*1c350*/  STG.E.U16 desc[UR10][R4.64], R126 ;  /* 0x0000007e04007986 */ /* 0x0001e2000c10150a */
[-C--:B------:R-:W-:Y:S01]  /*1c360*/  LEA.HI.X.SX32 R21, R134, R117.reuse, 0x1, P2 ;  /* 0x0000007586157211 */ /* 0x080fe200010f0eff */
[----:B---3--:R-:W-:Y:S01]  /*1c370*/  IMAD R73, R73, 0x17c, RZ ;  /* 0x0000017c49497824 */ /* 0x008fe200078e02ff */
[----:B------:R-:W-:Y:S01]  /*1c380*/  LEA.HI.X.SX32 R23, R70, R117, 0x1, P0 ;  /* 0x0000007546177211 */ /* 0x000fe200000f0eff */
[----:B--2---:R-:W-:Y:S01]  /*1c390*/  IMAD R71, R71, 0x17e, RZ ;  /* 0x0000017e47477824 */ /* 0x004fe200078e02ff */
[----:B------:R5:W-:Y:S01]  /*1c3a0*/  STG.E.U16 desc[UR10][R68.64], R77 ;  /* 0x0000004d44007986 */ /* 0x000be2000c10150a */
[----:B------:R-:W-:Y:S01]  /*1c3b0*/  IMAD R72, R3, 0xbf, RZ ;  /* 0x000000bf03487824 */ /* 0x000fe200078e02ff */
[----:B------:R-:W2:Y:S02]  /*1c3c0*/  LDC R70, c[0x0][0x3e8] ;  /* 0x0000fa00ff467b82 */ /* 0x000ea40000000800 */
[----:B------:R3:W-:Y:S01]  /*1c3d0*/  STG.E.U16 desc[UR10][R20.64], R128 ;  /* 0x0000008014007986 */ /* 0x0007e2000c10150a */
[----:B0-----:R-:W-:-:S02]  /*1c3e0*/  PRMT R5, R128, 0x7632, R5 ;  /* 0x0000763280057816 */ /* 0x001fc40000000005 */
[-C--:B------:R-:W-:Y:S01]  /*1c3f0*/  IADD3 R4, P0, PT, R73, R116.reuse, RZ ;  /* 0x0000007449047210 */ /* 0x080fe20007f1e0ff */
[----:B-----5:R-:W-:Y:S02]  /*1c400*/  IMAD R69, R74, 0x180, RZ ;  /* 0x000001804a457824 */ /* 0x020fe400078e02ff */
[----:B------:R0:W-:Y:S01]  /*1c410*/  STG.E.U16 desc[UR10][R22.64], R5 ;  /* 0x0000000516007986 */ /* 0x0001e2000c10150a */
[-C--:B---3--:R-:W-:Y:S02]  /*1c420*/  IADD3 R20, P1, PT, R71, R116.reuse, RZ ;  /* 0x0000007447147210 */ /* 0x088fe40007f3e0ff */
[----:B------:R-:W-:Y:S01]  /*1c430*/  IADD3 R68, P2, PT, R69, R116, RZ ;  /* 0x0000007445447210 */ /* 0x000fe20007f5e0ff */
[----:B------:R-:W3:Y:S01]  /*1c440*/  LDC R71, c[0x0][0x3e8] ;  /* 0x0000fa00ff477b82 */ /* 0x000ee20000000800 */
[----:B------:R-:W-:Y:S02]  /*1c450*/  LEA.HI.X.SX32 R21, R72, R117, 0x1, P1 ;  /* 0x0000007548157211 */ /* 0x000fe400008f0eff */
[----:B------:R-:W-:-:S02]  /*1c460*/  PRMT R72, R130, 0x7632, R72 ;  /* 0x0000763282487816 */ /* 0x000fc40000000048 */
[----:B0-----:R-:W-:Y:S01]  /*1c470*/  F2FP.F16.F32.PACK_AB R23, R7, R6 ;  /* 0x000000060717723e */ /* 0x001fe200000000ff */
[----:B-1----:R-:W-:Y:S01]  /*1c480*/  IMAD R7, R67, 0x182, RZ ;  /* 0x0000018243077824 */ /* 0x002fe200078e02ff */
[-C--:B------:R-:W-:Y:S01]  /*1c490*/  LEA.HI.X.SX32 R5, R83, R117.reuse, 0x1, P0 ;  /* 0x0000007553057211 */ /* 0x080fe200000f0eff */
[----:B------:R-:W0:Y:S01]  /*1c4a0*/  LDC R67, c[0x0][0x3e8] ;  /* 0x0000fa00ff437b82 */ /* 0x000e220000000800 */
[----:B------:R-:W-:Y:S01]  /*1c4b0*/  LEA.HI.X.SX32 R69, R136, R117, 0x1, P2 ;  /* 0x0000007588457211 */ /* 0x000fe200010f0eff */
[----:B----4-:R-:W-:Y:S02]  /*1c4c0*/  IMAD R75, R75, 0x184, RZ ;  /* 0x000001844b4b7824 */ /* 0x010fe400078e02ff */
[----:B------:R-:W-:Y:S01]  /*1c4d0*/  IMAD R73, R76, 0x186, RZ ;  /* 0x000001864c497824 */ /* 0x000fe200078e02ff */
[----:B------:R1:W-:Y:S01]  /*1c4e0*/  STG.E.U16 desc[UR10][R4.64], R130 ;  /* 0x0000008204007986 */ /* 0x0003e2000c10150a */
[----:B------:R-:W-:Y:S01]  /*1c4f0*/  IMAD R22, R3, 0xc1, RZ ;  /* 0x000000c103167824 */ /* 0x000fe200078e02ff */
[----:B------:R-:W-:-:S02]  /*1c500*/  IADD3 R6, P1, PT, R75, R116, RZ ;  /* 0x000000744b067210 */ /* 0x000fc40007f3e0ff */
[----:B------:R4:W-:Y:S04]  /*1c510*/  STG.E.U16 desc[UR10][R20.64], R72 ;  /* 0x0000004814007986 */ /* 0x0009e8000c10150a */
[----:B------:R5:W-:Y:S01]  /*1c520*/  STG.E.U16 desc[UR10][R68.64], R25 ;  /* 0x0000001944007986 */ /* 0x000be2000c10150a */
[-C--:B-1----:R-:W-:Y:S02]  /*1c530*/  IADD3 R4, P0, PT, R7, R116.reuse, RZ ;  /* 0x0000007407047210 */ /* 0x082fe40007f1e0ff */
[----:B----4-:R-:W-:Y:S01]  /*1c540*/  IADD3 R20, P2, PT, R73, R116, RZ ;  /* 0x0000007449147210 */ /* 0x010fe20007f5e0ff */
[----:B-----5:R-:W-:Y:S01]  /*1c550*/  IMAD R68, R3, 0xc3, RZ ;  /* 0x000000c303447824 */ /* 0x020fe200078e02ff */
[-C--:B------:R-:W-:Y:S02]  /*1c560*/  LEA.HI.X.SX32 R7, R24, R117.reuse, 0x1, P1 ;  /* 0x0000007518077211 */ /* 0x080fe400008f0eff */
[----:B------:R-:W-:Y:S01]  /*1c570*/  LEA.HI.X.SX32 R5, R22, R117, 0x1, P0 ;  /* 0x0000007516057211 */ /* 0x000fe200000f0eff */
[----:B------:R-:W1:Y:S01]  /*1c580*/  LDC R24, c[0x0][0x3e8] ;  /* 0x0000fa00ff187b82 */ /* 0x000e620000000800 */
[----:B------:R-:W-:-:S02]  /*1c590*/  PRMT R69, R25, 0x7632, R69 ;  /* 0x0000763219457816 */ /* 0x000fc40000000045 */
[----:B------:R-:W-:Y:S02]  /*1c5a0*/  LEA.HI.X.SX32 R21, R68, R117, 0x1, P2 ;  /* 0x0000007544157211 */ /* 0x000fe400010f0eff */
[C---:B------:R-:W-:Y:S02]  /*1c5b0*/  PRMT R68, R23.reuse, 0x7610, R68 ;  /* 0x0000761017447816 */ /* 0x040fe40000000044 */
[----:B------:R-:W-:Y:S01]  /*1c5c0*/  PRMT R72, R23, 0x7632, R72 ;  /* 0x0000763217487816 */ /* 0x000fe20000000048 */
[----:B------:R-:W4:Y:S01]  /*1c5d0*/  LDC R25, c[0x0][0x3e8] ;  /* 0x0000fa00ff197b82 */ /* 0x000f220000000800 */
[----:B------:R-:W-:Y:S04]  /*1c5e0*/  STG.E.U16 desc[UR10][R4.64], R69 ;  /* 0x0000004504007986 */ /* 0x000fe8000c10150a */
[----:B------:R-:W-:Y:S01]  /*1c5f0*/  STG.E.U16 desc[UR10][R6.64], R68 ;  /* 0x0000004406007986 */ /* 0x000fe2000c10150a */
[----:B---3--:R-:W-:-:S02]  /*1c600*/  IMAD R71, R71, 0x18a, RZ ;  /* 0x0000018a47477824 */ /* 0x008fc400078e02ff */
[----:B0-----:R-:W-:Y:S01]  /*1c610*/  IMAD R67, R67, 0x18c, RZ ;  /* 0x0000018c43437824 */ /* 0x001fe200078e02ff */
[----:B------:R0:W-:Y:S01]  /*1c620*/  STG.E.U16 desc[UR10][R20.64], R72 ;  /* 0x0000004814007986 */ /* 0x0001e2000c10150a */
[----:B------:R-:W3:Y:S01]  /*1c630*/  LDC R23, c[0x0][0x3e8] ;  /* 0x0000fa00ff177b82 */ /* 0x000ee20000000800 */
[----:B------:R-:W-:Y:S01]  /*1c640*/  IMAD R22, R3, 0xc5, RZ ;  /* 0x000000c503167824 */ /* 0x000fe200078e02ff */
[----:B0-----:R-:W-:Y:S01]  /*1c650*/  F2FP.F16.F32.PACK_AB R21, R9, R8 ;  /* 0x000000080915723e */ /* 0x001fe200000000ff */
[----:B--2---:R-:W-:Y:S01]  /*1c660*/  IMAD R9, R70, 0x188, RZ ;  /* 0x0000018846097824 */ /* 0x004fe200078e02ff */
[----:B------:R-:W-:-:S04]  /*1c670*/  IADD3 R6, P1, PT, R71, R116, RZ ;  /* 0x0000007447067210 */ /* 0x000fc80007f3e0ff */
[----:B------:R-:W0:Y:S01]  /*1c680*/  LDC R20, c[0x0][0x3e8] ;  /* 0x0000fa00ff147b82 */ /* 0x000e220000000800 */
[-C--:B------:R-:W-:Y:S02]  /*1c690*/  IADD3 R8, P2, PT, R67, R116.reuse, RZ ;  /* 0x0000007443087210 */ /* 0x080fe40007f5e0ff */
[----:B------:R-:W-:Y:S02]  /*1c6a0*/  IADD3 R4, P0, PT, R9, R116, RZ ;  /* 0x0000007409047210 */ /* 0x000fe40007f1e0ff */
[C---:B------:R-:W-:Y:S02]  /*1c6b0*/  PRMT R68, R21.reuse, 0x7610, R68 ;  /* 0x0000761015447816 */ /* 0x040fe40000000044 */
[-C--:B------:R-:W-:Y:S02]  /*1c6c0*/  LEA.HI.X.SX32 R5, R138, R117.reuse, 0x1, P0 ;  /* 0x000000758a057211 */ /* 0x080fe400000f0eff */
[----:B------:R-:W-:Y:S02]  /*1c6d0*/  LEA.HI.X.SX32 R7, R22, R117, 0x1, P1 ;  /* 0x0000007516077211 */ /* 0x000fe400008f0eff */
[----:B------:R-:W-:-:S02]  /*1c6e0*/  PRMT R69, R21, 0x7632, R69 ;  /* 0x0000763215457816 */ /* 0x000fc40000000045 */
[----:B------:R-:W-:Y:S02]  /*1c6f0*/  F2FP.F16.F32.PACK_AB R11, R11, R10 ;  /* 0x0000000a0b0b723e */ /* 0x000fe400000000ff */
[----:B------:R-:W-:Y:S01]  /*1c700*/  LEA.HI.X.SX32 R9, R87, R117, 0x1, P2 ;  /* 0x0000007557097211 */ /* 0x000fe200010f0eff */
[----:B------:R-:W-:Y:S01]  /*1c710*/  STG.E.U16 desc[UR10][R4.64], R68 ;  /* 0x0000004404007986 */ /* 0x000fe2000c10150a */
[----:B------:R-:W2:Y:S01]  /*1c720*/  LDC R21, c[0x0][0x3e8] ;  /* 0x0000fa00ff157b82 */ /* 0x000ea20000000800 */
[----:B-1----:R-:W-:Y:S01]  /*1c730*/  IMAD R67, R24, 0x190, RZ ;  /* 0x0000019018437824 */ /* 0x002fe200078e02ff */
[----:B------:R-:W-:Y:S01]  /*1c740*/  PRMT R24, R11, 0x7632, R24 ;  /* 0x000076320b187816 */ /* 0x000fe20000000018 */
[----:B------:R-:W-:Y:S01]  /*1c750*/  STG.E.U16 desc[UR10][R6.64], R69 ;  /* 0x0000004506007986 */ /* 0x000fe2000c10150a */
[----:B----4-:R-:W-:-:S03]  /*1c760*/  IMAD R25, R25, 0x192, RZ ;  /* 0x0000019219197824 */ /* 0x010fc600078e02ff */
[----:B------:R1:W-:Y:S01]  /*1c770*/  STG.E.U16 desc[UR10][R8.64], R11 ;  /* 0x0000000b08007986 */ /* 0x0003e2000c10150a */
[----:B------:R-:W4:Y:S01]  /*1c780*/  LDC R22, c[0x0][0x3e8] ;  /* 0x0000fa00ff167b82 */ /* 0x000f220000000800 */
[----:B------:R-:W-:Y:S01]  /*1c790*/  F2FP.F16.F32.PACK_AB R13, R13, R12 ;  /* 0x0000000c0d0d723e */ /* 0x000fe200000000ff */
[----:B------:R-:W-:-:S06]  /*1c7a0*/  IMAD R12, R3, 0xc9, RZ ;  /* 0x000000c9030c7824 */ /* 0x000fcc00078e02ff */
[----:B-1----:R-:W1:Y:S01]  /*1c7b0*/  LDC R11, c[0x0][0x3e8] ;  /* 0x0000fa00ff0b7b82 */ /* 0x002e620000000800 */
[-C--:B------:R-:W-:Y:S02]  /*1c7c0*/  IADD3 R6, P1, PT, R67, R116.reuse, RZ ;  /* 0x0000007443067210 */ /* 0x080fe40007f3e0ff */
[----:B------:R-:W-:Y:S02]  /*1c7d0*/  IADD3 R8, P2, PT, R25, R116, RZ ;  /* 0x0000007419087210 */ /* 0x000fe40007f5e0ff */
[C---:B------:R-:W-:Y:S02]  /*1c7e0*/  PRMT R25, R13.reuse, 0x7610, R25 ;  /* 0x000076100d197816 */ /* 0x040fe40000000019 */
[----:B------:R-:W-:Y:S02]  /*1c7f0*/  PRMT R67, R13, 0x7632, R67 ;  /* 0x000076320d437816 */ /* 0x000fe40000000043 */
[----:B------:R-:W5:Y:S01]  /*1c800*/  LDC R13, c[0x0][0x3e8] ;  /* 0x0000fa00ff0d7b82 */ /* 0x000f620000000800 */
[----:B---3--:R-:W-:Y:S01]  /*1c810*/  IMAD R23, R23, 0x18e, RZ ;  /* 0x0000018e17177824 */ /* 0x008fe200078e02ff */
[----:B------:R-:W-:Y:S01]  /*1c820*/  LEA.HI.X.SX32 R9, R12, R117, 0x1, P2 ;  /* 0x000000750c097211 */ /* 0x000fe200010f0eff */
[----:B------:R-:W-:-:S03]  /*1c830*/  IMAD R10, R3, 0xc7, RZ ;  /* 0x000000c7030a7824 */ /* 0x000fc600078e02ff */
[----:B------:R-:W-:Y:S02]  /*1c840*/  IADD3 R4, P0, PT, R23, R116, RZ ;  /* 0x0000007417047210 */ /* 0x000fe40007f1e0ff */
[----:B------:R-:W3:Y:S01]  /*1c850*/  LDC R12, c[0x0][0x3e8] ;  /* 0x0000fa00ff0c7b82 */ /* 0x000ee20000000800 */
[----:B------:R-:W-:Y:S01]  /*1c860*/  F2FP.F16.F32.PACK_AB R14, R15, R14 ;  /* 0x0000000e0f0e723e */ /* 0x000fe200000000ff */
[----:B0-----:R-:W-:Y:S01]  /*1c870*/  IMAD R15, R20, 0x194, RZ ;  /* 0x00000194140f7824 */ /* 0x001fe200078e02ff */
[-C--:B------:R-:W-:Y:S01]  /*1c880*/  LEA.HI.X.SX32 R5, R10, R117.reuse, 0x1, P0 ;  /* 0x000000750a057211 */ /* 0x080fe200000f0eff */
[----:B--2---:R-:W-:Y:S01]  /*1c890*/  IMAD R21, R21, 0x196, RZ ;  /* 0x0000019615157824 */ /* 0x004fe200078e02ff */
[----:B------:R-:W-:Y:S01]  /*1c8a0*/  LEA.HI.X.SX32 R7, R140, R117, 0x1, P1 ;  /* 0x000000758c077211 */ /* 0x000fe200008f0eff */
[----:B----4-:R-:W-:Y:S01]  /*1c8b0*/  IMAD R23, R22, 0x198, RZ ;  /* 0x0000019816177824 */ /* 0x010fe200078e02ff */
[----:B------:R-:W-:Y:S01]  /*1c8c0*/  F2FP.F16.F32.PACK_AB R16, R17, R16 ;  /* 0x000000101110723e */ /* 0x000fe200000000ff */
[----:B-1----:R-:W-:Y:S01]  /*1c8d0*/  IMAD R17, R11, 0x19a, RZ ;  /* 0x0000019a0b117824 */ /* 0x002fe200078e02ff */
[----:B------:R0:W-:Y:S01]  /*1c8e0*/  STG.E.U16 desc[UR10][R4.64], R24 ;  /* 0x0000001804007986 */ /* 0x0001e2000c10150a */
[----:B------:R-:W1:Y:S01]  /*1c8f0*/  LDC R11, c[0x0][0x3e8] ;  /* 0x0000fa00ff0b7b82 */ /* 0x000e620000000800 */
[----:B------:R-:W-:-:S02]  /*1c900*/  IMAD R10, R3, 0xcb, RZ ;  /* 0x000000cb030a7824 */ /* 0x000fc400078e02ff */
[----:B------:R2:W-:Y:S01]  /*1c910*/  STG.E.U16 desc[UR10][R6.64], R25 ;  /* 0x0000001906007986 */ /* 0x0005e2000c10150a */
[----:B------:R-:W-:-:S03]  /*1c920*/  PRMT R20, R14, 0x7610, R20 ;  /* 0x000076100e147816 */ /* 0x000fc60000000014 */
[----:B------:R4:W-:Y:S01]  /*1c930*/  STG.E.U16 desc[UR10][R8.64], R67 ;  /* 0x0000004308007986 */ /* 0x0009e2000c10150a */
[----:B0-----:R-:W-:Y:S01]  /*1c940*/  IADD3 R4, P0, PT, R15, R116, RZ ;  /* 0x000000740f047210 */ /* 0x001fe20007f1e0ff */
[----:B-----5:R-:W-:Y:S01]  /*1c950*/  IMAD R13, R13, 0x19e, RZ ;  /* 0x0000019e0d0d7824 */ /* 0x020fe200078e02ff */
[----:B------:R-:W-:Y:S01]  /*1c960*/  F2FP.F16.F32.PACK_AB R18, R19, R18 ;  /* 0x000000121312723e */ /* 0x000fe200000000ff */
[----:B------:R-:W0:Y:S01]  /*1c970*/  LDC R15, c[0x0][0x3e8] ;  /* 0x0000fa00ff0f7b82 */ /* 0x000e220000000800 */
[-C--:B--2---:R-:W-:Y:S02]  /*1c980*/  IADD3 R6, P1, PT, R21, R116.reuse, RZ ;  /* 0x0000007415067210 */ /* 0x084fe40007f3e0ff */
[----:B------:R-:W-:Y:S02]  /*1c990*/  PRMT R21, R14, 0x7632, R21 ;  /* 0x000076320e157816 */ /* 0x000fe40000000015 */
[----:B----4-:R-:W-:Y:S02]  /*1c9a0*/  IADD3 R8, P2, PT, R23, R116, RZ ;  /* 0x0000007417087210 */ /* 0x010fe40007f5e0ff */
[-C--:B------:R-:W-:Y:S01]  /*1c9b0*/  LEA.HI.X.SX32 R5, R85, R117.reuse, 0x1, P0 ;  /* 0x0000007555057211 */ /* 0x080fe200000f0eff */
[----:B------:R-:W2:Y:S01]  /*1c9c0*/  LDC R14, c[0x0][0x3e8] ;  /* 0x0000fa00ff0e7b82 */ /* 0x000ea20000000800 */
[----:B------:R-:W-:-:S02]  /*1c9d0*/  LEA.HI.X.SX32 R7, R10, R117, 0x1, P1 ;  /* 0x000000750a077211 */ /* 0x000fc400008f0eff */
[----:B------:R-:W-:Y:S01]  /*1c9e0*/  LEA.HI.X.SX32 R9, R142, R117, 0x1, P2 ;  /* 0x000000758e097211 */ /* 0x000fe200010f0eff */
[----:B------:R4:W-:Y:S01]  /*1c9f0*/  STG.E.U16 desc[UR10][R4.64], R20 ;  /* 0x0000001404007986 */ /* 0x0009e2000c10150a */
[----:B---3--:R-:W-:-:S03]  /*1ca00*/  IMAD R19, R12, 0x19c, RZ ;  /* 0x0000019c0c137824 */ /* 0x008fc600078e02ff */
[----:B------:R-:W-:Y:S04]  /*1ca10*/  STG.E.U16 desc[UR10][R6.64], R21 ;  /* 0x0000001506007986 */ /* 0x000fe8000c10150a */
[----:B------:R3:W-:Y:S01]  /*1ca20*/  STG.E.U16 desc[UR10][R8.64], R16 ;  /* 0x0000001008007986 */ /* 0x0007e2000c10150a */
[C---:B------:R-:W-:Y:S02]  /*1ca30*/  IMAD R10, R3.reuse, 0xcd, RZ ;  /* 0x000000cd030a7824 */ /* 0x040fe400078e02ff */
[----:B------:R-:W-:Y:S01]  /*1ca40*/  IMAD R12, R3, 0xcf, RZ ;  /* 0x000000cf030c7824 */ /* 0x000fe200078e02ff */
[-C--:B----4-:R-:W-:Y:S02]  /*1ca50*/  IADD3 R4, P0, PT, R17, R116.reuse, RZ ;  /* 0x0000007411047210 */ /* 0x090fe40007f1e0ff */
[----:B---3--:R-:W-:-:S02]  /*1ca60*/  IADD3 R8, P2, PT, R13, R116, RZ ;  /* 0x000000740d087210 */ /* 0x008fc40007f5e0ff */
[----:B------:R-:W3:Y:S01]  /*1ca70*/  LDC R13, c[0x0][0x3e8] ;  /* 0x0000fa00ff0d7b82 */ /* 0x000ee20000000800 */
[----:B------:R-:W-:Y:S02]  /*1ca80*/  IADD3 R6, P1, PT, R19, R116, RZ ;  /* 0x0000007413067210 */ /* 0x000fe40007f3e0ff */
[-C--:B------:R-:W-:Y:S02]  /*1ca90*/  LEA.HI.X.SX32 R5, R10, R117.reuse, 0x1, P0 ;  /* 0x000000750a057211 */ /* 0x080fe400000f0eff */
[----:B------:R-:W-:Y:S02]  /*1caa0*/  PRMT R16, R16, 0x7632, R16 ;  /* 0x0000763210107816 */ /* 0x000fe40000000010 */
[-C--:B------:R-:W-:Y:S01]  /*1cab0*/  LEA.HI.X.SX32 R7, R89, R117.reuse, 0x1, P1 ;  /* 0x0000007559077211 */ /* 0x080fe200008f0eff */
[----:B-1----:R-:W-:Y:S01]  /*1cac0*/  IMAD R11, R11, 0x1a4, RZ ;  /* 0x000001a40b0b7824 */ /* 0x002fe200078e02ff */
[----:B------:R-:W-:Y:S02]  /*1cad0*/  LEA.HI.X.SX32 R9, R12, R117, 0x1, P2 ;  /* 0x000000750c097211 */ /* 0x000fe400010f0eff */
[----:B------:R-:W-:Y:S01]  /*1cae0*/  PRMT R19, R18, 0x7632, R19 ;  /* 0x0000763212137816 */ /* 0x000fe20000000013 */
[----:B------:R-:W1:Y:S01]  /*1caf0*/  LDC R12, c[0x0][0x3e8] ;  /* 0x0000fa00ff0c7b82 */ /* 0x000e620000000800 */
[----:B------:R-:W-:Y:S01]  /*1cb00*/  STG.E.U16 desc[UR10][R4.64], R16 ;  /* 0x0000001004007986 */ /* 0x000fe2000c10150a */
[----:B--2---:R-:W-:-:S03]  /*1cb10*/  IMAD R17, R14, 0x1a0, RZ ;  /* 0x000001a00e117824 */ /* 0x004fc600078e02ff */
[----:B------:R-:W-:Y:S03]  /*1cb20*/  STG.E.U16 desc[UR10][R6.64], R18 ;  /* 0x0000001206007986 */ /* 0x000fe6000c10150a */
[----:B------:R-:W2:Y:S01]  /*1cb30*/  LDC R14, c[0x0][0x3e8] ;  /* 0x0000fa00ff0e7b82 */ /* 0x000ea20000000800 */
[----:B------:R4:W-:Y:S01]  /*1cb40*/  STG.E.U16 desc[UR10][R8.64], R19 ;  /* 0x0000001308007986 */ /* 0x0009e2000c10150a */
[----:B0-----:R-:W-:Y:S01]  /*1cb50*/  IMAD R15, R15, 0x1a2, RZ ;  /* 0x000001a20f0f7824 */ /* 0x001fe200078e02ff */
[----:B----4-:R-:W-:-:S05]  /*1cb60*/  IADD3 R8, P2, PT, R11, R116, RZ ;  /* 0x000000740b087210 */ /* 0x010fca0007f5e0ff */
[----:B------:R-:W0:Y:S01]  /*1cb70*/  LDC R11, c[0x0][0x3e8] ;  /* 0x0000fa00ff0b7b82 */ /* 0x000e220000000800 */
[----:B---3--:R-:W-:Y:S01]  /*1cb80*/  IMAD R19, R13, 0x1a8, RZ ;  /* 0x000001a80d137824 */ /* 0x008fe200078e02ff */
[-C--:B------:R-:W-:Y:S02]  /*1cb90*/  IADD3 R4, P0, PT, R17, R116.reuse, RZ ;  /* 0x0000007411047210 */ /* 0x080fe40007f1e0ff */
[----:B------:R-:W-:-:S04]  /*1cba0*/  IADD3 R6, P1, PT, R15, R116, RZ ;  /* 0x000000740f067210 */ /* 0x000fc80007f3e0ff */
[----:B------:R-:W3:Y:S01]  /*1cbb0*/  LDC R13, c[0x0][0x3e8] ;  /* 0x0000fa00ff0d7b82 */ /* 0x000ee20000000800 */
[----:B------:R-:W-:Y:S01]  /*1cbc0*/  IMAD R10, R3, 0xd1, RZ ;  /* 0x000000d1030a7824 */ /* 0x000fe200078e02ff */
[----:B------:R-:W-:Y:S01]  /*1cbd0*/  F2FP.F16.F32.PACK_AB R177, R178, R177 ;  /* 0x000000b1b2b1723e */ /* 0x000fe200000000ff */
[----:B-1----:R-:W-:Y:S01]  /*1cbe0*/  IMAD R17, R12, 0x1a6, RZ ;  /* 0x000001a60c117824 */ /* 0x002fe200078e02ff */
[----:B------:R-:W-:-:S04]  /*1cbf0*/  LEA.HI.X.SX32 R5, R144, R117, 0x1, P0 ;  /* 0x0000007590057211 */ /* 0x000fc800000f0eff */
[----:B------:R-:W1:Y:S01]  /*1cc00*/  LDC R15, c[0x0][0x3e8] ;  /* 0x0000fa00ff0f7b82 */ /* 0x000e620000000800 */
[----:B------:R-:W-:Y:S01]  /*1cc10*/  LEA.HI.X.SX32 R7, R10, R117, 0x1, P1 ;  /* 0x000000750a077211 */ /* 0x000fe200008f0eff */
[----:B------:R4:W-:Y:S01]  /*1cc20*/  STG.E.U16 desc[UR10][R4.64], R177 ;  /* 0x000000b104007986 */ /* 0x0009e2000c10150a */
[----:B------:R-:W-:Y:S01]  /*1cc30*/  PRMT R16, R177, 0x7632, R16 ;  /* 0x00007632b1107816 */ /* 0x000fe20000000010 */
[----:B--2---:R-:W-:Y:S01]  /*1cc40*/  IMAD R21, R14, 0x1aa, RZ ;  /* 0x000001aa0e157824 */ /* 0x004fe200078e02ff */
[----:B------:R-:W-:Y:S02]  /*1cc50*/  F2FP.F16.F32.PACK_AB R179, R180, R179 ;  /* 0x000000b3b4b3723e */ /* 0x000fe400000000ff */
[----:B------:R-:W-:Y:S01]  /*1cc60*/  LEA.HI.X.SX32 R9, R91, R117, 0x1, P2 ;  /* 0x000000755b097211 */ /* 0x000fe200010f0eff */
[C---:B------:R-:W-:Y:S01]  /*1cc70*/  IMAD R10, R3.reuse, 0xd3, RZ ;  /* 0x000000d3030a7824 */ /* 0x040fe200078e02ff */
[----:B------:R2:W-:Y:S01]  /*1cc80*/  STG.E.U16 desc[UR10][R6.64], R16 ;  /* 0x0000001006007986 */ /* 0x0005e2000c10150a */
[----:B------:R-:W-:Y:S01]  /*1cc90*/  IMAD R12, R3, 0xd5, RZ ;  /* 0x000000d5030c7824 */ /* 0x000fe200078e02ff */
[----:B------:R-:W-:Y:S01]  /*1cca0*/  F2FP.F16.F32.PACK_AB R181, R182, R181 ;  /* 0x000000b5b6b5723e */ /* 0x000fe200000000ff */
[----:B------:R-:W5:Y:S01]  /*1ccb0*/  LDC R14, c[0x0][0x3e8] ;  /* 0x0000fa00ff0e7b82 */ /* 0x000f620000000800 */
[-C--:B----4-:R-:W-:Y:S01]  /*1ccc0*/  IADD3 R4, P0, PT, R17, R116.reuse, RZ ;  /* 0x0000007411047210 */ /* 0x090fe20007f1e0ff */
[----:B0-----:R-:W-:Y:S01]  /*1ccd0*/  IMAD R17, R11, 0x1ac, RZ ;  /* 0x000001ac0b117824 */ /* 0x001fe200078e02ff */
[----:B------:R0:W-:Y:S05]  /*1cce0*/  STG.E.U16 desc[UR10][R8.64], R179 ;  /* 0x000000b308007986 */ /* 0x0001ea000c10150a */
[----:B------:R-:W4:Y:S01]  /*1ccf0*/  LDC R11, c[0x0][0x3e8] ;  /* 0x0000fa00ff0b7b82 */ /* 0x000f220000000800 */
[----:B--2---:R-:W-:-:S02]  /*1cd00*/  IADD3 R6, P1, PT, R19, R116, RZ ;  /* 0x0000007413067210 */ /* 0x004fc40007f3e0ff */
[-C--:B------:R-:W-:Y:S02]  /*1cd10*/  LEA.HI.X.SX32 R5, R10, R117.reuse, 0x1, P0 ;  /* 0x000000750a057211 */ /* 0x080fe400000f0eff */
[----:B------:R-:W-:Y:S02]  /*1cd20*/  PRMT R16, R179, 0x7632, R16 ;  /* 0x00007632b3107816 */ /* 0x000fe40000000010 */
[----:B0-----:R-:W-:Y:S02]  /*1cd30*/  IADD3 R8, P2, PT, R21, R116, RZ ;  /* 0x0000007415087210 */ /* 0x001fe40007f5e0ff */
[-C--:B------:R-:W-:Y:S01]  /*1cd40*/  LEA.HI.X.SX32 R7, R146, R117.reuse, 0x1, P1 ;  /* 0x0000007592077211 */ /* 0x080fe200008f0eff */
[----:B---3--:R-:W-:Y:S01]  /*1cd50*/  IMAD R13, R13, 0x1b0, RZ ;  /* 0x000001b00d0d7824 */ /* 0x008fe200078e02ff */
[----:B------:R-:W-:Y:S02]  /*1cd60*/  LEA.HI.X.SX32 R9, R12, R117, 0x1, P2 ;  /* 0x000000750c097211 */ /* 0x000fe400010f0eff */
[----:B------:R-:W-:Y:S01]  /*1cd70*/  PRMT R18, R181, 0x7632, R18 ;  /* 0x00007632b5127816 */ /* 0x000fe20000000012 */
[----:B------:R-:W0:Y:S01]  /*1cd80*/  LDC R12, c[0x0][0x3e8] ;  /* 0x0000fa00ff0c7b82 */ /* 0x000e220000000800 */
[----:B------:R2:W-:Y:S01]  /*1cd90*/  STG.E.U16 desc[UR10][R4.64], R16 ;  /* 0x0000001004007986 */ /* 0x0005e2000c10150a */
[----:B-1----:R-:W-:-:S03]  /*1cda0*/  IMAD R15, R15, 0x1ae, RZ ;  /* 0x000001ae0f0f7824 */ /* 0x002fc600078e02ff */
[----:B------:R-:W-:Y:S04]  /*1cdb0*/  STG.E.U16 desc[UR10][R6.64], R181 ;  /* 0x000000b506007986 */ /* 0x000fe8000c10150a */
[----:B------:R1:W-:Y:S01]  /*1cdc0*/  STG.E.U16 desc[UR10][R8.64], R18 ;  /* 0x0000001208007986 */ /* 0x0003e2000c10150a */
[----:B------:R-:W-:Y:S01]  /*1cdd0*/  IMAD R10, R3, 0xd7, RZ ;  /* 0x000000d7030a7824 */ /* 0x000fe200078e02ff */
[----:B------:R-:W-:Y:S02]  /*1cde0*/  F2FP.F16.F32.PACK_AB R26, R27, R26 ;  /* 0x0000001a1b1a723e */ /* 0x000fe400000000ff */
[-C--:B--2---:R-:W-:Y:S02]  /*1cdf0*/  IADD3 R4, P0, PT, R17, R116.reuse, RZ ;  /* 0x0000007411047210 */ /* 0x084fe40007f1e0ff */
[----:B-1----:R-:W-:-:S02]  /*1ce00*/  IADD3 R8, P2, PT, R13, R116, RZ ;  /* 0x000000740d087210 */ /* 0x002fc40007f5e0ff */
[----:B------:R-:W1:Y:S01]  /*1ce10*/  LDC R13, c[0x0][0x3e8] ;  /* 0x0000fa00ff0d7b82 */ /* 0x000e620000000800 */
[----:B------:R-:W-:Y:S02]  /*1ce20*/  IADD3 R6, P1, PT, R15, R116, RZ ;  /* 0x000000740f067210 */ /* 0x000fe40007f3e0ff */
[-C--:B------:R-:W-:Y:S02]  /*1ce30*/  LEA.HI.X.SX32 R5, R95, R117.reuse, 0x1, P0 ;  /* 0x000000755f057211 */ /* 0x080fe400000f0eff */
[-C--:B------:R-:W-:Y:S02]  /*1ce40*/  LEA.HI.X.SX32 R7, R10, R117.reuse, 0x1, P1 ;  /* 0x000000750a077211 */ /* 0x080fe400008f0eff */
[----:B------:R-:W-:Y:S01]  /*1ce50*/  PRMT R16, R26, 0x7632, R16 ;  /* 0x000076321a107816 */ /* 0x000fe20000000010 */
[----:B----4-:R-:W-:Y:S01]  /*1ce60*/  IMAD R11, R11, 0x1b6, RZ ;  /* 0x000001b60b0b7824 */ /* 0x010fe200078e02ff */
[----:B------:R-:W-:Y:S02]  /*1ce70*/  F2FP.F16.F32.PACK_AB R28, R29, R28 ;  /* 0x0000001c1d1c723e */ /* 0x000fe400000000ff */
[----:B------:R-:W-:Y:S01]  /*1ce80*/  LEA.HI.X.SX32 R9, R148, R117, 0x1, P2 ;  /* 0x0000007594097211 */ /* 0x000fe200010f0eff */
[----:B------:R-:W-:Y:S01]  /*1ce90*/  STG.E.U16 desc[UR10][R4.64], R26 ;  /* 0x0000001a04007986 */ /* 0x000fe2000c10150a */
[----:B------:R-:W2:Y:S01]  /*1cea0*/  LDC R15, c[0x0][0x3e8] ;  /* 0x0000fa00ff0f7b82 */ /* 0x000ea20000000800 */
[----:B-----5:R-:W-:-:S02]  /*1ceb0*/  IMAD R19, R14, 0x1b4, RZ ;  /* 0x000001b40e137824 */ /* 0x020fc400078e02ff */
[----:B------:R-:W-:Y:S04]  /*1cec0*/  STG.E.U16 desc[UR10][R6.64], R16 ;  /* 0x0000001006007986 */ /* 0x000fe8000c10150a */
[----:B------:R3:W-:Y:S01]  /*1ced0*/  STG.E.U16 desc[UR10][R8.64], R28 ;  /* 0x0000001c08007986 */ /* 0x0007e2000c10150a */
[----:B------:R-:W4:Y:S01]  /*1cee0*/  LDC R14, c[0x0][0x3e8] ;  /* 0x0000fa00ff0e7b82 */ /* 0x000f220000000800 */
[----:B0-----:R-:W-:Y:S01]  /*1cef0*/  IMAD R17, R12, 0x1b2, RZ ;  /* 0x000001b20c117824 */ /* 0x001fe200078e02ff */
[----:B---3--:R-:W-:-:S06]  /*1cf00*/  IADD3 R8, P2, PT, R11, R116, RZ ;  /* 0x000000740b087210 */ /* 0x008fcc0007f5e0ff */
[----:B------:R-:W0:Y:S01]  /*1cf10*/  LDC R11, c[0x0][0x3e8] ;  /* 0x0000fa00ff0b7b82 */ /* 0x000e220000000800 */
[----:B------:R-:W-:Y:S01]  /*1cf20*/  IADD3 R4, P0, PT, R17, R116, RZ ;  /* 0x0000007411047210 */ /* 0x000fe20007f1e0ff */
[----:B------:R-:W-:Y:S02]  /*1cf30*/  IMAD R12, R3, 0xdb, RZ ;  /* 0x000000db030c7824 */ /* 0x000fe400078e02ff */
[----:B-1----:R-:W-:-:S04]  /*1cf40*/  IMAD R17, R13, 0x1b8, RZ ;  /* 0x000001b80d117824 */ /* 0x002fc800078e02ff */
[----:B------:R-:W1:Y:S01]  /*1cf50*/  LDC R13, c[0x0][0x3e8] ;  /* 0x0000fa00ff0d7b82 */ /* 0x000e620000000800 */
[----:B------:R-:W-:Y:S01]  /*1cf60*/  IMAD R10, R3, 0xd9, RZ ;  /* 0x000000d9030a7824 */ /* 0x000fe200078e02ff */
[----:B------:R-:W-:Y:S02]  /*1cf70*/  LEA.HI.X.SX32 R9, R12, R117, 0x1, P2 ;  /* 0x000000750c097211 */ /* 0x000fe400010f0eff */
[----:B------:R-:W-:-:S04]  /*1cf80*/  IADD3 R6, P1, PT, R19, R116, RZ ;  /* 0x0000007413067210 */ /* 0x000fc80007f3e0ff */
[----:B------:R-:W3:Y:S01]  /*1cf90*/  LDC R12, c[0x0][0x3e8] ;  /* 0x0000fa00ff0c7b82 */ /* 0x000ee20000000800 */
[-C--:B------:R-:W-:Y:S02]  /*1cfa0*/  LEA.HI.X.SX32 R5, R10, R117.reuse, 0x1, P0 ;  /* 0x000000750a057211 */ /* 0x080fe400000f0eff */
[----:B------:R-:W-:Y:S02]  /*1cfb0*/  PRMT R16, R28, 0x7632, R16 ;  /* 0x000076321c107816 */ /* 0x000fe40000000010 */
[----:B------:R-:W-:Y:S01]  /*1cfc0*/  F2FP.F16.F32.PACK_AB R30, R31, R30 ;  /* 0x0000001e1f1e723e */ /* 0x000fe200000000ff */
[----:B--2---:R-:W-:Y:S01]  /*1cfd0*/  IMAD R15, R15, 0x1ba, RZ ;  /* 0x000001ba0f0f7824 */ /* 0x004fe200078e02ff */
[----:B------:R-:W-:Y:S01]  /*1cfe0*/  LEA.HI.X.SX32 R7, R93, R117, 0x1, P1 ;  /* 0x000000755d077211 */ /* 0x000fe200008f0eff */
[----:B------:R2:W-:Y:S01]  /*1cff0*/  STG.E.U16 desc[UR10][R4.64], R16 ;  /* 0x0000001004007986 */ /* 0x0005e2000c10150a */
[----:B------:R-:W-:Y:S01]  /*1d000*/  PRMT R18, R30, 0x7632, R18 ;  /* 0x000076321e127816 */ /* 0x000fe20000000012 */
[----:B----4-:R-:W-:-:S02]  /*1d010*/  IMAD R19, R14, 0x1bc, RZ ;  /* 0x000001bc0e137824 */ /* 0x010fc400078e02ff */
[----:B------:R-:W4:Y:S01]  /*1d020*/  LDC R14, c[0x0][0x3e8] ;  /* 0x0000fa00ff0e7b82 */ /* 0x000f220000000800 */
[----:B------:R5:W-:Y:S01]  /*1d030*/  STG.E.U16 desc[UR10][R6.64], R30 ;  /* 0x0000001e06007986 */ /* 0x000be2000c10150a */
[----:B------:R-:W-:Y:S01]  /*1d040*/  IMAD R10, R3, 0xdd, RZ ;  /* 0x000000dd030a7824 */ /* 0x000fe200078e02ff */
[----:B------:R-:W-:Y:S02]  /*1d050*/  F2FP.F16.F32.PACK_AB R32, R33, R32 ;  /* 0x000000202120723e */ /* 0x000fe400000000ff */
[-C--:B--2---:R-:W-:Y:S01]  /*1d060*/  IADD3 R4, P0, PT, R17, R116.reuse, RZ ;  /* 0x0000007411047210 */ /* 0x084fe20007f1e0ff */
[----:B0-----:R-:W-:Y:S02]  /*1d070*/  IMAD R17, R11, 0x1be, RZ ;  /* 0x000001be0b117824 */ /* 0x001fe400078e02ff */
[----:B------:R-:W0:Y:S01]  /*1d080*/  LDC R11, c[0x0][0x3e8] ;  /* 0x0000fa00ff0b7b82 */ /* 0x000e220000000800 */
[----:B------:R2:W-:Y:S01]  /*1d090*/  STG.E.U16 desc[UR10][R8.64], R18 ;  /* 0x0000001208007986 */ /* 0x0005e2000c10150a */
[----:B-----5:R-:W-:-:S02]  /*1d0a0*/  IADD3 R6, P1, PT, R15, R116, RZ ;  /* 0x000000740f067210 */ /* 0x020fc40007f3e0ff */
[-C--:B------:R-:W-:Y:S02]  /*1d0b0*/  LEA.HI.X.SX32 R5, R149, R117.reuse, 0x1, P0 ;  /* 0x0000007595057211 */ /* 0x080fe400000f0eff */
[-C--:B------:R-:W-:Y:S02]  /*1d0c0*/  LEA.HI.X.SX32 R7, R10, R117.reuse, 0x1, P1 ;  /* 0x000000750a077211 */ /* 0x080fe400008f0eff */
[----:B------:R-:W-:Y:S02]  /*1d0d0*/  PRMT R16, R32, 0x7632, R16 ;  /* 0x0000763220107816 */ /* 0x000fe40000000010 */
[----:B--2---:R-:W-:Y:S01]  /*1d0e0*/  IADD3 R8, P2, PT, R19, R116, RZ ;  /* 0x0000007413087210 */ /* 0x004fe20007f5e0ff */
[----:B-1----:R-:W-:Y:S01]  /*1d0f0*/  IMAD R13, R13, 0x1c2, RZ ;  /* 0x000001c20d0d7824 */ /* 0x002fe200078e02ff */
[----:B------:R-:W-:Y:S01]  /*1d100*/  F2FP.F16.F32.PACK_AB R34, R35, R34 ;  /* 0x000000222322723e */ /* 0x000fe200000000ff */
[----:B------:R-:W1:Y:S01]  /*1d110*/  LDC R15, c[0x0][0x3e8] ;  /* 0x0000fa00ff0f7b82 */ /* 0x000e620000000800 */
[----:B------:R-:W-:Y:S01]  /*1d120*/  LEA.HI.X.SX32 R9, R97, R117, 0x1, P2 ;  /* 0x0000007561097211 */ /* 0x000fe200010f0eff */
[----:B------:R2:W-:Y:S01]  /*1d130*/  STG.E.U16 desc[UR10][R4.64], R32 ;  /* 0x0000002004007986 */ /* 0x0005e2000c10150a */
[----:B---3--:R-:W-:-:S03]  /*1d140*/  IMAD R19, R12, 0x1c0, RZ ;  /* 0x000001c00c137824 */ /* 0x008fc600078e02ff */
[----:B------:R-:W-:Y:S04]  /*1d150*/  STG.E.U16 desc[UR10][R6.64], R16 ;  /* 0x0000001006007986 */ /* 0x000fe8000c10150a */
[----:B------:R3:W-:Y:S01]  /*1d160*/  STG.E.U16 desc[UR10][R8.64], R34 ;  /* 0x0000002208007986 */ /* 0x0007e2000c10150a */
[----:B------:R-:W-:Y:S01]  /*1d170*/  IMAD R10, R3, 0xdf, RZ ;  /* 0x000000df030a7824 */ /* 0x000fe200078e02ff */
[----:B------:R-:W-:Y:S01]  /*1d180*/  F2FP.F16.F32.PACK_AB R36, R37, R36 ;  /* 0x000000242524723e */ /* 0x000fe200000000ff */
[----:B------:R-:W-:Y:S01]  /*1d190*/  IMAD R12, R3, 0xe1, RZ ;  /* 0x000000e1030c7824 */ /* 0x000fe200078e02ff */
[-C--:B--2---:R-:W-:Y:S02]  /*1d1a0*/  IADD3 R4, P0, PT, R17, R116.reuse, RZ ;  /* 0x0000007411047210 */ /* 0x084fe40007f1e0ff */
[----:B---3--:R-:W-:-:S02]  /*1d1b0*/  IADD3 R8, P2, PT, R13, R116, RZ ;  /* 0x000000740d087210 */ /* 0x008fc40007f5e0ff */
[----:B------:R-:W2:Y:S01]  /*1d1c0*/  LDC R13, c[0x0][0x3e8] ;  /* 0x0000fa00ff0d7b82 */ /* 0x000ea20000000800 */
[----:B------:R-:W-:Y:S02]  /*1d1d0*/  IADD3 R6, P1, PT, R19, R116, RZ ;  /* 0x0000007413067210 */ /* 0x000fe40007f3e0ff */
[-C--:B------:R-:W-:Y:S02]  /*1d1e0*/  LEA.HI.X.SX32 R5, R10, R117.reuse, 0x1, P0 ;  /* 0x000000750a057211 */ /* 0x080fe400000f0eff */
[----:B------:R-:W-:Y:S01]  /*1d1f0*/  PRMT R16, R34, 0x7632, R16 ;  /* 0x0000763222107816 */ /* 0x000fe20000000010 */
[----:B----4-:R-:W-:Y:S01]  /*1d200*/  IMAD R17, R14, 0x1c4, RZ ;  /* 0x000001c40e117824 */ /* 0x010fe200078e02ff */
[-C--:B------:R-:W-:Y:S01]  /*1d210*/  LEA.HI.X.SX32 R7, R150, R117.reuse, 0x1, P1 ;  /* 0x0000007596077211 */ /* 0x080fe200008f0eff */
[----:B------:R-:W3:Y:S01]  /*1d220*/  LDC R14, c[0x0][0x3e8] ;  /* 0x0000fa00ff0e7b82 */ /* 0x000ee20000000800 */
[----:B------:R-:W-:Y:S01]  /*1d230*/  LEA.HI.X.SX32 R9, R12, R117, 0x1, P2 ;  /* 0x000000750c097211 */ /* 0x000fe200010f0eff */
[----:B0-----:R-:W-:Y:S01]  /*1d240*/  IMAD R11, R11, 0x1c8, RZ ;  /* 0x000001c80b0b7824 */ /* 0x001fe200078e02ff */
[----:B------:R-:W-:Y:S01]  /*1d250*/  PRMT R18, R36, 0x7632, R18 ;  /* 0x0000763224127816 */ /* 0x000fe20000000012 */
[----:B------:R-:W-:Y:S04]  /*1d260*/  STG.E.U16 desc[UR10][R4.64], R16 ;  /* 0x0000001004007986 */ /* 0x000fe8000c10150a */
[----:B------:R-:W0:Y:S01]  /*1d270*/  LDC R12, c[0x0][0x3e8] ;  /* 0x0000fa00ff0c7b82 */ /* 0x000e220000000800 */
[----:B------:R-:W-:Y:S04]  /*1d280*/  STG.E.U16 desc[UR10][R6.64], R36 ;  /* 0x0000002406007986 */ /* 0x000fe8000c10150a */
[----:B------:R4:W-:Y:S01]  /*1d290*/  STG.E.U16 desc[UR10][R8.64], R18 ;  /* 0x0000001208007986 */ /* 0x0009e2000c10150a */
[----:B-1----:R-:W-:-:S02]  /*1d2a0*/  IMAD R15, R15, 0x1c6, RZ ;  /* 0x000001c60f0f7824 */ /* 0x002fc400078e02ff */
[----:B--2---:R-:W-:Y:S02]  /*1d2b0*/  IMAD R19, R13, 0x1cc, RZ ;  /* 0x000001cc0d137824 */ /* 0x004fe400078e02ff */
[----:B------:R-:W1:Y:S01]  /*1d2c0*/  LDC R13, c[0x0][0x3e8] ;  /* 0x0000fa00ff0d7b82 */ /* 0x000e620000000800 */
[----:B----4-:R-:W-:-:S07]  /*1d2d0*/  IADD3 R8, P2, PT, R11, R116, RZ ;  /* 0x000000740b087210 */ /* 0x010fce0007f5e0ff */
[----:B------:R-:W2:Y:S01]  /*1d2e0*/  LDC R11, c[0x0][0x3e8] ;  /* 0x0000fa00ff0b7b82 */ /* 0x000ea20000000800 */
[----:B------:R-:W-:Y:S01]  /*1d2f0*/  IMAD R10, R3, 0xe3, RZ ;  /* 0x000000e3030a7824 */ /* 0x000fe200078e02ff */
[----:B------:R-:W-:Y:S02]  /*1d300*/  IADD3 R4, P0, PT, R17, R116, RZ ;  /* 0x0000007411047210 */ /* 0x000fe40007f1e0ff */
[----:B------:R-:W-:Y:S02]  /*1d310*/  F2FP.F16.F32.PACK_AB R38, R39, R38 ;  /* 0x000000262726723e */ /* 0x000fe400000000ff */
[----:B------:R-:W-:Y:S02]  /*1d320*/  IADD3 R6, P1, PT, R15, R116, RZ ;  /* 0x000000740f067210 */ /* 0x000fe40007f3e0ff */
[----:B------:R-:W4:Y:S01]  /*1d330*/  LDC R15, c[0x0][0x3e8] ;  /* 0x0000fa00ff0f7b82 */ /* 0x000f220000000800 */
[-C--:B------:R-:W-:Y:S02]  /*1d340*/  LEA.HI.X.SX32 R5, R99, R117.reuse, 0x1, P0 ;  /* 0x0000007563057211 */ /* 0x080fe400000f0eff */
[----:B------:R-:W-:-:S02]  /*1d350*/  LEA.HI.X.SX32 R7, R10, R117, 0x1, P1 ;  /* 0x000000750a077211 */ /* 0x000fc400008f0eff */
[----:B------:R-:W-:Y:S01]  /*1d360*/  PRMT R16, R38, 0x7632, R16 ;  /* 0x0000763226107816 */ /* 0x000fe20000000010 */
[----:B0-----:R-:W-:Y:S01]  /*1d370*/  IMAD R17, R12, 0x1ca, RZ ;  /* 0x000001ca0c117824 */ /* 0x001fe200078e02ff */
[----:B------:R-:W-:Y:S01]  /*1d380*/  F2FP.F16.F32.PACK_AB R40, R41, R40 ;  /* 0x000000282928723e */ /* 0x000fe200000000ff */
[----:B---3--:R-:W-:Y:S01]  /*1d390*/  IMAD R21, R14, 0x1ce, RZ ;  /* 0x000001ce0e157824 */ /* 0x008fe200078e02ff */
[----:B------:R-:W-:Y:S01]  /*1d3a0*/  LEA.HI.X.SX32 R9, R151, R117, 0x1, P2 ;  /* 0x0000007597097211 */ /* 0x000fe200010f0eff */
[----:B------:R0:W-:Y:S01]  /*1d3b0*/  STG.E.U16 desc[UR10][R4.64], R38 ;  /* 0x0000002604007986 */ /* 0x0001e2000c10150a */
[----:B------:R-:W-:Y:S01]  /*1d3c0*/  IMAD R12, R3, 0xe7, RZ ;  /* 0x000000e7030c7824 */ /* 0x000fe200078e02ff */
[----:B------:R-:W-:Y:S01]  /*1d3d0*/  F2FP.F16.F32.PACK_AB R42, R43, R42 ;  /* 0x0000002a2b2a723e */ /* 0x000fe200000000ff */
[----:B------:R-:W-:Y:S01]  /*1d3e0*/  IMAD R10, R3, 0xe5, RZ ;  /* 0x000000e5030a7824 */ /* 0x000fe200078e02ff */
[----:B------:R3:W-:Y:S01]  /*1d3f0*/  STG.E.U16 desc[UR10][R6.64], R16 ;  /* 0x0000001006007986 */ /* 0x0007e2000c10150a */
[----:B------:R-:W5:Y:S03]  /*1d400*/  LDC R14, c[0x0][0x3e8] ;  /* 0x0000fa00ff0e7b82 */ /* 0x000f660000000800 */
[----:B------:R1:W-:Y:S01]  /*1d410*/  STG.E.U16 desc[UR10][R8.64], R40 ;  /* 0x0000002808007986 */ /* 0x0003e2000c10150a */
[----:B0-----:R-:W-:Y:S01]  /*1d420*/  IADD3 R4, P0, PT, R17, R116, RZ ;  /* 0x0000007411047210 */ /* 0x001fe20007f1e0ff */
[----:B--2---:R-:W-:-:S03]  /*1d430*/  IMAD R17, R11, 0x1d0, RZ ;  /* 0x000001d00b117824 */ /* 0x004fc600078e02ff */
[----:B------:R-:W0:Y:S01]  /*1d440*/  LDC R11, c[0x0][0x3e8] ;  /* 0x0000fa00ff0b7b82 */ /* 0x000e220000000800 */
[-C--:B---3--:R-:W-:Y:S02]  /*1d450*/  IADD3 R6, P1, PT, R19, R116.reuse, RZ ;  /* 0x0000007413067210 */ /* 0x088fe40007f3e0ff */
[----:B-1----:R-:W-:-:S04]  /*1d460*/  IADD3 R8, P2, PT, R21, R116, RZ ;  /* 0x0000007415087210 */ /* 0x002fc80007f5e0ff */
[-C--:B------:R-:W-:Y:S02]  /*1d470*/  LEA.HI.X.SX32 R9, R12, R117.reuse, 0x1, P2 ;  /* 0x000000750c097211 */ /* 0x080fe400010f0eff */
[----:B------:R-:W1:Y:S01]  /*1d480*/  LDC R12, c[0x0][0x3e8] ;  /* 0x0000fa00ff0c7b82 */ /* 0x000e620000000800 */
[-C--:B------:R-:W-:Y:S02]  /*1d490*/  LEA.HI.X.SX32 R5, R10, R117.reuse, 0x1, P0 ;  /* 0x000000750a057211 */ /* 0x080fe400000f0eff */
[----:B------:R-:W-:Y:S02]  /*1d4a0*/  PRMT R16, R40, 0x7632, R16 ;  /* 0x0000763228107816 */ /* 0x000fe40000000010 */
[----:B------:R-:W-:Y:S01]  /*1d4b0*/  LEA.HI.X.SX32 R7, R103, R117, 0x1, P1 ;  /* 0x0000007567077211 */ /* 0x000fe200008f0eff */
[----:B------:R-:W-:Y:S01]  /*1d4c0*/  IMAD R13, R13, 0x1d4, RZ ;  /* 0x000001d40d0d7824 */ /* 0x000fe200078e02ff */
[----:B------:R-:W-:Y:S01]  /*1d4d0*/  PRMT R18, R42, 0x7632, R18 ;  /* 0x000076322a127816 */ /* 0x000fe20000000012 */
[----:B------:R2:W-:Y:S01]  /*1d4e0*/  STG.E.U16 desc[UR10][R4.64], R16 ;  /* 0x0000001004007986 */ /* 0x0005e2000c10150a */
[----:B----4-:R-:W-:-:S03]  /*1d4f0*/  IMAD R15, R15, 0x1d2, RZ ;  /* 0x000001d20f0f7824 */ /* 0x010fc600078e02ff */
[----:B------:R-:W-:Y:S04]  /*1d500*/  STG.E.U16 desc[UR10][R6.64], R42 ;  /* 0x0000002a06007986 */ /* 0x000fe8000c10150a */
[----:B------:R3:W-:Y:S01]  /*1d510*/  STG.E.U16 desc[UR10][R8.64], R18 ;  /* 0x0000001208007986 */ /* 0x0007e2000c10150a */
[----:B------:R-:W-:Y:S01]  /*1d520*/  IMAD R10, R3, 0xe9, RZ ;  /* 0x000000e9030a7824 */ /* 0x000fe200078e02ff */
[----:B------:R-:W-:Y:S02]  /*1d530*/  F2FP.F16.F32.PACK_AB R44, R45, R44 ;  /* 0x0000002c2d2c723e */ /* 0x000fe400000000ff */
[-C--:B--2---:R-:W-:Y:S02]  /*1d540*/  IADD3 R4, P0, PT, R17, R116.reuse, RZ ;  /* 0x0000007411047210 */ /* 0x084fe40007f1e0ff */
[----:B---3--:R-:W-:-:S02]  /*1d550*/  IADD3 R8, P2, PT, R13, R116, RZ ;  /* 0x000000740d087210 */ /* 0x008fc40007f5e0ff */
[----:B------:R-:W2:Y:S01]  /*1d560*/  LDC R13, c[0x0][0x3e8] ;  /* 0x0000fa00ff0d7b82 */ /* 0x000ea20000000800 */
[----:B------:R-:W-:Y:S02]  /*1d570*/  IADD3 R6, P1, PT, R15, R116, RZ ;  /* 0x000000740f067210 */ /* 0x000fe40007f3e0ff */
[-C--:B------:R-:W-:Y:S02]  /*1d580*/  LEA.HI.X.SX32 R5, R152, R117.reuse, 0x1, P0 ;  /* 0x0000007598057211 */ /* 0x080fe400000f0eff */
[-C--:B------:R-:W-:Y:S02]  /*1d590*/  LEA.HI.X.SX32 R7, R10, R117.reuse, 0x1, P1 ;  /* 0x000000750a077211 */ /* 0x080fe400008f0eff */
[----:B------:R-:W-:Y:S01]  /*1d5a0*/  PRMT R16, R44, 0x7632, R16 ;  /* 0x000076322c107816 */ /* 0x000fe20000000010 */
[----:B0-----:R-:W-:Y:S01]  /*1d5b0*/  IMAD R11, R11, 0x1da, RZ ;  /* 0x000001da0b0b7824 */ /* 0x001fe200078e02ff */
[----:B------:R-:W-:Y:S02]  /*1d5c0*/  F2FP.F16.F32.PACK_AB R46, R47, R46 ;  /* 0x0000002e2f2e723e */ /* 0x000fe400000000ff */
[----:B------:R-:W-:Y:S01]  /*1d5d0*/  LEA.HI.X.SX32 R9, R101, R117, 0x1, P2 ;  /* 0x0000007565097211 */ /* 0x000fe200010f0eff */
[----:B------:R0:W-:Y:S01]  /*1d5e0*/  STG.E.U16 desc[UR10][R4.64], R44 ;  /* 0x0000002c04007986 */ /* 0x0001e2000c10150a */
[----:B------:R-:W3:Y:S01]  /*1d5f0*/  LDC R15, c[0x0][0x3e8] ;  /* 0x0000fa00ff0f7b82 */ /* 0x000ee20000000800 */
[----:B-1----:R-:W-:-:S02]  /*1d600*/  IMAD R17, R12, 0x1d6, RZ ;  /* 0x000001d60c117824 */ /* 0x002fc400078e02ff */
[----:B------:R-:W-:Y:S01]  /*1d610*/  STG.E.U16 desc[UR10][R6.64], R16 ;  /* 0x0000001006007986 */ /* 0x000fe2000c10150a */
[----:B-----5:R-:W-:Y:S02]  /*1d620*/  IMAD R19, R14, 0x1d8, RZ ;  /* 0x000001d80e137824 */ /* 0x020fe400078e02ff */
[----:B------:R-:W-:Y:S01]  /*1d630*/  IMAD R12, R3, 0xed, RZ ;  /* 0x000000ed030c7824 */ /* 0x000fe200078e02ff */
[----:B------:R1:W-:Y:S01]  /*1d640*/  STG.E.U16 desc[UR10][R8.64], R46 ;  /* 0x0000002e08007986 */ /* 0x0003e2000c10150a */
[----:B------:R-:W4:Y:S01]  /*1d650*/  LDC R14, c[0x0][0x3e8] ;  /* 0x0000fa00ff0e7b82 */ /* 0x000f220000000800 */
[-C--:B0-----:R-:W-:Y:S02]  /*1d660*/  IADD3 R4, P0, PT, R17, R116.reuse, RZ ;  /* 0x0000007411047210 */ /* 0x081fe40007f1e0ff */
[----:B-1----:R-:W-:-:S05]  /*1d670*/  IADD3 R8, P2, PT, R11, R116, RZ ;  /* 0x000000740b087210 */ /* 0x002fca0007f5e0ff */
[----:B------:R-:W0:Y:S01]  /*1d680*/  LDC R11, c[0x0][0x3e8] ;  /* 0x0000fa00ff0b7b82 */ /* 0x000e220000000800 */
[----:B------:R-:W-:Y:S01]  /*1d690*/  LEA.HI.X.SX32 R9, R12, R117, 0x1, P2 ;  /* 0x000000750c097211 */ /* 0x000fe200010f0eff */
[----:B--2---:R-:W-:-:S06]  /*1d6a0*/  IMAD R17, R13, 0x1dc, RZ ;  /* 0x000001dc0d117824 */ /* 0x004fcc00078e02ff */
[----:B------:R-:W1:Y:S01]  /*1d6b0*/  LDC R12, c[0x0][0x3e8] ;  /* 0x0000fa00ff0c7b82 */ /* 0x000e620000000800 */
[----:B------:R-:W-:Y:S01]  /*1d6c0*/  IMAD R10, R3, 0xeb, RZ ;  /* 0x000000eb030a7824 */ /* 0x000fe200078e02ff */
[----:B------:R-:W-:-:S06]  /*1d6d0*/  IADD3 R6, P1, PT, R19, R116, RZ ;  /* 0x0000007413067210 */ /* 0x000fcc0007f3e0ff */
[----:B------:R-:W2:Y:S01]  /*1d6e0*/  LDC R13, c[0x0][0x3e8] ;  /* 0x0000fa00ff0d7b82 */ /* 0x000ea20000000800 */
[-C--:B------:R-:W-:Y:S02]  /*1d6f0*/  LEA.HI.X.SX32 R5, R10, R117.reuse, 0x1, P0 ;  /* 0x000000750a057211 */ /* 0x080fe400000f0eff */
[----:B------:R-:W-:Y:S01]  /*1d700*/  PRMT R16, R46, 0x7632, R16 ;  /* 0x000076322e107816 */ /* 0x000fe20000000010 */
[----:B---3--:R-:W-:Y:S01]  /*1d710*/  IMAD R15, R15, 0x1de, RZ ;  /* 0x000001de0f0f7824 */ /* 0x008fe200078e02ff */
[----:B------:R-:W-:Y:S02]  /*1d720*/  F2FP.F16.F32.PACK_AB R48, R49, R48 ;  /* 0x000000303130723e */ /* 0x000fe400000000ff */
[----:B------:R-:W-:Y:S01]  /*1d730*/  LEA.HI.X.SX32 R7, R153, R117, 0x1, P1 ;  /* 0x0000007599077211 */ /* 0x000fe200008f0eff */
[----:B------:R3:W-:Y:S01]  /*1d740*/  STG.E.U16 desc[UR10][R4.64], R16 ;  /* 0x0000001004007986 */ /* 0x0007e2000c10150a */
[----:B----4-:R-:W-:Y:S02]  /*1d750*/  IMAD R19, R14, 0x1e0, RZ ;  /* 0x000001e00e137824 */ /* 0x010fe400078e02ff */
[----:B------:R-:W-:Y:S01]  /*1d760*/  IMAD R10, R3, 0xef, RZ ;  /* 0x000000ef030a7824 */ /* 0x000fe200078e02ff */
[----:B------:R4:W-:Y:S01]  /*1d770*/  STG.E.U16 desc[UR10][R6.64], R48 ;  /* 0x0000003006007986 */ /* 0x0009e2000c10150a */
[----:B------:R-:W5:Y:S01]  /*1d780*/  LDC R14, c[0x0][0x3e8] ;  /* 0x0000fa00ff0e7b82 */ /* 0x000f620000000800 */
[----:B0-----:R-:W-:Y:S01]  /*1d790*/  IMAD R11, R11, 0x1e2, RZ ;  /* 0x000001e20b0b7824 */ /* 0x001fe200078e02ff */
[----:B------:R-:W-:-:S02]  /*1d7a0*/  PRMT R18, R48, 0x7632, R18 ;  /* 0x0000763230127816 */ /* 0x000fc40000000012 */
[----:B------:R-:W-:Y:S02]  /*1d7b0*/  F2FP.F16.F32.PACK_AB R50, R51, R50 ;  /* 0x000000323332723e */ /* 0x000fe400000000ff */
[-C--:B---3--:R-:W-:Y:S01]  /*1d7c0*/  IADD3 R4, P0, PT, R17, R116.reuse, RZ ;  /* 0x0000007411047210 */ /* 0x088fe20007f1e0ff */
[----:B-1----:R-:W-:Y:S01]  /*1d7d0*/  IMAD R17, R12, 0x1e4, RZ ;  /* 0x000001e40c117824 */ /* 0x002fe200078e02ff */
[----:B------:R-:W0:Y:S01]  /*1d7e0*/  LDC R16, c[0x0][0x3e8] ;  /* 0x0000fa00ff107b82 */ /* 0x000e220000000800 */
[----:B----4-:R-:W-:Y:S01]  /*1d7f0*/  IADD3 R6, P1, PT, R15, R116, RZ ;  /* 0x000000740f067210 */ /* 0x010fe20007f3e0ff */
[----:B------:R-:W-:Y:S01]  /*1d800*/  IMAD R12, R3, 0xf1, RZ ;  /* 0x000000f1030c7824 */ /* 0x000fe200078e02ff */
[----:B------:R-:W-:-:S05]  /*1d810*/  LEA.HI.X.SX32 R5, R105, R117, 0x1, P0 ;  /* 0x0000007569057211 */ /* 0x000fca00000f0eff */
[----:B------:R-:W1:Y:S01]  /*1d820*/  LDC R15, c[0x0][0x3e8] ;  /* 0x0000fa00ff0f7b82 */ /* 0x000e620000000800 */
[----:B------:R-:W-:Y:S01]  /*1d830*/  LEA.HI.X.SX32 R7, R10, R117, 0x1, P1 ;  /* 0x000000750a077211 */ /* 0x000fe200008f0eff */
[----:B------:R3:W-:Y:S01]  /*1d840*/  STG.E.U16 desc[UR10][R8.64], R18 ;  /* 0x0000001208007986 */ /* 0x0007e2000c10150a */
[----:B------:R-:W-:Y:S01]  /*1d850*/  IADD3 R10, P0, PT, R11, R116, RZ ;  /* 0x000000740b0a7210 */ /* 0x000fe20007f1e0ff */
[----:B--2---:R-:W-:-:S03]  /*1d860*/  IMAD R13, R13, 0x1e6, RZ ;  /* 0x000001e60d0d7824 */ /* 0x004fc600078e02ff */
[----:B------:R-:W-:Y:S01]  /*1d870*/  LEA.HI.X.SX32 R11, R12, R117, 0x1, P0 ;  /* 0x000000750c0b7211 */ /* 0x000fe200000f0eff */
[----:B------:R2:W-:Y:S01]  /*1d880*/  STG.E.U16 desc[UR10][R4.64], R50 ;  /* 0x0000003204007986 */ /* 0x0005e2000c10150a */
[----:B------:R-:W4:Y:S01]  /*1d890*/  LDC R12, c[0x0][0x3e8] ;  /* 0x0000fa00ff0c7b82 */ /* 0x000f220000000800 */
[----:B---3--:R-:W-:Y:S02]  /*1d8a0*/  PRMT R18, R50, 0x7632, R18 ;  /* 0x0000763232127816 */ /* 0x008fe40000000012 */
[----:B------:R-:W-:-:S03]  /*1d8b0*/  IADD3 R8, P2, PT, R19, R116, RZ ;  /* 0x0000007413087210 */ /* 0x000fc60007f5e0ff */
[----:B------:R3:W-:Y:S01]  /*1d8c0*/  STG.E.U16 desc[UR10][R6.64], R18 ;  /* 0x0000001206007986 */ /* 0x0007e2000c10150a */
[----:B------:R-:W-:Y:S02]  /*1d8d0*/  F2FP.F16.F32.PACK_AB R52, R53, R52 ;  /* 0x000000343534723e */ /* 0x000fe400000000ff */
[-C--:B------:R-:W-:Y:S02]  /*1d8e0*/  LEA.HI.X.SX32 R9, R154, R117.reuse, 0x1, P2 ;  /* 0x000000759a097211 */ /* 0x080fe400010f0eff */
[-C--:B--2---:R-:W-:Y:S02]  /*1d8f0*/  IADD3 R4, P1, PT, R17, R116.reuse, RZ ;  /* 0x0000007411047210 */ /* 0x084fe40007f3e0ff */
[----:B---3--:R-:W-:Y:S02]  /*1d900*/  IADD3 R6, P0, PT, R13, R116, RZ ;  /* 0x000000740d067210 */ /* 0x008fe40007f1e0ff */
[----:B------:R-:W-:Y:S01]  /*1d910*/  F2FP.F16.F32.PACK_AB R54, R55, R54 ;  /* 0x000000363736723e */ /* 0x000fe200000000ff */
[----:B------:R-:W2:Y:S01]  /*1d920*/  LDC R13, c[0x0][0x3e8] ;  /* 0x0000fa00ff0d7b82 */ /* 0x000ea20000000800 */
[----:B------:R3:W-:Y:S01]  /*1d930*/  STG.E.U16 desc[UR10][R8.64], R52 ;  /* 0x0000003408007986 */ /* 0x0007e2000c10150a */
[----:B------:R-:W-:Y:S01]  /*1d940*/  PRMT R7, R52, 0x7632, R7 ;  /* 0x0000763234077816 */ /* 0x000fe20000000007 */
[----:B-1----:R-:W-:Y:S01]  /*1d950*/  IMAD R15, R15, 0x1ea, RZ ;  /* 0x000001ea0f0f7824 */ /* 0x002fe200078e02ff */
[----:B------:R-:W-:-:S02]  /*1d960*/  LEA.HI.X.SX32 R5, R107, R117, 0x1, P1 ;  /* 0x000000756b057211 */ /* 0x000fc400008f0eff */
[----:B------:R-:W-:Y:S01]  /*1d970*/  PRMT R17, R54, 0x7632, R17 ;  /* 0x0000763236117816 */ /* 0x000fe20000000011 */
[----:B------:R1:W-:Y:S01]  /*1d980*/  STG.E.U16 desc[UR10][R10.64], R7 ;  /* 0x000000070a007986 */ /* 0x0003e2000c10150a */
[----:B------:R-:W-:Y:S01]  /*1d990*/  F2FP.F16.F32.PACK_AB R56, R57, R56 ;  /* 0x000000383938723e */ /* 0x000fe200000000ff */
[----:B------:R-:W2:Y:S01]  /*1d9a0*/  LDC R18, c[0x0][0x3e8] ;  /* 0x0000fa00ff127b82 */ /* 0x000ea20000000800 */
[----:B---3--:R-:W-:Y:S02]  /*1d9b0*/  IMAD R8, R3, 0xf3, RZ ;  /* 0x000000f303087824 */ /* 0x008fe400078e02ff */
[----:B-----5:R-:W-:-:S05]  /*1d9c0*/  IMAD R9, R14, 0x1e8, RZ ;  /* 0x000001e80e097824 */ /* 0x020fca00078e02ff */
[----:B------:R-:W3:Y:S01]  /*1d9d0*/  LDC R14, c[0x0][0x3e8] ;  /* 0x0000fa00ff0e7b82 */ /* 0x000ee20000000800 */
[-C--:B-1----:R-:W-:Y:S01]  /*1d9e0*/  LEA.HI.X.SX32 R7, R8, R117.reuse, 0x1, P0 ;  /* 0x0000007508077211 */ /* 0x082fe200000f0eff */
[----:B0-----:R-:W-:Y:S01]  /*1d9f0*/  IMAD R11, R16, 0x1ec, RZ ;  /* 0x000001ec100b7824 */ /* 0x001fe200078e02ff */
[-C--:B------:R-:W-:Y:S01]  /*1da00*/  IADD3 R8, P0, PT, R9, R116.reuse, RZ ;  /* 0x0000007409087210 */ /* 0x080fe20007f1e0ff */
[----:B------:R0:W-:Y:S01]  /*1da10*/  STG.E.U16 desc[UR10][R4.64], R54 ;  /* 0x0000003604007986 */ /* 0x0001e2000c10150a */
[----:B------:R-:W-:Y:S02]  /*1da20*/  IMAD R10, R3, 0xf5, RZ ;  /* 0x000000f5030a7824 */ /* 0x000fe400078e02ff */
[-C--:B------:R-:W-:Y:S01]  /*1da30*/  LEA.HI.X.SX32 R9, R111, R117.reuse, 0x1, P0 ;  /* 0x000000756f097211 */ /* 0x080fe200000f0eff */
[----:B------:R1:W-:Y:S01]  /*1da40*/  STG.E.U16 desc[UR10][R6.64], R17 ;  /* 0x0000001106007986 */ /* 0x0003e2000c10150a */
[-C--:B0-----:R-:W-:Y:S02]  /*1da50*/  IADD3 R4, P1, PT, R15, R116.reuse, RZ ;  /* 0x000000740f047210 */ /* 0x081fe40007f3e0ff */
[----:B------:R-:W0:Y:S01]  /*1da60*/  LDC R15, c[0x0][0x3e8] ;  /* 0x0000fa00ff0f7b82 */ /* 0x000e220000000800 */
[-C--:B-1----:R-:W-:Y:S01]  /*1da70*/  IADD3 R6, P0, PT, R11, R116.reuse, RZ ;  /* 0x000000740b067210 */ /* 0x082fe20007f1e0ff */
[----:B----4-:R-:W-:Y:S01]  /*1da80*/  IMAD R11, R12, 0x1ee, RZ ;  /* 0x000001ee0c0b7824 */ /* 0x010fe200078e02ff */
[-C--:B------:R-:W-:Y:S01]  /*1da90*/  LEA.HI.X.SX32 R5, R10, R117.reuse, 0x1, P1 ;  /* 0x000000750a057211 */ /* 0x080fe200008f0eff */
[----:B--2---:R-:W-:Y:S01]  /*1daa0*/  IMAD R17, R13, 0x1f0, RZ ;  /* 0x000001f00d117824 */ /* 0x004fe200078e02ff */
[----:B------:R-:W-:Y:S01]  /*1dab0*/  LEA.HI.X.SX32 R7, R155, R117, 0x1, P0 ;  /* 0x000000759b077211 */ /* 0x000fe200000f0eff */
[----:B------:R-:W-:Y:S01]  /*1dac0*/  IMAD R12, R3, 0xf7, RZ ;  /* 0x000000f7030c7824 */ /* 0x000fe200078e02ff */
[----:B------:R-:W-:Y:S01]  /*1dad0*/  IADD3 R10, P0, PT, R11, R116, RZ ;  /* 0x000000740b0a7210 */ /* 0x000fe20007f1e0ff */
[----:B------:R-:W1:Y:S01]  /*1dae0*/  LDC R13, c[0x0][0x3e8] ;  /* 0x0000fa00ff0d7b82 */ /* 0x000e620000000800 */
[----:B------:R-:W-:-:S02]  /*1daf0*/  PRMT R16, R56, 0x7632, R16 ;  /* 0x0000763238107816 */ /* 0x000fc40000000010 */
[----:B------:R-:W-:Y:S01]  /*1db00*/  LEA.HI.X.SX32 R11, R12, R117, 0x1, P0 ;  /* 0x000000750c0b7211 */ /* 0x000fe200000f0eff */
[----:B------:R2:W-:Y:S04]  /*1db10*/  STG.E.U16 desc[UR10][R8.64], R56 ;  /* 0x0000003808007986 */ /* 0x0005e8000c10150a */
[----:B------:R-:W4:Y:S01]  /*1db20*/  LDC R12, c[0x0][0x3e8] ;  /* 0x0000fa00ff0c7b82 */ /* 0x000f220000000800 */
[----:B------:R-:W-:Y:S01]  /*1db30*/  F2FP.F16.F32.PACK_AB R58, R59, R58 ;  /* 0x0000003a3b3a723e */ /* 0x000fe200000000ff */
[----:B------:R3:W-:Y:S01]  /*1db40*/  STG.E.U16 desc[UR10][R4.64], R16 ;  /* 0x0000001004007986 */ /* 0x0007e2000c10150a */
[----:B--2---:R-:W-:-:S05]  /*1db50*/  IADD3 R8, P1, PT, R17, R116, RZ ;  /* 0x0000007411087210 */ /* 0x004fca0007f3e0ff */
[----:B------:R-:W2:Y:S01]  /*1db60*/  LDC R17, c[0x0][0x3e8] ;  /* 0x0000fa00ff117b82 */ /* 0x000ea20000000800 */
[----:B------:R5:W-:Y:S01]  /*1db70*/  STG.E.U16 desc[UR10][R6.64], R58 ;  /* 0x0000003a06007986 */ /* 0x000be2000c10150a */
[----:B---3--:R-:W-:-:S06]  /*1db80*/  IMAD R5, R14, 0x1f2, RZ ;  /* 0x000001f20e057824 */ /* 0x008fcc00078e02ff */
[----:B------:R-:W3:Y:S01]  /*1db90*/  LDC R16, c[0x0][0x3e8] ;  /* 0x0000fa00ff107b82 */ /* 0x000ee20000000800 */
[----:B------:R-:W-:Y:S01]  /*1dba0*/  IADD3 R4, P0, PT, R5, R116, RZ ;  /* 0x0000007405047210 */ /* 0x000fe20007f1e0ff */
[----:B0-----:R-:W-:Y:S02]  /*1dbb0*/  IMAD R15, R15, 0x1f4, RZ ;  /* 0x000001f40f0f7824 */ /* 0x001fe400078e02ff */
[----:B-----5:R-:W-:Y:S01]  /*1dbc0*/  IMAD R6, R3, 0xf9, RZ ;  /* 0x000000f903067824 */ /* 0x020fe200078e02ff */
[----:B------:R-:W-:Y:S02]  /*1dbd0*/  PRMT R7, R58, 0x7632, R7 ;  /* 0x000076323a077816 */ /* 0x000fe40000000007 */
[----:B------:R-:W-:Y:S02]  /*1dbe0*/  F2FP.F16.F32.PACK_AB R60, R61, R60 ;  /* 0x0000003c3d3c723e */ /* 0x000fe400000000ff */
[-C--:B------:R-:W-:Y:S02]  /*1dbf0*/  LEA.HI.X.SX32 R5, R6, R117.reuse, 0x1, P0 ;  /* 0x0000007506057211 */ /* 0x080fe400000f0eff */
[----:B------:R-:W-:-:S02]  /*1dc00*/  LEA.HI.X.SX32 R9, R109, R117, 0x1, P1 ;  /* 0x000000756d097211 */ /* 0x000fc400008f0eff */
[----:B------:R-:W-:Y:S02]  /*1dc10*/  IADD3 R6, P0, PT, R15, R116, RZ ;  /* 0x000000740f067210 */ /* 0x000fe40007f1e0ff */
[----:B------:R-:W0:Y:S01]  /*1dc20*/  LDC.64 R14, c[0x0][0x3a0] ;  /* 0x0000e800ff0e7b82 */ /* 0x000e220000000a00 */
[----:B-1----:R-:W-:Y:S01]  /*1dc30*/  IMAD R13, R13, 0x1f6, RZ ;  /* 0x000001f60d0d7824 */ /* 0x002fe200078e02ff */
[----:B------:R1:W-:Y:S01]  /*1dc40*/  STG.E.U16 desc[UR10][R10.64], R7 ;  /* 0x000000070a007986 */ /* 0x0003e2000c10150a */
[----:B------:R-:W-:-:S03]  /*1dc50*/  F2FP.F16.F32.PACK_AB R62, R63, R62 ;  /* 0x0000003e3f3e723e */ /* 0x000fc600000000ff */
[----:B------:R5:W-:Y:S01]  /*1dc60*/  STG.E.U16 desc[UR10][R8.64], R60 ;  /* 0x0000003c08007986 */ /* 0x000be2000c10150a */
[----:B-1----:R-:W-:Y:S01]  /*1dc70*/  LEA.HI.X.SX32 R7, R156, R117, 0x1, P0 ;  /* 0x000000759c077211 */ /* 0x002fe200000f0eff */
[----:B------:R-:W-:Y:S01]  /*1dc80*/  IMAD R10, R3, 0xfb, RZ ;  /* 0x000000fb030a7824 */ /* 0x000fe200078e02ff */
[----:B-----5:R-:W-:Y:S01]  /*1dc90*/  PRMT R9, R60, 0x7632, R9 ;  /* 0x000076323c097816 */ /* 0x020fe20000000009 */
[----:B----4-:R-:W-:Y:S01]  /*1dca0*/  IMAD R11, R12, 0x1f8, RZ ;  /* 0x000001f80c0b7824 */ /* 0x010fe200078e02ff */
[----:B------:R-:W-:-:S03]  /*1dcb0*/  IADD3 R8, P0, PT, R13, R116, RZ ;  /* 0x000000740d087210 */ /* 0x000fc60007f1e0ff */
[----:B------:R1:W-:Y:S01]  /*1dcc0*/  STG.E.U16 desc[UR10][R4.64], R9 ;  /* 0x0000000904007986 */ /* 0x0003e2000c10150a */
[----:B------:R-:W-:Y:S01]  /*1dcd0*/  IMAD R13, R18, 0x1fe, RZ ;  /* 0x000001fe120d7824 */ /* 0x000fe200078e02ff */
[----:B------:R-:W-:Y:S01]  /*1dce0*/  UIMAD UR6, UR14, UR6, URZ ;  /* 0x000000060e0672a4 */ /* 0x000fe2000f8e02ff */
[----:B--2---:R-:W-:Y:S01]  /*1dcf0*/  IMAD R17, R17, 0x1fc, RZ ;  /* 0x000001fc11117824 */ /* 0x004fe200078e02ff */
[----:B------:R-:W-:Y:S01]  /*1dd00*/  STG.E.U16 desc[UR10][R6.64], R62 ;  /* 0x0000003e06007986 */ /* 0x000fe2000c10150a */
[----:B------:R-:W-:Y:S02]  /*1dd10*/  F2FP.F16.F32.PACK_AB R64, R65, R64 ;  /* 0x000000404140723e */ /* 0x000fe400000000ff */
[----:B-1----:R-:W-:Y:S02]  /*1dd20*/  LEA.HI.X.SX32 R9, R10, R117, 0x1, P0 ;  /* 0x000000750a097211 */ /* 0x002fe400000f0eff */
[----:B------:R-:W-:Y:S02]  /*1dd30*/  PRMT R5, R62, 0x7632, R5 ;  /* 0x000076323e057816 */ /* 0x000fe40000000005 */
[----:B------:R-:W-:Y:S01]  /*1dd40*/  IADD3 R4, P0, PT, R11, R116, RZ ;  /* 0x000000740b047210 */ /* 0x000fe20007f1e0ff */
[----:B---3--:R-:W-:-:S02]  /*1dd50*/  IMAD R11, R16, 0x1fa, RZ ;  /* 0x000001fa100b7824 */ /* 0x008fc400078e02ff */
[----:B------:R1:W-:Y:S01]  /*1dd60*/  STG.E.U16 desc[UR10][R8.64], R5 ;  /* 0x0000000508007986 */ /* 0x0003e2000c10150a */
[-C--:B------:R-:W-:Y:S01]  /*1dd70*/  IADD3 R10, P2, PT, R13, R116.reuse, RZ ;  /* 0x000000740d0a7210 */ /* 0x080fe20007f5e0ff */
[----:B------:R-:W-:Y:S01]  /*1dd80*/  USHF.L.U32 UR4, UR6, 0x2, URZ ;  /* 0x0000000206047899 */ /* 0x000fe200080006ff */
[----:B------:R-:W-:Y:S02]  /*1dd90*/  LEA R12, R3, -R3, 0x8 ;  /* 0x80000003030c7211 */ /* 0x000fe400078e40ff */
[-C--:B-1----:R-:W-:Y:S01]  /*1dda0*/  LEA.HI.X.SX32 R5, R157, R117.reuse, 0x1, P0 ;  /* 0x000000759d057211 */ /* 0x082fe200000f0eff */
[----:B------:R-:W-:Y:S01]  /*1ddb0*/  IMAD R8, R3, 0xfd, RZ ;  /* 0x000000fd03087824 */ /* 0x000fe200078e02ff */
[-C--:B------:R-:W-:Y:S02]  /*1ddc0*/  IADD3 R6, P0, PT, R11, R116.reuse, RZ ;  /* 0x000000740b067210 */ /* 0x080fe40007f1e0ff */
[----:B------:R-:W-:Y:S02]  /*1ddd0*/  IADD3 R116, P1, PT, R17, R116, RZ ;  /* 0x0000007411747210 */ /* 0x000fe40007f3e0ff */
[----:B------:R-:W-:Y:S01]  /*1dde0*/  SHF.L.U32 R3, R218, 0x2, RZ ;  /* 0x00000002da037819 */ /* 0x000fe200000006ff */
[----:B------:R0:W-:Y:S01]  /*1ddf0*/  STG.E.U16 desc[UR10][R4.64], R64 ;  /* 0x0000004004007986 */ /* 0x0001e2000c10150a */
[----:B------:R-:W-:-:S02]  /*1de00*/  LEA.HI.X.SX32 R11, R12, R117, 0x1, P2 ;  /* 0x000000750c0b7211 */ /* 0x000fc400010f0eff */
[-C--:B------:R-:W-:Y:S02]  /*1de10*/  LEA.HI.X.SX32 R7, R8, R117.reuse, 0x1, P0 ;  /* 0x0000007508077211 */ /* 0x080fe400000f0eff */
[----:B------:R-:W-:Y:S01]  /*1de20*/  LEA.HI.X.SX32 R117, R113, R117, 0x1, P1 ;  /* 0x0000007571757211 */ /* 0x000fe200008f0eff */
[----:B------:R-:W-:Y:S01]  /*1de30*/  UIMAD.WIDE UR6, UR6, 0x4, URZ ;  /* 0x00000004060678a5 */ /* 0x000fe2000f8e02ff */
[----:B------:R-:W-:Y:S01]  /*1de40*/  IMAD.HI R218, R218, 0x4, RZ ;  /* 0x00000004dada7827 */ /* 0x000fe200078e02ff */
[----:B------:R-:W-:Y:S02]  /*1de50*/  F2FP.F16.F32.PACK_AB R2, R2, R66 ;  /* 0x000000420202723e */ /* 0x000fe400000000ff */
[----:B0-----:R-:W-:Y:S02]  /*1de60*/  IADD3 R4, P0, P1, R3, UR4, R14 ;  /* 0x0000000403047c10 */ /* 0x001fe4000f91e00e */
[----:B------:R-:W-:Y:S02]  /*1de70*/  PRMT R3, R64, 0x7632, R3 ;  /* 0x0000763240037816 */ /* 0x000fe40000000003 */
[----:B------:R-:W-:-:S03]  /*1de80*/  IADD3.X R5, PT, PT, R218, UR7, R15, P0, P1 ;  /* 0x00000007da057c10 */ /* 0x000fc600087e240f */
[----:B------:R0:W-:Y:S04]  /*1de90*/  STG.E.U16 desc[UR10][R6.64], R3 ;  /* 0x0000000306007986 */ /* 0x0001e8000c10150a */
[----:B------:R1:W-:Y:S01]  /*1dea0*/  STG.E.U16 desc[UR10][R116.64], R2 ;  /* 0x0000000274007986 */ /* 0x0003e2000c10150a */
[----:B0-----:R-:W-:-:S05]  /*1deb0*/  PRMT R7, R2, 0x7632, R7 ;  /* 0x0000763202077816 */ /* 0x001fca0000000007 */
[----:B------:R1:W-:Y:S04]  /*1dec0*/  STG.E.U16 desc[UR10][R10.64], R7 ;  /* 0x000000070a007986 */ /* 0x0003e8000c10150a */
[----:B------:R1:W-:Y:S01]  /*1ded0*/  STG.E desc[UR10][R4.64], R0 ;  /* 0x0000000004007986 */ /* 0x0003e2000c10190a */
[----:B------:R-:W-:Y:S06]  /*1dee0*/  BAR.SYNC.DEFER_BLOCKING 0x0 ;  /* 0x0000000000007b1d */ /* 0x000fec0000010000 */
[----:B------:R-:W-:Y:S05]  /*1def0*/  BRA.U UP0, `(.L_x_23) ;  /* 0x0000000100a07547 */ /* 0x000fea000b800000 */
[----:B------:R-:W0:Y:S01]  /*1df00*/  S2UR UR6, SR_CgaCtaId ;  /* 0x00000000000679c3 */ /* 0x000e220000008800 */
[----:B------:R-:W-:Y:S01]  /*1df10*/  NOP ;  /* 0x0000000000007918 */ /* 0x000fe20000000000 */
[----:B------:R-:W-:Y:S01]  /*1df20*/  UMOV UR4, 0x50 ;  /* 0x0000005000047882 */ /* 0x000fe20000000000 */
[----:B-1----:R-:W-:Y:S02]  /*1df30*/  MOV R0, UR5 ;  /* 0x0000000500007c02 */ /* 0x002fe40008000f00 */
[----:B------:R-:W-:Y:S02]  /*1df40*/  MOV R3, 0xffff ;  /* 0x0000ffff00037802 */ /* 0x000fe40000000f00 */
[----:B------:R-:W-:Y:S02]  /*1df50*/  LOP3.LUT R0, R0, 0xffff, RZ, 0xc0, !PT ;  /* 0x0000ffff00007812 */ /* 0x000fe400078ec0ff */
[----:B------:R-:W-:Y:S02]  /*1df60*/  MOV R7, 0x1 ;  /* 0x0000000100077802 */ /* 0x000fe40000000f00 */
[----:B------:R-:W-:-:S04]  /*1df70*/  SHF.R.U32.HI R0, RZ, 0x5, R0 ;  /* 0x00000005ff007819 */ /* 0x000fc80000011600 */
[----:B------:R-:W-:Y:S02]  /*1df80*/  IADD3 R2, PT, PT, R0, 0x10, RZ ;  /* 0x0000001000027810 */ /* 0x000fe40007ffe0ff */
[----:B------:R-:W-:Y:S01]  /*1df90*/  SHF.L.U32 R0, R3, R0, RZ ;  /* 0x0000000003007219 */ /* 0x000fe200000006ff */
[----:B0-----:R-:W-:Y:S01]  /*1dfa0*/  ULEA UR7, UR6, UR4, 0x18 ;  /* 0x0000000406077291 */ /* 0x001fe2000f8ec0ff */
[----:B------:R-:W-:-:S04]  /*1dfb0*/  SHF.L.U32 R3, R7, R2, RZ ;  /* 0x0000000207037219 */ /* 0x000fc800000006ff */
[----:B------:R-:W-:-:S04]  /*1dfc0*/  LOP3.LUT R0, R3, R0, RZ, 0xfc, !PT ;  /* 0x0000000003007212 */ /* 0x000fc800078efcff */
[----:B------:R-:W0:Y:S01]  /*1dfd0*/  LDS R5, [UR7] ;  /* 0x00000007ff057984 */ /* 0x000e220008000800 */
[C---:B------:R-:W-:Y:S02]  /*1dfe0*/  LOP3.LUT R2, R0.reuse, 0xffff, RZ, 0xc0, !PT ;  /* 0x0000ffff00027812 */ /* 0x040fe400078ec0ff */
[----:B0-----:R-:W-:-:S04]  /*1dff0*/  LOP3.LUT R3, R0, 0xffff, R5, 0x80, !PT ;  /* 0x0000ffff00037812 */ /* 0x001fc800078e8005 */
[----:B------:R-:W-:-:S13]  /*1e000*/  ISETP.NE.AND P0, PT, R3, R2, PT ;  /* 0x000000020300720c */ /* 0x000fda0003f05270 */
[----:B------:R-:W-:Y:S05]  /*1e010*/  @P0 BRA `(.L_x_24) ;  /* 0x0000000000500947 */ /* 0x000fea0003800000 */
[----:B------:R-:W-:Y:S02]  /*1e020*/  SHF.R.U32.HI R5, RZ, 0x10, R5 ;  /* 0x00000010ff057819 */ /* 0x000fe40000011605 */
[----:B------:R-:W-:-:S04]  /*1e030*/  SHF.R.U32.HI R2, RZ, 0x10, R0 ;  /* 0x00000010ff027819 */ /* 0x000fc80000011600 */
[----:B------:R-:W-:-:S04]  /*1e040*/  LOP3.LUT R5, R5, R2, RZ, 0xc0, !PT ;  /* 0x0000000205057212 */ /* 0x000fc800078ec0ff */
[----:B------:R-:W-:-:S13]  /*1e050*/  ISETP.NE.AND P0, PT, R5, R2, PT ;  /* 0x000000020500720c */ /* 0x000fda0003f05270 */
[----:B------:R-:W-:Y:S05]  /*1e060*/  @P0 BRA `(.L_x_25) ;  /* 0x0000000000300947 */ /* 0x000fea0003800000 */
[----:B------:R-:W-:Y:S01]  /*1e070*/  R2UR UR4, R0 ;  /* 0x00000000000472ca */ /* 0x000fe200000e0000 */
[----:B------:R-:W-:Y:S01]  /*1e080*/  VOTEU.ANY UR6, UPT, PT ;  /* 0x0000000000067886 */ /* 0x000fe200038e0100 */
[----:B------:R-:W0:Y:S01]  /*1e090*/  S2R R0, SR_LANEID ;  /* 0x0000000000007919 */ /* 0x000e220000000000 */
[----:B------:R-:W-:-:S10]  /*1e0a0*/  UFLO.U32 UR6, UR6 ;  /* 0x00000006000672bd */ /* 0x000fd400080e0000 */
[----:B------:R-:W-:-:S06]  /*1e0b0*/  ULOP3.LUT UR4, URZ, UR4, URZ, 0x33, !UPT ;  /* 0x00000004ff047292 */ /* 0x000fcc000f8e33ff */
[----:B------:R-:W-:-:S04]  /*1e0c0*/  MOV R2, UR4 ;  /* 0x0000000400027c02 */ /* 0x000fc80008000f00 */
[----:B------:R-:W1:Y:S02]  /*1e0d0*/  REDUX UR8, R2 ;  /* 0x00000000020873c4 */ /* 0x000e640000000000 */
[----:B------:R2:W-:Y:S01]  /*1e0e0*/  UTCATOMSWS.AND URZ, UR4 ;  /* 0x0000000400ff79e3 */ /* 0x0005e20008000000 */
[----:B0-----:R-:W-:Y:S02]  /*1e0f0*/  ISETP.EQ.U32.AND P0, PT, R0, UR6, PT ;  /* 0x0000000600007c0c */ /* 0x001fe4000bf02070 */
[----:B-1----:R-:W-:-:S11]  /*1e100*/  MOV R0, UR8 ;  /* 0x0000000800007c02 */ /* 0x002fd60008000f00 */
[----:B------:R2:W-:Y:S01]  /*1e110*/  @P0 ATOMS.AND RZ, [UR7], R0 ;  /* 0x00000000ffff098c */ /* 0x0005e2000a800007 */
[----:B------:R-:W-:Y:S05]  /*1e120*/  BRA `(.L_x_23) ;  /* 0x0000000000147947 */ /* 0x000fea0003800000 */
.L_x_25:
[----:B------:R-:W-:-:S07]  /*1e130*/  MOV R2, 0x1e150 ;  /* 0x0001e15000027802 */ /* 0x000fce0000000f00 */
[----:B------:R-:W-:Y:S05]  /*1e140*/  CALL.REL.NOINC `($__internal_0_$__cuda_sm10x_tcgen05_guardrail_trap_col_being_dealloced_not_returned_by_alloc) ;  /* 0x0000000000447944 */ /* 0x000fea0003c00000 */
[----:B------:R-:W-:Y:S05]  /*1e150*/  BRA `(.L_x_23) ;  /* 0x0000000000087947 */ /* 0x000fea0003800000 */
.L_x_24:
[----:B------:R-:W-:-:S07]  /*1e160*/  MOV R2, 0x1e180 ;  /* 0x0001e18000027802 */ /* 0x000fce0000000f00 */
[----:B------:R-:W-:Y:S05]  /*1e170*/  CALL.REL.NOINC `($__internal_2_$__cuda_sm10x_tcgen05_guardrail_trap_unallocated_columns_being_dealloced) ;  /* 0x0000000000507944 */ /* 0x000fea0003c00000 */
.L_x_23:
[----:B------:R-:W-:Y:S01]  /*1e180*/  NOP ;  /* 0x0000000000007918 */ /* 0x000fe20000000000 */
[----:B--2---:R-:W-:Y:S05]  /*1e190*/  EXIT ;  /* 0x000000000000794d */ /* 0x004fea0003800000 */
.L_x_8:
[----:B------:R-:W1:Y:S02]  /*1e1a0*/  SYNCS.PHASECHK.TRANS64.TRYWAIT P3, [UR4+0x14000], RZ ;  /* 0x014000ffff0075a7 */ /* 0x000e640008061104 */
[----:B-1----:R-:W-:Y:S05]  /*1e1b0*/  @!P3 BRA `(.L_x_8) ;  /* 0xfffffffc00f8b947 */ /* 0x002fea000383ffff */
[----:B------:R-:W-:Y:S05]  /*1e1c0*/  BRA `(.L_x_7) ;  /* 0xfffffeb8009c7947 */ /* 0x000fea000383ffff */
.L_x_18:
[----:B------:R-:W0:Y:S02]  /*1e1d0*/  SYNCS.PHASECHK.TRANS64.TRYWAIT P2, [UR4+0x1c010], RZ ;  /* 0x01c010ffff0075a7 */ /* 0x000e240008041104 */
[----:B0-----:R-:W-:Y:S05]  /*1e1e0*/  @!P2 BRA `(.L_x_18) ;  /* 0xfffffffc00f8a947 */ /* 0x001fea000383ffff */
[----:B------:R-:W-:Y:S05]  /*1e1f0*/  BRA `(.L_x_26) ;  /* 0xffffff1400d07947 */ /* 0x000fea000383ffff */
.L_x_19:
[----:B------:R-:W0:Y:S02]  /*1e200*/  SYNCS.PHASECHK.TRANS64.TRYWAIT P6, [R36+URZ], R37 ;  /* 0x00000025240075a7 */ /* 0x000e2400080c11ff */
[----:B0-----:R-:W-:Y:S05]  /*1e210*/  @!P6 BRA `(.L_x_19) ;  /* 0xfffffffc00f8e947 */ /* 0x001fea000383ffff */
[----:B------:R-:W-:Y:S05]  /*1e220*/  BRA `(.L_x_27) ;  /* 0xffffff2000447947 */ /* 0x000fea000383ffff */
.L_x_22:
[----:B------:R-:W0:Y:S02]  /*1e230*/  SYNCS.PHASECHK.TRANS64.TRYWAIT P0, [R36+URZ], R3 ;  /* 0x00000003240075a7 */ /* 0x000e2400080011ff */
[----:B0-----:R-:W-:Y:S05]  /*1e240*/  @!P0 BRA `(.L_x_22) ;  /* 0xfffffffc00f88947 */ /* 0x001fea000383ffff */
[----:B------:R-:W-:Y:S05]  /*1e250*/  BRA `(.L_x_28) ;  /* 0xffffff5c00ac7947 */ /* 0x000fea000383ffff */
        .weak           $__internal_0_$__cuda_sm10x_tcgen05_guardrail_trap_col_being_dealloced_not_returned_by_alloc
        .type           $__internal_0_$__cuda_sm10x_tcgen05_guardrail_trap_col_being_dealloced_not_returned_by_alloc,@function
        .size           $__internal_0_$__cuda_sm10x_tcgen05_guardrail_trap_col_being_dealloced_not_returned_by_alloc,($__internal_1_$__cuda_sm10x_tcgen05_guardrail_trap_phase_invalid_during_alloc - $__internal_0_$__cuda_sm10x_tcgen05_guardrail_trap_col_being_dealloced_not_returned_by_alloc)
$__internal_0_$__cuda_sm10x_tcgen05_guardrail_trap_col_being_dealloced_not_returned_by_alloc:
[----:B------:R-:W-:Y:S05]  /*1e260*/  BPT.TRAP 0x1 ;  /* 0x000000040000795c */ /* 0x000fea0000300000 */
[----:B------:R-:W-:-:S04]  /*1e270*/  HFMA2 R3, -RZ, RZ, 0, 0 ;  /* 0x00000000ff037431 */ /* 0x000fc800000001ff */
[----:B------:R-:W-:Y:S05]  /*1e280*/  RET.REL.NODEC R2 `(attn_fwd) ;  /* 0xfffffe1c025c7950 */ /* 0x000fea0003c3ffff */
        .weak           $__internal_1_$__cuda_sm10x_tcgen05_guardrail_trap_phase_invalid_during_alloc
        .type           $__internal_1_$__cuda_sm10x_tcgen05_guardrail_trap_phase_invalid_during_alloc,@function
        .size           $__internal_1_$__cuda_sm10x_tcgen05_guardrail_trap_phase_invalid_during_alloc,($__internal_2_$__cuda_sm10x_tcgen05_guardrail_trap_unallocated_columns_being_dealloced - $__internal_1_$__cuda_sm10x_tcgen05_guardrail_trap_phase_invalid_during_alloc)
$__internal_1_$__cuda_sm10x_tcgen05_guardrail_trap_phase_invalid_during_alloc:
[----:B------:R-:W-:Y:S05]  /*1e290*/  BPT.TRAP 0x1 ;  /* 0x000000040000795c */ /* 0x000fea0000300000 */
[----:B------:R-:W-:-:S04]  /*1e2a0*/  MOV R3, 0x0 ;  /* 0x0000000000037802 */ /* 0x000fc80000000f00 */
[----:B------:R-:W-:Y:S05]  /*1e2b0*/  RET.REL.NODEC R2 `(attn_fwd) ;  /* 0xfffffe1c02507950 */ /* 0x000fea0003c3ffff */
        .weak           $__internal_2_$__cuda_sm10x_tcgen05_guardrail_trap_unallocated_columns_being_dealloced
        .type           $__internal_2_$__cuda_sm10x_tcgen05_guardrail_trap_unallocated_columns_being_dealloced,@function
        .size           $__internal_2_$__cuda_sm10x_tcgen05_guardrail_trap_unallocated_columns_being_dealloced,(.L_x_32 - $__internal_2_$__cuda_sm10x_tcgen05_guardrail_trap_unallocated_columns_being_dealloced)
$__internal_2_$__cuda_sm10x_tcgen05_guardrail_trap_unallocated_columns_being_dealloced:
[----:B------:R-:W-:Y:S05]  /*1e2c0*/  BPT.TRAP 0x1 ;  /* 0x000000040000795c */ /* 0x000fea0000300000 */
[----:B------:R-:W-:-:S04]  /*1e2d0*/  HFMA2 R3, -RZ, RZ, 0, 0 ;  /* 0x00000000ff037431 */ /* 0x000fc800000001ff */
[----:B------:R-:W-:Y:S05]  /*1e2e0*/  RET.REL.NODEC R2 `(attn_fwd) ;  /* 0xfffffe1c02447950 */ /* 0x000fea0003c3ffff */
.L_x_29:
[----:B------:R-:W-:-:S00]  /*1e2f0*/  BRA `(.L_x_29) ;  /* 0xfffffffc00fc7947 */ /* 0x000fc0000383ffff */
[----:B------:R-:W-:-:S00]  /*1e300*/  NOP ;  /* 0x0000000000007918 */ /* 0x000fc00000000000 */
[----:B------:R-:W-:-:S00]  /*1e310*/  NOP ;  /* 0x0000000000007918 */ /* 0x000fc00000000000 */
[----:B------:R-:W-:-:S00]  /*1e320*/  NOP ;  /* 0x0000000000007918 */ /* 0x000fc00000000000 */
[----:B------:R-:W-:-:S00]  /*1e330*/  NOP ;  /* 0x0000000000007918 */ /* 0x000fc00000000000 */
[----:B------:R-:W-:-:S00]  /*1e340*/  NOP ;  /* 0x0000000000007918 */ /* 0x000fc00000000000 */
[----:B------:R-:W-:-:S00]  /*1e350*/  NOP ;  /* 0x0000000000007918 */ /* 0x000fc00000000000 */
[----:B------:R-:W-:-:S00]  /*1e360*/  NOP ;  /* 0x0000000000007918 */ /* 0x000fc00000000000 */
[----:B------:R-:W-:-:S00]  /*1e370*/  NOP ;  /* 0x0000000000007918 */ /* 0x000fc00000000000 */
.L_x_32:


//--------------------- .nv.global.init           --------------------------
	.section	.nv.global.init,"aw",@progbits
.nv.global.init:
	.type		_$_str,@object
	.size		_$_str,(.L_3 - _$_str)
_$_str:
        /*0000*/ 	.byte	0x5f, 0x5f, 0x43, 0x55, 0x44, 0x41, 0x5f, 0x46, 0x54, 0x5a, 0x00
.L_3:


//--------------------- .nv.shared.attn_fwd       --------------------------
	.section	.nv.shared.attn_fwd,"aw",@nobits
	.sectionflags	@""
	.align	16
	.zero		1024


//--------------------- .nv.shared.reserved.0     --------------------------
	.section	.nv.shared.reserved.0,"aw",@nobits
	.align	8
	.weak		__nv_reservedSMEM_offset_0_alias
	.size		__nv_reservedSMEM_offset_0_alias, 0, 64
	.other		__nv_reservedSMEM_offset_0_alias,@"STO_CUDA_RESERVED_SHARED STV_DEFAULT"
__nv_reservedSMEM_offset_0_alias:
	.zero		0
.nv.shared.reserved.0:
	.zero		64
	.weak		__nv_reservedSMEM_allocation_phase
	.type		__nv_reservedSMEM_allocation_phase,@object
	.size		__nv_reservedSMEM_allocation_phase,(.L_0 - __nv_reservedSMEM_allocation_phase)
__nv_reservedSMEM_allocation_phase:
	.zero		1
.L_0:
	.zero		7
	.weak		__nv_reservedSMEM_devtool_atexit_pc
	.type		__nv_reservedSMEM_devtool_atexit_pc,@object
	.size		__nv_reservedSMEM_devtool_atexit_pc,(__nv_reservedSMEM_allocation_mask - __nv_reservedSMEM_devtool_atexit_pc)
__nv_reservedSMEM_devtool_atexit_pc:
	.zero		8
	.weak		__nv_reservedSMEM_allocation_mask
	.type		__nv_reservedSMEM_allocation_mask,@object
	.size		__nv_reservedSMEM_allocation_mask,(.L_2 - __nv_reservedSMEM_allocation_mask)
__nv_reservedSMEM_allocation_mask:
	.zero		4
.L_2:


//--------------------- .nv.constant0.attn_fwd    --------------------------
	.section	.nv.constant0.attn_fwd,"a",@progbits
	.sectionflags	@""
	.align	4
.nv.constant0.attn_fwd:
	.zero		1032


//--------------------- SYMBOLS --------------------------

	.type		.nv.reservedSmem.offset0,@object
	.size		.nv.reservedSmem.offset0,0x4
	.type		.nv.reservedSmem.cap,@object
	.size		.nv.reservedSmem.cap,0x4
